//
// Generated by NVIDIA NVVM Compiler
//
// Compiler Build ID: CL-36424714
// Cuda compilation tools, release 13.0, V13.0.88
// Based on NVVM 20.0.0
//

.version 9.0
.target sm_100
.address_size 64

	// .globl	_Z9calculatePdS_i
// _ZZN3cub18CUB_300001_SM_10006detail6reduce28DeviceReduceSingleTileKernelINS2_10policy_hubIdjN4cuda3__47maximumIvEEE10Policy1000EPdSB_jS8_ddNS5_3std3__410__identityEEEvT0_T1_T2_T3_T4_T6_E12temp_storage has been demoted
// _ZZN3cub18CUB_300001_SM_10006detail6reduce18DeviceReduceKernelINS2_10policy_hubIdjN4cuda3__47maximumIvEEE10Policy1000EPdjS8_dNS5_3std3__410__identityEEEvT0_PT3_T1_NS0_13GridEvenShareISI_EET2_T4_E12temp_storage has been demoted
// _ZZN3cub18CUB_300001_SM_10006detail6reduce28DeviceReduceSingleTileKernelINS2_10policy_hubIdjN4cuda3__47maximumIvEEE10Policy1000EPdSB_iS8_ddNS5_3std3__410__identityEEEvT0_T1_T2_T3_T4_T6_E12temp_storage has been demoted
.global .align 1 .b8 _ZN34_INTERNAL_6ce5db9b_4_k_cu_197ad3074cuda3std3__45__cpo5beginE[1];
.global .align 1 .b8 _ZN34_INTERNAL_6ce5db9b_4_k_cu_197ad3074cuda3std3__45__cpo3endE[1];
.global .align 1 .b8 _ZN34_INTERNAL_6ce5db9b_4_k_cu_197ad3074cuda3std3__45__cpo6cbeginE[1];
.global .align 1 .b8 _ZN34_INTERNAL_6ce5db9b_4_k_cu_197ad3074cuda3std3__45__cpo4cendE[1];
.global .align 1 .b8 _ZN34_INTERNAL_6ce5db9b_4_k_cu_197ad3074cuda3std3__45__cpo6rbeginE[1];
.global .align 1 .b8 _ZN34_INTERNAL_6ce5db9b_4_k_cu_197ad3074cuda3std3__45__cpo4rendE[1];
.global .align 1 .b8 _ZN34_INTERNAL_6ce5db9b_4_k_cu_197ad3074cuda3std3__45__cpo7crbeginE[1];
.global .align 1 .b8 _ZN34_INTERNAL_6ce5db9b_4_k_cu_197ad3074cuda3std3__45__cpo5crendE[1];
.global .align 1 .b8 _ZN34_INTERNAL_6ce5db9b_4_k_cu_197ad3074cuda3std3__436_GLOBAL__N__6ce5db9b_4_k_cu_197ad3076ignoreE[1];
.global .align 1 .b8 _ZN34_INTERNAL_6ce5db9b_4_k_cu_197ad3074cuda3std3__419piecewise_constructE[1];
.global .align 1 .b8 _ZN34_INTERNAL_6ce5db9b_4_k_cu_197ad3074cuda3std3__48in_placeE[1];
.global .align 1 .b8 _ZN34_INTERNAL_6ce5db9b_4_k_cu_197ad3074cuda3std3__420unreachable_sentinelE[1];
.global .align 1 .b8 _ZN34_INTERNAL_6ce5db9b_4_k_cu_197ad3074cuda3std3__47nulloptE[1];
.global .align 1 .b8 _ZN34_INTERNAL_6ce5db9b_4_k_cu_197ad3074cuda3std3__48unexpectE[1];
.global .align 1 .b8 _ZN34_INTERNAL_6ce5db9b_4_k_cu_197ad3074cuda3std6ranges3__45__cpo4swapE[1];
.global .align 1 .b8 _ZN34_INTERNAL_6ce5db9b_4_k_cu_197ad3074cuda3std6ranges3__45__cpo9iter_moveE[1];
.global .align 1 .b8 _ZN34_INTERNAL_6ce5db9b_4_k_cu_197ad3074cuda3std6ranges3__45__cpo5beginE[1];
.global .align 1 .b8 _ZN34_INTERNAL_6ce5db9b_4_k_cu_197ad3074cuda3std6ranges3__45__cpo3endE[1];
.global .align 1 .b8 _ZN34_INTERNAL_6ce5db9b_4_k_cu_197ad3074cuda3std6ranges3__45__cpo6cbeginE[1];
.global .align 1 .b8 _ZN34_INTERNAL_6ce5db9b_4_k_cu_197ad3074cuda3std6ranges3__45__cpo4cendE[1];
.global .align 1 .b8 _ZN34_INTERNAL_6ce5db9b_4_k_cu_197ad3074cuda3std6ranges3__45__cpo7advanceE[1];
.global .align 1 .b8 _ZN34_INTERNAL_6ce5db9b_4_k_cu_197ad3074cuda3std6ranges3__45__cpo9iter_swapE[1];
.global .align 1 .b8 _ZN34_INTERNAL_6ce5db9b_4_k_cu_197ad3074cuda3std6ranges3__45__cpo4nextE[1];
.global .align 1 .b8 _ZN34_INTERNAL_6ce5db9b_4_k_cu_197ad3074cuda3std6ranges3__45__cpo4prevE[1];
.global .align 1 .b8 _ZN34_INTERNAL_6ce5db9b_4_k_cu_197ad3074cuda3std6ranges3__45__cpo4dataE[1];
.global .align 1 .b8 _ZN34_INTERNAL_6ce5db9b_4_k_cu_197ad3074cuda3std6ranges3__45__cpo5cdataE[1];
.global .align 1 .b8 _ZN34_INTERNAL_6ce5db9b_4_k_cu_197ad3074cuda3std6ranges3__45__cpo4sizeE[1];
.global .align 1 .b8 _ZN34_INTERNAL_6ce5db9b_4_k_cu_197ad3074cuda3std6ranges3__45__cpo5ssizeE[1];
.global .align 1 .b8 _ZN34_INTERNAL_6ce5db9b_4_k_cu_197ad3074cuda3std6ranges3__45__cpo8distanceE[1];
.global .align 1 .b8 _ZN34_INTERNAL_6ce5db9b_4_k_cu_197ad3076thrust24THRUST_300001_SM_1000_NS6system6detail10sequential3seqE[1];
.global .align 1 .b8 _ZN34_INTERNAL_6ce5db9b_4_k_cu_197ad3076thrust24THRUST_300001_SM_1000_NS12placeholders2_1E[1];
.global .align 1 .b8 _ZN34_INTERNAL_6ce5db9b_4_k_cu_197ad3076thrust24THRUST_300001_SM_1000_NS12placeholders2_2E[1];
.global .align 1 .b8 _ZN34_INTERNAL_6ce5db9b_4_k_cu_197ad3076thrust24THRUST_300001_SM_1000_NS12placeholders2_3E[1];
.global .align 1 .b8 _ZN34_INTERNAL_6ce5db9b_4_k_cu_197ad3076thrust24THRUST_300001_SM_1000_NS12placeholders2_4E[1];
.global .align 1 .b8 _ZN34_INTERNAL_6ce5db9b_4_k_cu_197ad3076thrust24THRUST_300001_SM_1000_NS12placeholders2_5E[1];
.global .align 1 .b8 _ZN34_INTERNAL_6ce5db9b_4_k_cu_197ad3076thrust24THRUST_300001_SM_1000_NS12placeholders2_6E[1];
.global .align 1 .b8 _ZN34_INTERNAL_6ce5db9b_4_k_cu_197ad3076thrust24THRUST_300001_SM_1000_NS12placeholders2_7E[1];
.global .align 1 .b8 _ZN34_INTERNAL_6ce5db9b_4_k_cu_197ad3076thrust24THRUST_300001_SM_1000_NS12placeholders2_8E[1];
.global .align 1 .b8 _ZN34_INTERNAL_6ce5db9b_4_k_cu_197ad3076thrust24THRUST_300001_SM_1000_NS12placeholders2_9E[1];
.global .align 1 .b8 _ZN34_INTERNAL_6ce5db9b_4_k_cu_197ad3076thrust24THRUST_300001_SM_1000_NS12placeholders3_10E[1];

.visible .entry _Z9calculatePdS_i(
	.param .u64 .ptr .align 1 _Z9calculatePdS_i_param_0,
	.param .u64 .ptr .align 1 _Z9calculatePdS_i_param_1,
	.param .u32 _Z9calculatePdS_i_param_2
)
{
	.reg .pred 	%p<8>;
	.reg .b32 	%r<15>;
	.reg .b64 	%rd<12>;
	.reg .b64 	%fd<9>;

	ld.param.u64 	%rd1, [_Z9calculatePdS_i_param_0];
	ld.param.u64 	%rd2, [_Z9calculatePdS_i_param_1];
	ld.param.u32 	%r3, [_Z9calculatePdS_i_param_2];
	mov.u32 	%r4, %ctaid.x;
	mov.u32 	%r5, %ntid.x;
	mov.u32 	%r6, %tid.x;
	mad.lo.s32 	%r1, %r4, %r5, %r6;
	mov.u32 	%r7, %ctaid.y;
	mov.u32 	%r8, %ntid.y;
	mov.u32 	%r9, %tid.y;
	mad.lo.s32 	%r2, %r7, %r8, %r9;
	add.s32 	%r10, %r3, -1;
	setp.ge.s32 	%p1, %r1, %r10;
	setp.lt.s32 	%p2, %r1, 1;
	or.pred  	%p3, %p2, %p1;
	setp.eq.s32 	%p4, %r2, 0;
	or.pred  	%p5, %p4, %p3;
	setp.ge.s32 	%p6, %r2, %r10;
	or.pred  	%p7, %p6, %p5;
	@%p7 bra 	$L__BB0_2;
	cvta.to.global.u64 	%rd3, %rd1;
	cvta.to.global.u64 	%rd4, %rd2;
	mul.lo.s32 	%r11, %r3, %r2;
	add.s32 	%r12, %r11, %r1;
	mul.wide.s32 	%rd5, %r12, 8;
	add.s64 	%rd6, %rd3, %rd5;
	ld.global.f64 	%fd1, [%rd6+-8];
	ld.global.f64 	%fd2, [%rd6+8];
	sub.s32 	%r13, %r11, %r3;
	add.s32 	%r14, %r13, %r1;
	mul.wide.s32 	%rd7, %r14, 8;
	add.s64 	%rd8, %rd3, %rd7;
	ld.global.f64 	%fd3, [%rd8];
	mul.wide.s32 	%rd9, %r3, 8;
	add.s64 	%rd10, %rd6, %rd9;
	ld.global.f64 	%fd4, [%rd10];
	add.f64 	%fd5, %fd1, %fd2;
	add.f64 	%fd6, %fd5, %fd3;
	add.f64 	%fd7, %fd6, %fd4;
	mul.f64 	%fd8, %fd7, 0d3FD0000000000000;
	add.s64 	%rd11, %rd4, %rd5;
	st.global.f64 	[%rd11], %fd8;
$L__BB0_2:
	ret;

}
	// .globl	_Z13getDifferencePdS_S_i
.visible .entry _Z13getDifferencePdS_S_i(
	.param .u64 .ptr .align 1 _Z13getDifferencePdS_S_i_param_0,
	.param .u64 .ptr .align 1 _Z13getDifferencePdS_S_i_param_1,
	.param .u64 .ptr .align 1 _Z13getDifferencePdS_S_i_param_2,
	.param .u32 _Z13getDifferencePdS_S_i_param_3
)
{
	.reg .pred 	%p<4>;
	.reg .b32 	%r<14>;
	.reg .b64 	%rd<11>;
	.reg .b64 	%fd<4>;

	ld.param.u64 	%rd1, [_Z13getDifferencePdS_S_i_param_0];
	ld.param.u64 	%rd2, [_Z13getDifferencePdS_S_i_param_1];
	ld.param.u64 	%rd3, [_Z13getDifferencePdS_S_i_param_2];
	ld.param.u32 	%r4, [_Z13getDifferencePdS_S_i_param_3];
	mov.u32 	%r5, %ctaid.x;
	mov.u32 	%r6, %ntid.x;
	mov.u32 	%r7, %tid.x;
	mad.lo.s32 	%r1, %r5, %r6, %r7;
	mov.u32 	%r8, %ctaid.y;
	mov.u32 	%r9, %ntid.y;
	mov.u32 	%r10, %tid.y;
	mad.lo.s32 	%r11, %r8, %r9, %r10;
	setp.lt.s32 	%p1, %r1, 0;
	max.s32 	%r12, %r1, %r11;
	setp.ge.s32 	%p2, %r12, %r4;
	or.pred  	%p3, %p2, %p1;
	@%p3 bra 	$L__BB1_2;
	cvta.to.global.u64 	%rd4, %rd2;
	cvta.to.global.u64 	%rd5, %rd1;
	cvta.to.global.u64 	%rd6, %rd3;
	mad.lo.s32 	%r13, %r4, %r1, %r11;
	mul.wide.u32 	%rd7, %r13, 8;
	add.s64 	%rd8, %rd4, %rd7;
	ld.global.f64 	%fd1, [%rd8];
	add.s64 	%rd9, %rd5, %rd7;
	ld.global.f64 	%fd2, [%rd9];
	sub.f64 	%fd3, %fd1, %fd2;
	add.s64 	%rd10, %rd6, %rd7;
	st.global.f64 	[%rd10], %fd3;
$L__BB1_2:
	ret;

}
	// .globl	_ZN3cub18CUB_300001_SM_10006detail11EmptyKernelIvEEvv
.visible .entry _ZN3cub18CUB_300001_SM_10006detail11EmptyKernelIvEEvv()
{


	ret;

}
	// .globl	_ZN3cub18CUB_300001_SM_10006detail6reduce28DeviceReduceSingleTileKernelINS2_10policy_hubIdjN4cuda3__47maximumIvEEE10Policy1000EPdSB_jS8_ddNS5_3std3__410__identityEEEvT0_T1_T2_T3_T4_T6_
.visible .entry _ZN3cub18CUB_300001_SM_10006detail6reduce28DeviceReduceSingleTileKernelINS2_10policy_hubIdjN4cuda3__47maximumIvEEE10Policy1000EPdSB_jS8_ddNS5_3std3__410__identityEEEvT0_T1_T2_T3_T4_T6_(
	.param .u64 .ptr .align 1 _ZN3cub18CUB_300001_SM_10006detail6reduce28DeviceReduceSingleTileKernelINS2_10policy_hubIdjN4cuda3__47maximumIvEEE10Policy1000EPdSB_jS8_ddNS5_3std3__410__identityEEEvT0_T1_T2_T3_T4_T6__param_0,
	.param .u64 .ptr .align 1 _ZN3cub18CUB_300001_SM_10006detail6reduce28DeviceReduceSingleTileKernelINS2_10policy_hubIdjN4cuda3__47maximumIvEEE10Policy1000EPdSB_jS8_ddNS5_3std3__410__identityEEEvT0_T1_T2_T3_T4_T6__param_1,
	.param .u32 _ZN3cub18CUB_300001_SM_10006detail6reduce28DeviceReduceSingleTileKernelINS2_10policy_hubIdjN4cuda3__47maximumIvEEE10Policy1000EPdSB_jS8_ddNS5_3std3__410__identityEEEvT0_T1_T2_T3_T4_T6__param_2,
	.param .align 1 .b8 _ZN3cub18CUB_300001_SM_10006detail6reduce28DeviceReduceSingleTileKernelINS2_10policy_hubIdjN4cuda3__47maximumIvEEE10Policy1000EPdSB_jS8_ddNS5_3std3__410__identityEEEvT0_T1_T2_T3_T4_T6__param_3[1],
	.param .f64 _ZN3cub18CUB_300001_SM_10006detail6reduce28DeviceReduceSingleTileKernelINS2_10policy_hubIdjN4cuda3__47maximumIvEEE10Policy1000EPdSB_jS8_ddNS5_3std3__410__identityEEEvT0_T1_T2_T3_T4_T6__param_4,
	.param .align 1 .b8 _ZN3cub18CUB_300001_SM_10006detail6reduce28DeviceReduceSingleTileKernelINS2_10policy_hubIdjN4cuda3__47maximumIvEEE10Policy1000EPdSB_jS8_ddNS5_3std3__410__identityEEEvT0_T1_T2_T3_T4_T6__param_5[1]
)
.maxntid 256
.minnctapersm 1
{
	.reg .pred 	%p<220>;
	.reg .b32 	%r<482>;
	.reg .b64 	%rd<205>;
	.reg .b64 	%fd<381>;
	// demoted variable
	.shared .align 8 .b8 _ZZN3cub18CUB_300001_SM_10006detail6reduce28DeviceReduceSingleTileKernelINS2_10policy_hubIdjN4cuda3__47maximumIvEEE10Policy1000EPdSB_jS8_ddNS5_3std3__410__identityEEEvT0_T1_T2_T3_T4_T6_E12temp_storage[80];
	ld.param.u64 	%rd16, [_ZN3cub18CUB_300001_SM_10006detail6reduce28DeviceReduceSingleTileKernelINS2_10policy_hubIdjN4cuda3__47maximumIvEEE10Policy1000EPdSB_jS8_ddNS5_3std3__410__identityEEEvT0_T1_T2_T3_T4_T6__param_0];
	ld.param.u64 	%rd17, [_ZN3cub18CUB_300001_SM_10006detail6reduce28DeviceReduceSingleTileKernelINS2_10policy_hubIdjN4cuda3__47maximumIvEEE10Policy1000EPdSB_jS8_ddNS5_3std3__410__identityEEEvT0_T1_T2_T3_T4_T6__param_1];
	ld.param.u32 	%r69, [_ZN3cub18CUB_300001_SM_10006detail6reduce28DeviceReduceSingleTileKernelINS2_10policy_hubIdjN4cuda3__47maximumIvEEE10Policy1000EPdSB_jS8_ddNS5_3std3__410__identityEEEvT0_T1_T2_T3_T4_T6__param_2];
	ld.param.f64 	%fd58, [_ZN3cub18CUB_300001_SM_10006detail6reduce28DeviceReduceSingleTileKernelINS2_10policy_hubIdjN4cuda3__47maximumIvEEE10Policy1000EPdSB_jS8_ddNS5_3std3__410__identityEEEvT0_T1_T2_T3_T4_T6__param_4];
	cvta.to.global.u64 	%rd1, %rd17;
	setp.ne.s32 	%p1, %r69, 0;
	@%p1 bra 	$L__BB3_3;
	mov.u32 	%r455, %tid.x;
	setp.ne.s32 	%p219, %r455, 0;
	@%p219 bra 	$L__BB3_76;
	st.global.f64 	[%rd1], %fd58;
	bra.uni 	$L__BB3_76;
$L__BB3_3:
	and.b64  	%rd18, %rd16, 31;
	setp.ne.s64 	%p2, %rd18, 0;
	@%p2 bra 	$L__BB3_39;
	setp.gt.u32 	%p110, %r69, 2047;
	@%p110 bra 	$L__BB3_23;
	mov.u32 	%r1, %tid.x;
	setp.ge.u32 	%p159, %r1, %r69;
	mov.f64 	%fd359, 0d0000000000000000;
	mov.u32 	%r459, %r1;
	@%p159 bra 	$L__BB3_7;
	mul.wide.u32 	%rd168, %r1, 8;
	add.s64 	%rd167, %rd16, %rd168;
	// begin inline asm
	ld.global.nc.u64 %rd166, [%rd167];
	// end inline asm
	mov.b64 	%fd359, %rd166;
	add.s32 	%r459, %r1, 256;
$L__BB3_7:
	setp.ge.u32 	%p160, %r459, %r69;
	@%p160 bra 	$L__BB3_14;
	not.b32 	%r331, %r459;
	add.s32 	%r4, %r69, %r331;
	and.b32  	%r332, %r4, 768;
	setp.eq.s32 	%p161, %r332, 768;
	@%p161 bra 	$L__BB3_11;
	mul.wide.u32 	%rd169, %r459, 8;
	add.s64 	%rd201, %rd16, %rd169;
	shr.u32 	%r333, %r4, 8;
	add.s32 	%r334, %r333, 1;
	and.b32  	%r335, %r334, 3;
	neg.s32 	%r457, %r335;
$L__BB3_10:
	.pragma "nounroll";
	// begin inline asm
	ld.global.nc.u64 %rd170, [%rd201];
	// end inline asm
	mov.b64 	%fd272, %rd170;
	setp.lt.f64 	%p162, %fd359, %fd272;
	selp.f64 	%fd359, %fd272, %fd359, %p162;
	add.s32 	%r459, %r459, 256;
	add.s64 	%rd201, %rd201, 2048;
	add.s32 	%r457, %r457, 1;
	setp.ne.s32 	%p163, %r457, 0;
	@%p163 bra 	$L__BB3_10;
$L__BB3_11:
	setp.lt.u32 	%p164, %r4, 768;
	@%p164 bra 	$L__BB3_14;
	mul.wide.u32 	%rd172, %r459, 8;
	add.s64 	%rd202, %rd16, %rd172;
$L__BB3_13:
	// begin inline asm
	ld.global.nc.u64 %rd173, [%rd202];
	// end inline asm
	mov.b64 	%fd273, %rd173;
	setp.lt.f64 	%p165, %fd359, %fd273;
	selp.f64 	%fd274, %fd273, %fd359, %p165;
	add.s64 	%rd176, %rd202, 2048;
	// begin inline asm
	ld.global.nc.u64 %rd175, [%rd176];
	// end inline asm
	mov.b64 	%fd275, %rd175;
	setp.lt.f64 	%p166, %fd274, %fd275;
	selp.f64 	%fd276, %fd275, %fd274, %p166;
	add.s64 	%rd178, %rd202, 4096;
	// begin inline asm
	ld.global.nc.u64 %rd177, [%rd178];
	// end inline asm
	mov.b64 	%fd277, %rd177;
	setp.lt.f64 	%p167, %fd276, %fd277;
	selp.f64 	%fd278, %fd277, %fd276, %p167;
	add.s64 	%rd180, %rd202, 6144;
	// begin inline asm
	ld.global.nc.u64 %rd179, [%rd180];
	// end inline asm
	mov.b64 	%fd279, %rd179;
	setp.lt.f64 	%p168, %fd278, %fd279;
	selp.f64 	%fd359, %fd279, %fd278, %p168;
	add.s32 	%r459, %r459, 1024;
	add.s64 	%rd202, %rd202, 8192;
	setp.lt.s32 	%p169, %r459, %r69;
	@%p169 bra 	$L__BB3_13;
$L__BB3_14:
	setp.lt.u32 	%p170, %r69, 256;
	@%p170 bra 	$L__BB3_19;
	// begin inline asm
	mov.u32 %r399, %laneid;
	// end inline asm
	mov.b64 	%rd191, %fd359;
	mov.b64 	{%r401, %r406}, %rd191;
	mov.b32 	%r407, 1;
	mov.b32 	%r448, 31;
	mov.b32 	%r449, -1;
	// begin inline asm
	shfl.sync.down.b32 %r400, %r401, %r407, %r448, %r449;
	// end inline asm
	// begin inline asm
	shfl.sync.down.b32 %r405, %r406, %r407, %r448, %r449;
	// end inline asm
	mov.b64 	%rd192, {%r400, %r405};
	mov.b64 	%fd327, %rd192;
	setp.gt.s32 	%p198, %r399, 30;
	setp.lt.f64 	%p199, %fd359, %fd327;
	selp.f64 	%fd328, %fd327, %fd359, %p199;
	selp.f64 	%fd329, %fd359, %fd328, %p198;
	mov.b64 	%rd193, %fd329;
	mov.b64 	{%r411, %r416}, %rd193;
	mov.b32 	%r417, 2;
	// begin inline asm
	shfl.sync.down.b32 %r410, %r411, %r417, %r448, %r449;
	// end inline asm
	// begin inline asm
	shfl.sync.down.b32 %r415, %r416, %r417, %r448, %r449;
	// end inline asm
	mov.b64 	%rd194, {%r410, %r415};
	mov.b64 	%fd330, %rd194;
	setp.gt.s32 	%p200, %r399, 29;
	setp.lt.f64 	%p201, %fd329, %fd330;
	selp.f64 	%fd331, %fd330, %fd329, %p201;
	selp.f64 	%fd332, %fd329, %fd331, %p200;
	mov.b64 	%rd195, %fd332;
	mov.b64 	{%r421, %r426}, %rd195;
	mov.b32 	%r427, 4;
	// begin inline asm
	shfl.sync.down.b32 %r420, %r421, %r427, %r448, %r449;
	// end inline asm
	// begin inline asm
	shfl.sync.down.b32 %r425, %r426, %r427, %r448, %r449;
	// end inline asm
	mov.b64 	%rd196, {%r420, %r425};
	mov.b64 	%fd333, %rd196;
	setp.gt.s32 	%p202, %r399, 27;
	setp.lt.f64 	%p203, %fd332, %fd333;
	selp.f64 	%fd334, %fd333, %fd332, %p203;
	selp.f64 	%fd335, %fd332, %fd334, %p202;
	mov.b64 	%rd197, %fd335;
	mov.b64 	{%r431, %r436}, %rd197;
	mov.b32 	%r437, 8;
	// begin inline asm
	shfl.sync.down.b32 %r430, %r431, %r437, %r448, %r449;
	// end inline asm
	// begin inline asm
	shfl.sync.down.b32 %r435, %r436, %r437, %r448, %r449;
	// end inline asm
	mov.b64 	%rd198, {%r430, %r435};
	mov.b64 	%fd336, %rd198;
	setp.gt.s32 	%p204, %r399, 23;
	setp.lt.f64 	%p205, %fd335, %fd336;
	selp.f64 	%fd337, %fd336, %fd335, %p205;
	selp.f64 	%fd338, %fd335, %fd337, %p204;
	mov.b64 	%rd199, %fd338;
	mov.b64 	{%r441, %r446}, %rd199;
	mov.b32 	%r447, 16;
	// begin inline asm
	shfl.sync.down.b32 %r440, %r441, %r447, %r448, %r449;
	// end inline asm
	// begin inline asm
	shfl.sync.down.b32 %r445, %r446, %r447, %r448, %r449;
	// end inline asm
	mov.b64 	%rd200, {%r440, %r445};
	mov.b64 	%fd339, %rd200;
	setp.gt.s32 	%p206, %r399, 15;
	setp.lt.f64 	%p207, %fd338, %fd339;
	selp.f64 	%fd10, %fd339, %fd338, %p207;
	selp.f64 	%fd380, %fd338, %fd10, %p206;
	setp.ne.s32 	%p208, %r399, 0;
	@%p208 bra 	$L__BB3_17;
	shr.u32 	%r450, %r1, 2;
	and.b32  	%r451, %r450, 248;
	mov.u32 	%r452, _ZZN3cub18CUB_300001_SM_10006detail6reduce28DeviceReduceSingleTileKernelINS2_10policy_hubIdjN4cuda3__47maximumIvEEE10Policy1000EPdSB_jS8_ddNS5_3std3__410__identityEEEvT0_T1_T2_T3_T4_T6_E12temp_storage;
	add.s32 	%r453, %r452, %r451;
	st.shared.f64 	[%r453+8], %fd10;
$L__BB3_17:
	bar.sync 	0;
	setp.ne.s32 	%p209, %r1, 0;
	@%p209 bra 	$L__BB3_74;
	ld.shared.f64 	%fd340, [_ZZN3cub18CUB_300001_SM_10006detail6reduce28DeviceReduceSingleTileKernelINS2_10policy_hubIdjN4cuda3__47maximumIvEEE10Policy1000EPdSB_jS8_ddNS5_3std3__410__identityEEEvT0_T1_T2_T3_T4_T6_E12temp_storage+16];
	setp.lt.f64 	%p210, %fd380, %fd340;
	selp.f64 	%fd341, %fd340, %fd380, %p210;
	ld.shared.f64 	%fd342, [_ZZN3cub18CUB_300001_SM_10006detail6reduce28DeviceReduceSingleTileKernelINS2_10policy_hubIdjN4cuda3__47maximumIvEEE10Policy1000EPdSB_jS8_ddNS5_3std3__410__identityEEEvT0_T1_T2_T3_T4_T6_E12temp_storage+24];
	setp.lt.f64 	%p211, %fd341, %fd342;
	selp.f64 	%fd343, %fd342, %fd341, %p211;
	ld.shared.f64 	%fd344, [_ZZN3cub18CUB_300001_SM_10006detail6reduce28DeviceReduceSingleTileKernelINS2_10policy_hubIdjN4cuda3__47maximumIvEEE10Policy1000EPdSB_jS8_ddNS5_3std3__410__identityEEEvT0_T1_T2_T3_T4_T6_E12temp_storage+32];
	setp.lt.f64 	%p212, %fd343, %fd344;
	selp.f64 	%fd345, %fd344, %fd343, %p212;
	ld.shared.f64 	%fd346, [_ZZN3cub18CUB_300001_SM_10006detail6reduce28DeviceReduceSingleTileKernelINS2_10policy_hubIdjN4cuda3__47maximumIvEEE10Policy1000EPdSB_jS8_ddNS5_3std3__410__identityEEEvT0_T1_T2_T3_T4_T6_E12temp_storage+40];
	setp.lt.f64 	%p213, %fd345, %fd346;
	selp.f64 	%fd347, %fd346, %fd345, %p213;
	ld.shared.f64 	%fd348, [_ZZN3cub18CUB_300001_SM_10006detail6reduce28DeviceReduceSingleTileKernelINS2_10policy_hubIdjN4cuda3__47maximumIvEEE10Policy1000EPdSB_jS8_ddNS5_3std3__410__identityEEEvT0_T1_T2_T3_T4_T6_E12temp_storage+48];
	setp.lt.f64 	%p214, %fd347, %fd348;
	selp.f64 	%fd349, %fd348, %fd347, %p214;
	ld.shared.f64 	%fd350, [_ZZN3cub18CUB_300001_SM_10006detail6reduce28DeviceReduceSingleTileKernelINS2_10policy_hubIdjN4cuda3__47maximumIvEEE10Policy1000EPdSB_jS8_ddNS5_3std3__410__identityEEEvT0_T1_T2_T3_T4_T6_E12temp_storage+56];
	setp.lt.f64 	%p215, %fd349, %fd350;
	selp.f64 	%fd351, %fd350, %fd349, %p215;
	ld.shared.f64 	%fd352, [_ZZN3cub18CUB_300001_SM_10006detail6reduce28DeviceReduceSingleTileKernelINS2_10policy_hubIdjN4cuda3__47maximumIvEEE10Policy1000EPdSB_jS8_ddNS5_3std3__410__identityEEEvT0_T1_T2_T3_T4_T6_E12temp_storage+64];
	setp.lt.f64 	%p216, %fd351, %fd352;
	selp.f64 	%fd380, %fd352, %fd351, %p216;
	bra.uni 	$L__BB3_74;
$L__BB3_19:
	// begin inline asm
	mov.u32 %r336, %laneid;
	// end inline asm
	and.b32  	%r387, %r1, 992;
	add.s32 	%r388, %r387, 32;
	setp.gt.u32 	%p171, %r388, %r69;
	not.b32 	%r389, %r387;
	add.s32 	%r390, %r69, %r389;
	selp.b32 	%r385, %r390, 31, %p171;
	mov.b64 	%rd181, %fd359;
	mov.b64 	{%r338, %r343}, %rd181;
	mov.b32 	%r344, 1;
	mov.b32 	%r386, -1;
	// begin inline asm
	shfl.sync.down.b32 %r337, %r338, %r344, %r385, %r386;
	// end inline asm
	// begin inline asm
	shfl.sync.down.b32 %r342, %r343, %r344, %r385, %r386;
	// end inline asm
	mov.b64 	%rd182, {%r337, %r342};
	mov.b64 	%fd280, %rd182;
	setp.lt.s32 	%p172, %r336, %r385;
	setp.lt.f64 	%p173, %fd359, %fd280;
	selp.f64 	%fd281, %fd280, %fd359, %p173;
	selp.f64 	%fd282, %fd281, %fd359, %p172;
	mov.b64 	%rd183, %fd282;
	mov.b64 	{%r348, %r353}, %rd183;
	mov.b32 	%r354, 2;
	// begin inline asm
	shfl.sync.down.b32 %r347, %r348, %r354, %r385, %r386;
	// end inline asm
	// begin inline asm
	shfl.sync.down.b32 %r352, %r353, %r354, %r385, %r386;
	// end inline asm
	mov.b64 	%rd184, {%r347, %r352};
	mov.b64 	%fd283, %rd184;
	add.s32 	%r391, %r336, 2;
	setp.gt.s32 	%p174, %r391, %r385;
	setp.lt.f64 	%p175, %fd282, %fd283;
	selp.f64 	%fd284, %fd283, %fd282, %p175;
	selp.f64 	%fd285, %fd282, %fd284, %p174;
	mov.b64 	%rd185, %fd285;
	mov.b64 	{%r358, %r363}, %rd185;
	mov.b32 	%r364, 4;
	// begin inline asm
	shfl.sync.down.b32 %r357, %r358, %r364, %r385, %r386;
	// end inline asm
	// begin inline asm
	shfl.sync.down.b32 %r362, %r363, %r364, %r385, %r386;
	// end inline asm
	mov.b64 	%rd186, {%r357, %r362};
	mov.b64 	%fd286, %rd186;
	add.s32 	%r392, %r336, 4;
	setp.gt.s32 	%p176, %r392, %r385;
	setp.lt.f64 	%p177, %fd285, %fd286;
	selp.f64 	%fd287, %fd286, %fd285, %p177;
	selp.f64 	%fd288, %fd285, %fd287, %p176;
	mov.b64 	%rd187, %fd288;
	mov.b64 	{%r368, %r373}, %rd187;
	mov.b32 	%r374, 8;
	// begin inline asm
	shfl.sync.down.b32 %r367, %r368, %r374, %r385, %r386;
	// end inline asm
	// begin inline asm
	shfl.sync.down.b32 %r372, %r373, %r374, %r385, %r386;
	// end inline asm
	mov.b64 	%rd188, {%r367, %r372};
	mov.b64 	%fd289, %rd188;
	add.s32 	%r393, %r336, 8;
	setp.gt.s32 	%p178, %r393, %r385;
	setp.lt.f64 	%p179, %fd288, %fd289;
	selp.f64 	%fd290, %fd289, %fd288, %p179;
	selp.f64 	%fd291, %fd288, %fd290, %p178;
	mov.b64 	%rd189, %fd291;
	mov.b64 	{%r378, %r383}, %rd189;
	mov.b32 	%r384, 16;
	// begin inline asm
	shfl.sync.down.b32 %r377, %r378, %r384, %r385, %r386;
	// end inline asm
	// begin inline asm
	shfl.sync.down.b32 %r382, %r383, %r384, %r385, %r386;
	// end inline asm
	mov.b64 	%rd190, {%r377, %r382};
	mov.b64 	%fd292, %rd190;
	add.s32 	%r394, %r336, 16;
	setp.gt.s32 	%p180, %r394, %r385;
	setp.lt.f64 	%p181, %fd291, %fd292;
	selp.f64 	%fd293, %fd292, %fd291, %p181;
	selp.f64 	%fd380, %fd291, %fd293, %p180;
	setp.ne.s32 	%p182, %r336, 0;
	@%p182 bra 	$L__BB3_21;
	shr.u32 	%r395, %r1, 2;
	and.b32  	%r396, %r395, 248;
	mov.u32 	%r397, _ZZN3cub18CUB_300001_SM_10006detail6reduce28DeviceReduceSingleTileKernelINS2_10policy_hubIdjN4cuda3__47maximumIvEEE10Policy1000EPdSB_jS8_ddNS5_3std3__410__identityEEEvT0_T1_T2_T3_T4_T6_E12temp_storage;
	add.s32 	%r398, %r397, %r396;
	st.shared.f64 	[%r398+8], %fd380;
$L__BB3_21:
	bar.sync 	0;
	setp.ne.s32 	%p183, %r1, 0;
	@%p183 bra 	$L__BB3_74;
	setp.gt.u32 	%p184, %r69, 32;
	ld.shared.f64 	%fd294, [_ZZN3cub18CUB_300001_SM_10006detail6reduce28DeviceReduceSingleTileKernelINS2_10policy_hubIdjN4cuda3__47maximumIvEEE10Policy1000EPdSB_jS8_ddNS5_3std3__410__identityEEEvT0_T1_T2_T3_T4_T6_E12temp_storage+16];
	setp.lt.f64 	%p185, %fd380, %fd294;
	selp.f64 	%fd296, %fd294, %fd380, %p185;
	selp.f64 	%fd297, %fd296, %fd380, %p184;
	setp.gt.u32 	%p186, %r69, 64;
	ld.shared.f64 	%fd299, [_ZZN3cub18CUB_300001_SM_10006detail6reduce28DeviceReduceSingleTileKernelINS2_10policy_hubIdjN4cuda3__47maximumIvEEE10Policy1000EPdSB_jS8_ddNS5_3std3__410__identityEEEvT0_T1_T2_T3_T4_T6_E12temp_storage+24];
	setp.lt.f64 	%p187, %fd297, %fd299;
	selp.f64 	%fd301, %fd299, %fd297, %p187;
	selp.f64 	%fd302, %fd301, %fd297, %p186;
	setp.gt.u32 	%p188, %r69, 96;
	ld.shared.f64 	%fd304, [_ZZN3cub18CUB_300001_SM_10006detail6reduce28DeviceReduceSingleTileKernelINS2_10policy_hubIdjN4cuda3__47maximumIvEEE10Policy1000EPdSB_jS8_ddNS5_3std3__410__identityEEEvT0_T1_T2_T3_T4_T6_E12temp_storage+32];
	setp.lt.f64 	%p189, %fd302, %fd304;
	selp.f64 	%fd306, %fd304, %fd302, %p189;
	selp.f64 	%fd307, %fd306, %fd302, %p188;
	setp.gt.u32 	%p190, %r69, 128;
	ld.shared.f64 	%fd309, [_ZZN3cub18CUB_300001_SM_10006detail6reduce28DeviceReduceSingleTileKernelINS2_10policy_hubIdjN4cuda3__47maximumIvEEE10Policy1000EPdSB_jS8_ddNS5_3std3__410__identityEEEvT0_T1_T2_T3_T4_T6_E12temp_storage+40];
	setp.lt.f64 	%p191, %fd307, %fd309;
	selp.f64 	%fd311, %fd309, %fd307, %p191;
	selp.f64 	%fd312, %fd311, %fd307, %p190;
	setp.gt.u32 	%p192, %r69, 160;
	ld.shared.f64 	%fd314, [_ZZN3cub18CUB_300001_SM_10006detail6reduce28DeviceReduceSingleTileKernelINS2_10policy_hubIdjN4cuda3__47maximumIvEEE10Policy1000EPdSB_jS8_ddNS5_3std3__410__identityEEEvT0_T1_T2_T3_T4_T6_E12temp_storage+48];
	setp.lt.f64 	%p193, %fd312, %fd314;
	selp.f64 	%fd316, %fd314, %fd312, %p193;
	selp.f64 	%fd317, %fd316, %fd312, %p192;
	setp.gt.u32 	%p194, %r69, 192;
	ld.shared.f64 	%fd319, [_ZZN3cub18CUB_300001_SM_10006detail6reduce28DeviceReduceSingleTileKernelINS2_10policy_hubIdjN4cuda3__47maximumIvEEE10Policy1000EPdSB_jS8_ddNS5_3std3__410__identityEEEvT0_T1_T2_T3_T4_T6_E12temp_storage+56];
	setp.lt.f64 	%p195, %fd317, %fd319;
	selp.f64 	%fd321, %fd319, %fd317, %p195;
	selp.f64 	%fd322, %fd321, %fd317, %p194;
	setp.gt.u32 	%p196, %r69, 224;
	ld.shared.f64 	%fd324, [_ZZN3cub18CUB_300001_SM_10006detail6reduce28DeviceReduceSingleTileKernelINS2_10policy_hubIdjN4cuda3__47maximumIvEEE10Policy1000EPdSB_jS8_ddNS5_3std3__410__identityEEEvT0_T1_T2_T3_T4_T6_E12temp_storage+64];
	setp.lt.f64 	%p197, %fd322, %fd324;
	selp.f64 	%fd326, %fd324, %fd322, %p197;
	selp.f64 	%fd380, %fd326, %fd322, %p196;
	bra.uni 	$L__BB3_74;
$L__BB3_23:
	mov.u32 	%r13, %tid.x;
	shl.b32 	%r263, %r13, 2;
	mul.wide.u32 	%rd127, %r263, 8;
	add.s64 	%rd117, %rd16, %rd127;
	// begin inline asm
	ld.global.nc.v2.u64 {%rd115, %rd116}, [%rd117];
	// end inline asm
	add.s64 	%rd120, %rd117, 16;
	// begin inline asm
	ld.global.nc.v2.u64 {%rd118, %rd119}, [%rd120];
	// end inline asm
	mov.b64 	%fd206, %rd115;
	mov.b64 	%fd207, %rd116;
	mov.b64 	%fd208, %rd118;
	mov.b64 	%fd209, %rd119;
	add.s64 	%rd123, %rd117, 8192;
	// begin inline asm
	ld.global.nc.v2.u64 {%rd121, %rd122}, [%rd123];
	// end inline asm
	add.s64 	%rd126, %rd117, 8208;
	// begin inline asm
	ld.global.nc.v2.u64 {%rd124, %rd125}, [%rd126];
	// end inline asm
	mov.b64 	%fd210, %rd121;
	mov.b64 	%fd211, %rd122;
	mov.b64 	%fd212, %rd124;
	mov.b64 	%fd213, %rd125;
	setp.lt.f64 	%p111, %fd206, %fd207;
	selp.f64 	%fd214, %fd207, %fd206, %p111;
	setp.lt.f64 	%p112, %fd214, %fd208;
	selp.f64 	%fd215, %fd208, %fd214, %p112;
	setp.lt.f64 	%p113, %fd215, %fd209;
	selp.f64 	%fd216, %fd209, %fd215, %p113;
	setp.lt.f64 	%p114, %fd216, %fd210;
	selp.f64 	%fd217, %fd210, %fd216, %p114;
	setp.lt.f64 	%p115, %fd217, %fd211;
	selp.f64 	%fd218, %fd211, %fd217, %p115;
	setp.lt.f64 	%p116, %fd218, %fd212;
	selp.f64 	%fd219, %fd212, %fd218, %p116;
	setp.lt.f64 	%p117, %fd219, %fd213;
	selp.f64 	%fd366, %fd213, %fd219, %p117;
	add.s32 	%r14, %r69, -2048;
	setp.lt.u32 	%p118, %r14, 2048;
	mov.b32 	%r462, 2048;
	@%p118 bra 	$L__BB3_27;
	mov.b32 	%r462, 2048;
$L__BB3_25:
	mul.wide.u32 	%rd140, %r462, 8;
	add.s64 	%rd130, %rd117, %rd140;
	// begin inline asm
	ld.global.nc.v2.u64 {%rd128, %rd129}, [%rd130];
	// end inline asm
	add.s64 	%rd133, %rd130, 16;
	// begin inline asm
	ld.global.nc.v2.u64 {%rd131, %rd132}, [%rd133];
	// end inline asm
	mov.b64 	%fd220, %rd128;
	mov.b64 	%fd221, %rd129;
	mov.b64 	%fd222, %rd131;
	mov.b64 	%fd223, %rd132;
	add.s64 	%rd136, %rd130, 8192;
	// begin inline asm
	ld.global.nc.v2.u64 {%rd134, %rd135}, [%rd136];
	// end inline asm
	add.s64 	%rd139, %rd130, 8208;
	// begin inline asm
	ld.global.nc.v2.u64 {%rd137, %rd138}, [%rd139];
	// end inline asm
	mov.b64 	%fd224, %rd134;
	mov.b64 	%fd225, %rd135;
	mov.b64 	%fd226, %rd137;
	mov.b64 	%fd227, %rd138;
	setp.lt.f64 	%p119, %fd366, %fd220;
	selp.f64 	%fd228, %fd220, %fd366, %p119;
	setp.lt.f64 	%p120, %fd228, %fd221;
	selp.f64 	%fd229, %fd221, %fd228, %p120;
	setp.lt.f64 	%p121, %fd229, %fd222;
	selp.f64 	%fd230, %fd222, %fd229, %p121;
	setp.lt.f64 	%p122, %fd230, %fd223;
	selp.f64 	%fd231, %fd223, %fd230, %p122;
	setp.lt.f64 	%p123, %fd231, %fd224;
	selp.f64 	%fd232, %fd224, %fd231, %p123;
	setp.lt.f64 	%p124, %fd232, %fd225;
	selp.f64 	%fd233, %fd225, %fd232, %p124;
	setp.lt.f64 	%p125, %fd233, %fd226;
	selp.f64 	%fd234, %fd226, %fd233, %p125;
	setp.lt.f64 	%p126, %fd234, %fd227;
	selp.f64 	%fd366, %fd227, %fd234, %p126;
	sub.s32 	%r265, %r69, %r462;
	setp.lt.u32 	%p127, %r265, 2048;
	@%p127 bra 	$L__BB3_35;
	add.s32 	%r462, %r462, 2048;
	setp.le.u32 	%p128, %r462, %r14;
	@%p128 bra 	$L__BB3_25;
$L__BB3_27:
	setp.le.u32 	%p129, %r69, %r462;
	@%p129 bra 	$L__BB3_35;
	sub.s32 	%r18, %r69, %r462;
	setp.ge.s32 	%p130, %r13, %r18;
	@%p130 bra 	$L__BB3_35;
	not.b32 	%r266, %r13;
	add.s32 	%r267, %r69, %r266;
	sub.s32 	%r19, %r267, %r462;
	and.b32  	%r268, %r19, 768;
	setp.eq.s32 	%p131, %r268, 768;
	mov.u32 	%r466, %r13;
	@%p131 bra 	$L__BB3_32;
	add.s32 	%r464, %r13, %r462;
	shr.u32 	%r269, %r19, 8;
	add.s32 	%r270, %r269, 1;
	and.b32  	%r271, %r270, 3;
	neg.s32 	%r463, %r271;
	mov.u32 	%r466, %r13;
$L__BB3_31:
	.pragma "nounroll";
	mul.wide.u32 	%rd143, %r464, 8;
	add.s64 	%rd142, %rd16, %rd143;
	// begin inline asm
	ld.global.nc.u64 %rd141, [%rd142];
	// end inline asm
	mov.b64 	%fd236, %rd141;
	setp.lt.f64 	%p132, %fd366, %fd236;
	selp.f64 	%fd366, %fd236, %fd366, %p132;
	add.s32 	%r466, %r466, 256;
	add.s32 	%r464, %r464, 256;
	add.s32 	%r463, %r463, 1;
	setp.ne.s32 	%p133, %r463, 0;
	@%p133 bra 	$L__BB3_31;
$L__BB3_32:
	setp.lt.u32 	%p134, %r19, 768;
	@%p134 bra 	$L__BB3_35;
	add.s32 	%r468, %r466, 512;
	add.s32 	%r467, %r466, %r462;
$L__BB3_34:
	mul.wide.u32 	%rd152, %r467, 8;
	add.s64 	%rd145, %rd16, %rd152;
	// begin inline asm
	ld.global.nc.u64 %rd144, [%rd145];
	// end inline asm
	mov.b64 	%fd237, %rd144;
	setp.lt.f64 	%p135, %fd366, %fd237;
	selp.f64 	%fd238, %fd237, %fd366, %p135;
	add.s32 	%r272, %r467, 256;
	mul.wide.u32 	%rd153, %r272, 8;
	add.s64 	%rd147, %rd16, %rd153;
	// begin inline asm
	ld.global.nc.u64 %rd146, [%rd147];
	// end inline asm
	mov.b64 	%fd239, %rd146;
	setp.lt.f64 	%p136, %fd238, %fd239;
	selp.f64 	%fd240, %fd239, %fd238, %p136;
	add.s32 	%r273, %r467, 512;
	mul.wide.u32 	%rd154, %r273, 8;
	add.s64 	%rd149, %rd16, %rd154;
	// begin inline asm
	ld.global.nc.u64 %rd148, [%rd149];
	// end inline asm
	mov.b64 	%fd241, %rd148;
	setp.lt.f64 	%p137, %fd240, %fd241;
	selp.f64 	%fd242, %fd241, %fd240, %p137;
	add.s32 	%r274, %r467, 768;
	mul.wide.u32 	%rd155, %r274, 8;
	add.s64 	%rd151, %rd16, %rd155;
	// begin inline asm
	ld.global.nc.u64 %rd150, [%rd151];
	// end inline asm
	mov.b64 	%fd243, %rd150;
	setp.lt.f64 	%p138, %fd242, %fd243;
	selp.f64 	%fd366, %fd243, %fd242, %p138;
	add.s32 	%r33, %r468, 1024;
	add.s32 	%r275, %r468, 512;
	add.s32 	%r467, %r467, 1024;
	setp.lt.s32 	%p139, %r275, %r18;
	mov.u32 	%r468, %r33;
	@%p139 bra 	$L__BB3_34;
$L__BB3_35:
	// begin inline asm
	mov.u32 %r276, %laneid;
	// end inline asm
	mov.b64 	%rd156, %fd366;
	mov.b64 	{%r278, %r283}, %rd156;
	mov.b32 	%r284, 1;
	mov.b32 	%r325, 31;
	mov.b32 	%r326, -1;
	// begin inline asm
	shfl.sync.down.b32 %r277, %r278, %r284, %r325, %r326;
	// end inline asm
	// begin inline asm
	shfl.sync.down.b32 %r282, %r283, %r284, %r325, %r326;
	// end inline asm
	mov.b64 	%rd157, {%r277, %r282};
	mov.b64 	%fd244, %rd157;
	setp.gt.s32 	%p140, %r276, 30;
	setp.lt.f64 	%p141, %fd366, %fd244;
	selp.f64 	%fd245, %fd244, %fd366, %p141;
	selp.f64 	%fd246, %fd366, %fd245, %p140;
	mov.b64 	%rd158, %fd246;
	mov.b64 	{%r288, %r293}, %rd158;
	mov.b32 	%r294, 2;
	// begin inline asm
	shfl.sync.down.b32 %r287, %r288, %r294, %r325, %r326;
	// end inline asm
	// begin inline asm
	shfl.sync.down.b32 %r292, %r293, %r294, %r325, %r326;
	// end inline asm
	mov.b64 	%rd159, {%r287, %r292};
	mov.b64 	%fd247, %rd159;
	setp.gt.s32 	%p142, %r276, 29;
	setp.lt.f64 	%p143, %fd246, %fd247;
	selp.f64 	%fd248, %fd247, %fd246, %p143;
	selp.f64 	%fd249, %fd246, %fd248, %p142;
	mov.b64 	%rd160, %fd249;
	mov.b64 	{%r298, %r303}, %rd160;
	mov.b32 	%r304, 4;
	// begin inline asm
	shfl.sync.down.b32 %r297, %r298, %r304, %r325, %r326;
	// end inline asm
	// begin inline asm
	shfl.sync.down.b32 %r302, %r303, %r304, %r325, %r326;
	// end inline asm
	mov.b64 	%rd161, {%r297, %r302};
	mov.b64 	%fd250, %rd161;
	setp.gt.s32 	%p144, %r276, 27;
	setp.lt.f64 	%p145, %fd249, %fd250;
	selp.f64 	%fd251, %fd250, %fd249, %p145;
	selp.f64 	%fd252, %fd249, %fd251, %p144;
	mov.b64 	%rd162, %fd252;
	mov.b64 	{%r308, %r313}, %rd162;
	mov.b32 	%r314, 8;
	// begin inline asm
	shfl.sync.down.b32 %r307, %r308, %r314, %r325, %r326;
	// end inline asm
	// begin inline asm
	shfl.sync.down.b32 %r312, %r313, %r314, %r325, %r326;
	// end inline asm
	mov.b64 	%rd163, {%r307, %r312};
	mov.b64 	%fd253, %rd163;
	setp.gt.s32 	%p146, %r276, 23;
	setp.lt.f64 	%p147, %fd252, %fd253;
	selp.f64 	%fd254, %fd253, %fd252, %p147;
	selp.f64 	%fd255, %fd252, %fd254, %p146;
	mov.b64 	%rd164, %fd255;
	mov.b64 	{%r318, %r323}, %rd164;
	mov.b32 	%r324, 16;
	// begin inline asm
	shfl.sync.down.b32 %r317, %r318, %r324, %r325, %r326;
	// end inline asm
	// begin inline asm
	shfl.sync.down.b32 %r322, %r323, %r324, %r325, %r326;
	// end inline asm
	mov.b64 	%rd165, {%r317, %r322};
	mov.b64 	%fd256, %rd165;
	setp.gt.s32 	%p148, %r276, 15;
	setp.lt.f64 	%p149, %fd255, %fd256;
	selp.f64 	%fd26, %fd256, %fd255, %p149;
	selp.f64 	%fd380, %fd255, %fd26, %p148;
	setp.ne.s32 	%p150, %r276, 0;
	@%p150 bra 	$L__BB3_37;
	shr.u32 	%r327, %r13, 2;
	and.b32  	%r328, %r327, 248;
	mov.u32 	%r329, _ZZN3cub18CUB_300001_SM_10006detail6reduce28DeviceReduceSingleTileKernelINS2_10policy_hubIdjN4cuda3__47maximumIvEEE10Policy1000EPdSB_jS8_ddNS5_3std3__410__identityEEEvT0_T1_T2_T3_T4_T6_E12temp_storage;
	add.s32 	%r330, %r329, %r328;
	st.shared.f64 	[%r330+8], %fd26;
$L__BB3_37:
	bar.sync 	0;
	setp.ne.s32 	%p151, %r13, 0;
	@%p151 bra 	$L__BB3_74;
	ld.shared.f64 	%fd257, [_ZZN3cub18CUB_300001_SM_10006detail6reduce28DeviceReduceSingleTileKernelINS2_10policy_hubIdjN4cuda3__47maximumIvEEE10Policy1000EPdSB_jS8_ddNS5_3std3__410__identityEEEvT0_T1_T2_T3_T4_T6_E12temp_storage+16];
	setp.lt.f64 	%p152, %fd380, %fd257;
	selp.f64 	%fd258, %fd257, %fd380, %p152;
	ld.shared.f64 	%fd259, [_ZZN3cub18CUB_300001_SM_10006detail6reduce28DeviceReduceSingleTileKernelINS2_10policy_hubIdjN4cuda3__47maximumIvEEE10Policy1000EPdSB_jS8_ddNS5_3std3__410__identityEEEvT0_T1_T2_T3_T4_T6_E12temp_storage+24];
	setp.lt.f64 	%p153, %fd258, %fd259;
	selp.f64 	%fd260, %fd259, %fd258, %p153;
	ld.shared.f64 	%fd261, [_ZZN3cub18CUB_300001_SM_10006detail6reduce28DeviceReduceSingleTileKernelINS2_10policy_hubIdjN4cuda3__47maximumIvEEE10Policy1000EPdSB_jS8_ddNS5_3std3__410__identityEEEvT0_T1_T2_T3_T4_T6_E12temp_storage+32];
	setp.lt.f64 	%p154, %fd260, %fd261;
	selp.f64 	%fd262, %fd261, %fd260, %p154;
	ld.shared.f64 	%fd263, [_ZZN3cub18CUB_300001_SM_10006detail6reduce28DeviceReduceSingleTileKernelINS2_10policy_hubIdjN4cuda3__47maximumIvEEE10Policy1000EPdSB_jS8_ddNS5_3std3__410__identityEEEvT0_T1_T2_T3_T4_T6_E12temp_storage+40];
	setp.lt.f64 	%p155, %fd262, %fd263;
	selp.f64 	%fd264, %fd263, %fd262, %p155;
	ld.shared.f64 	%fd265, [_ZZN3cub18CUB_300001_SM_10006detail6reduce28DeviceReduceSingleTileKernelINS2_10policy_hubIdjN4cuda3__47maximumIvEEE10Policy1000EPdSB_jS8_ddNS5_3std3__410__identityEEEvT0_T1_T2_T3_T4_T6_E12temp_storage+48];
	setp.lt.f64 	%p156, %fd264, %fd265;
	selp.f64 	%fd266, %fd265, %fd264, %p156;
	ld.shared.f64 	%fd267, [_ZZN3cub18CUB_300001_SM_10006detail6reduce28DeviceReduceSingleTileKernelINS2_10policy_hubIdjN4cuda3__47maximumIvEEE10Policy1000EPdSB_jS8_ddNS5_3std3__410__identityEEEvT0_T1_T2_T3_T4_T6_E12temp_storage+56];
	setp.lt.f64 	%p157, %fd266, %fd267;
	selp.f64 	%fd268, %fd267, %fd266, %p157;
	ld.shared.f64 	%fd269, [_ZZN3cub18CUB_300001_SM_10006detail6reduce28DeviceReduceSingleTileKernelINS2_10policy_hubIdjN4cuda3__47maximumIvEEE10Policy1000EPdSB_jS8_ddNS5_3std3__410__identityEEEvT0_T1_T2_T3_T4_T6_E12temp_storage+64];
	setp.lt.f64 	%p158, %fd268, %fd269;
	selp.f64 	%fd380, %fd269, %fd268, %p158;
	bra.uni 	$L__BB3_74;
$L__BB3_39:
	setp.gt.u32 	%p3, %r69, 2047;
	@%p3 bra 	$L__BB3_58;
	mov.u32 	%r35, %tid.x;
	setp.ge.u32 	%p52, %r35, %r69;
	mov.f64 	%fd372, 0d0000000000000000;
	mov.u32 	%r472, %r35;
	@%p52 bra 	$L__BB3_42;
	mul.wide.u32 	%rd82, %r35, 8;
	add.s64 	%rd81, %rd16, %rd82;
	// begin inline asm
	ld.global.nc.u64 %rd80, [%rd81];
	// end inline asm
	mov.b64 	%fd372, %rd80;
	add.s32 	%r472, %r35, 256;
$L__BB3_42:
	setp.ge.u32 	%p53, %r472, %r69;
	@%p53 bra 	$L__BB3_49;
	not.b32 	%r139, %r472;
	add.s32 	%r38, %r69, %r139;
	and.b32  	%r140, %r38, 768;
	setp.eq.s32 	%p54, %r140, 768;
	@%p54 bra 	$L__BB3_46;
	mul.wide.u32 	%rd83, %r472, 8;
	add.s64 	%rd203, %rd16, %rd83;
	shr.u32 	%r141, %r38, 8;
	add.s32 	%r142, %r141, 1;
	and.b32  	%r143, %r142, 3;
	neg.s32 	%r470, %r143;
$L__BB3_45:
	.pragma "nounroll";
	// begin inline asm
	ld.global.nc.u64 %rd84, [%rd203];
	// end inline asm
	mov.b64 	%fd125, %rd84;
	setp.lt.f64 	%p55, %fd372, %fd125;
	selp.f64 	%fd372, %fd125, %fd372, %p55;
	add.s32 	%r472, %r472, 256;
	add.s64 	%rd203, %rd203, 2048;
	add.s32 	%r470, %r470, 1;
	setp.ne.s32 	%p56, %r470, 0;
	@%p56 bra 	$L__BB3_45;
$L__BB3_46:
	setp.lt.u32 	%p57, %r38, 768;
	@%p57 bra 	$L__BB3_49;
	mul.wide.u32 	%rd86, %r472, 8;
	add.s64 	%rd204, %rd16, %rd86;
$L__BB3_48:
	// begin inline asm
	ld.global.nc.u64 %rd87, [%rd204];
	// end inline asm
	mov.b64 	%fd126, %rd87;
	setp.lt.f64 	%p58, %fd372, %fd126;
	selp.f64 	%fd127, %fd126, %fd372, %p58;
	add.s64 	%rd90, %rd204, 2048;
	// begin inline asm
	ld.global.nc.u64 %rd89, [%rd90];
	// end inline asm
	mov.b64 	%fd128, %rd89;
	setp.lt.f64 	%p59, %fd127, %fd128;
	selp.f64 	%fd129, %fd128, %fd127, %p59;
	add.s64 	%rd92, %rd204, 4096;
	// begin inline asm
	ld.global.nc.u64 %rd91, [%rd92];
	// end inline asm
	mov.b64 	%fd130, %rd91;
	setp.lt.f64 	%p60, %fd129, %fd130;
	selp.f64 	%fd131, %fd130, %fd129, %p60;
	add.s64 	%rd94, %rd204, 6144;
	// begin inline asm
	ld.global.nc.u64 %rd93, [%rd94];
	// end inline asm
	mov.b64 	%fd132, %rd93;
	setp.lt.f64 	%p61, %fd131, %fd132;
	selp.f64 	%fd372, %fd132, %fd131, %p61;
	add.s32 	%r472, %r472, 1024;
	add.s64 	%rd204, %rd204, 8192;
	setp.lt.s32 	%p62, %r472, %r69;
	@%p62 bra 	$L__BB3_48;
$L__BB3_49:
	setp.lt.u32 	%p63, %r69, 256;
	@%p63 bra 	$L__BB3_54;
	// begin inline asm
	mov.u32 %r207, %laneid;
	// end inline asm
	mov.b64 	%rd105, %fd372;
	mov.b64 	{%r209, %r214}, %rd105;
	mov.b32 	%r215, 1;
	mov.b32 	%r256, 31;
	mov.b32 	%r257, -1;
	// begin inline asm
	shfl.sync.down.b32 %r208, %r209, %r215, %r256, %r257;
	// end inline asm
	// begin inline asm
	shfl.sync.down.b32 %r213, %r214, %r215, %r256, %r257;
	// end inline asm
	mov.b64 	%rd106, {%r208, %r213};
	mov.b64 	%fd180, %rd106;
	setp.gt.s32 	%p91, %r207, 30;
	setp.lt.f64 	%p92, %fd372, %fd180;
	selp.f64 	%fd181, %fd180, %fd372, %p92;
	selp.f64 	%fd182, %fd372, %fd181, %p91;
	mov.b64 	%rd107, %fd182;
	mov.b64 	{%r219, %r224}, %rd107;
	mov.b32 	%r225, 2;
	// begin inline asm
	shfl.sync.down.b32 %r218, %r219, %r225, %r256, %r257;
	// end inline asm
	// begin inline asm
	shfl.sync.down.b32 %r223, %r224, %r225, %r256, %r257;
	// end inline asm
	mov.b64 	%rd108, {%r218, %r223};
	mov.b64 	%fd183, %rd108;
	setp.gt.s32 	%p93, %r207, 29;
	setp.lt.f64 	%p94, %fd182, %fd183;
	selp.f64 	%fd184, %fd183, %fd182, %p94;
	selp.f64 	%fd185, %fd182, %fd184, %p93;
	mov.b64 	%rd109, %fd185;
	mov.b64 	{%r229, %r234}, %rd109;
	mov.b32 	%r235, 4;
	// begin inline asm
	shfl.sync.down.b32 %r228, %r229, %r235, %r256, %r257;
	// end inline asm
	// begin inline asm
	shfl.sync.down.b32 %r233, %r234, %r235, %r256, %r257;
	// end inline asm
	mov.b64 	%rd110, {%r228, %r233};
	mov.b64 	%fd186, %rd110;
	setp.gt.s32 	%p95, %r207, 27;
	setp.lt.f64 	%p96, %fd185, %fd186;
	selp.f64 	%fd187, %fd186, %fd185, %p96;
	selp.f64 	%fd188, %fd185, %fd187, %p95;
	mov.b64 	%rd111, %fd188;
	mov.b64 	{%r239, %r244}, %rd111;
	mov.b32 	%r245, 8;
	// begin inline asm
	shfl.sync.down.b32 %r238, %r239, %r245, %r256, %r257;
	// end inline asm
	// begin inline asm
	shfl.sync.down.b32 %r243, %r244, %r245, %r256, %r257;
	// end inline asm
	mov.b64 	%rd112, {%r238, %r243};
	mov.b64 	%fd189, %rd112;
	setp.gt.s32 	%p97, %r207, 23;
	setp.lt.f64 	%p98, %fd188, %fd189;
	selp.f64 	%fd190, %fd189, %fd188, %p98;
	selp.f64 	%fd191, %fd188, %fd190, %p97;
	mov.b64 	%rd113, %fd191;
	mov.b64 	{%r249, %r254}, %rd113;
	mov.b32 	%r255, 16;
	// begin inline asm
	shfl.sync.down.b32 %r248, %r249, %r255, %r256, %r257;
	// end inline asm
	// begin inline asm
	shfl.sync.down.b32 %r253, %r254, %r255, %r256, %r257;
	// end inline asm
	mov.b64 	%rd114, {%r248, %r253};
	mov.b64 	%fd192, %rd114;
	setp.gt.s32 	%p99, %r207, 15;
	setp.lt.f64 	%p100, %fd191, %fd192;
	selp.f64 	%fd38, %fd192, %fd191, %p100;
	selp.f64 	%fd380, %fd191, %fd38, %p99;
	setp.ne.s32 	%p101, %r207, 0;
	@%p101 bra 	$L__BB3_52;
	shr.u32 	%r258, %r35, 2;
	and.b32  	%r259, %r258, 248;
	mov.u32 	%r260, _ZZN3cub18CUB_300001_SM_10006detail6reduce28DeviceReduceSingleTileKernelINS2_10policy_hubIdjN4cuda3__47maximumIvEEE10Policy1000EPdSB_jS8_ddNS5_3std3__410__identityEEEvT0_T1_T2_T3_T4_T6_E12temp_storage;
	add.s32 	%r261, %r260, %r259;
	st.shared.f64 	[%r261+8], %fd38;
$L__BB3_52:
	bar.sync 	0;
	setp.ne.s32 	%p102, %r35, 0;
	@%p102 bra 	$L__BB3_74;
	ld.shared.f64 	%fd193, [_ZZN3cub18CUB_300001_SM_10006detail6reduce28DeviceReduceSingleTileKernelINS2_10policy_hubIdjN4cuda3__47maximumIvEEE10Policy1000EPdSB_jS8_ddNS5_3std3__410__identityEEEvT0_T1_T2_T3_T4_T6_E12temp_storage+16];
	setp.lt.f64 	%p103, %fd380, %fd193;
	selp.f64 	%fd194, %fd193, %fd380, %p103;
	ld.shared.f64 	%fd195, [_ZZN3cub18CUB_300001_SM_10006detail6reduce28DeviceReduceSingleTileKernelINS2_10policy_hubIdjN4cuda3__47maximumIvEEE10Policy1000EPdSB_jS8_ddNS5_3std3__410__identityEEEvT0_T1_T2_T3_T4_T6_E12temp_storage+24];
	setp.lt.f64 	%p104, %fd194, %fd195;
	selp.f64 	%fd196, %fd195, %fd194, %p104;
	ld.shared.f64 	%fd197, [_ZZN3cub18CUB_300001_SM_10006detail6reduce28DeviceReduceSingleTileKernelINS2_10policy_hubIdjN4cuda3__47maximumIvEEE10Policy1000EPdSB_jS8_ddNS5_3std3__410__identityEEEvT0_T1_T2_T3_T4_T6_E12temp_storage+32];
	setp.lt.f64 	%p105, %fd196, %fd197;
	selp.f64 	%fd198, %fd197, %fd196, %p105;
	ld.shared.f64 	%fd199, [_ZZN3cub18CUB_300001_SM_10006detail6reduce28DeviceReduceSingleTileKernelINS2_10policy_hubIdjN4cuda3__47maximumIvEEE10Policy1000EPdSB_jS8_ddNS5_3std3__410__identityEEEvT0_T1_T2_T3_T4_T6_E12temp_storage+40];
	setp.lt.f64 	%p106, %fd198, %fd199;
	selp.f64 	%fd200, %fd199, %fd198, %p106;
	ld.shared.f64 	%fd201, [_ZZN3cub18CUB_300001_SM_10006detail6reduce28DeviceReduceSingleTileKernelINS2_10policy_hubIdjN4cuda3__47maximumIvEEE10Policy1000EPdSB_jS8_ddNS5_3std3__410__identityEEEvT0_T1_T2_T3_T4_T6_E12temp_storage+48];
	setp.lt.f64 	%p107, %fd200, %fd201;
	selp.f64 	%fd202, %fd201, %fd200, %p107;
	ld.shared.f64 	%fd203, [_ZZN3cub18CUB_300001_SM_10006detail6reduce28DeviceReduceSingleTileKernelINS2_10policy_hubIdjN4cuda3__47maximumIvEEE10Policy1000EPdSB_jS8_ddNS5_3std3__410__identityEEEvT0_T1_T2_T3_T4_T6_E12temp_storage+56];
	setp.lt.f64 	%p108, %fd202, %fd203;
	selp.f64 	%fd204, %fd203, %fd202, %p108;
	ld.shared.f64 	%fd205, [_ZZN3cub18CUB_300001_SM_10006detail6reduce28DeviceReduceSingleTileKernelINS2_10policy_hubIdjN4cuda3__47maximumIvEEE10Policy1000EPdSB_jS8_ddNS5_3std3__410__identityEEEvT0_T1_T2_T3_T4_T6_E12temp_storage+64];
	setp.lt.f64 	%p109, %fd204, %fd205;
	selp.f64 	%fd380, %fd205, %fd204, %p109;
	bra.uni 	$L__BB3_74;
$L__BB3_54:
	// begin inline asm
	mov.u32 %r144, %laneid;
	// end inline asm
	and.b32  	%r195, %r35, 992;
	add.s32 	%r196, %r195, 32;
	setp.gt.u32 	%p64, %r196, %r69;
	not.b32 	%r197, %r195;
	add.s32 	%r198, %r69, %r197;
	selp.b32 	%r193, %r198, 31, %p64;
	mov.b64 	%rd95, %fd372;
	mov.b64 	{%r146, %r151}, %rd95;
	mov.b32 	%r152, 1;
	mov.b32 	%r194, -1;
	// begin inline asm
	shfl.sync.down.b32 %r145, %r146, %r152, %r193, %r194;
	// end inline asm
	// begin inline asm
	shfl.sync.down.b32 %r150, %r151, %r152, %r193, %r194;
	// end inline asm
	mov.b64 	%rd96, {%r145, %r150};
	mov.b64 	%fd133, %rd96;
	setp.lt.s32 	%p65, %r144, %r193;
	setp.lt.f64 	%p66, %fd372, %fd133;
	selp.f64 	%fd134, %fd133, %fd372, %p66;
	selp.f64 	%fd135, %fd134, %fd372, %p65;
	mov.b64 	%rd97, %fd135;
	mov.b64 	{%r156, %r161}, %rd97;
	mov.b32 	%r162, 2;
	// begin inline asm
	shfl.sync.down.b32 %r155, %r156, %r162, %r193, %r194;
	// end inline asm
	// begin inline asm
	shfl.sync.down.b32 %r160, %r161, %r162, %r193, %r194;
	// end inline asm
	mov.b64 	%rd98, {%r155, %r160};
	mov.b64 	%fd136, %rd98;
	add.s32 	%r199, %r144, 2;
	setp.gt.s32 	%p67, %r199, %r193;
	setp.lt.f64 	%p68, %fd135, %fd136;
	selp.f64 	%fd137, %fd136, %fd135, %p68;
	selp.f64 	%fd138, %fd135, %fd137, %p67;
	mov.b64 	%rd99, %fd138;
	mov.b64 	{%r166, %r171}, %rd99;
	mov.b32 	%r172, 4;
	// begin inline asm
	shfl.sync.down.b32 %r165, %r166, %r172, %r193, %r194;
	// end inline asm
	// begin inline asm
	shfl.sync.down.b32 %r170, %r171, %r172, %r193, %r194;
	// end inline asm
	mov.b64 	%rd100, {%r165, %r170};
	mov.b64 	%fd139, %rd100;
	add.s32 	%r200, %r144, 4;
	setp.gt.s32 	%p69, %r200, %r193;
	setp.lt.f64 	%p70, %fd138, %fd139;
	selp.f64 	%fd140, %fd139, %fd138, %p70;
	selp.f64 	%fd141, %fd138, %fd140, %p69;
	mov.b64 	%rd101, %fd141;
	mov.b64 	{%r176, %r181}, %rd101;
	mov.b32 	%r182, 8;
	// begin inline asm
	shfl.sync.down.b32 %r175, %r176, %r182, %r193, %r194;
	// end inline asm
	// begin inline asm
	shfl.sync.down.b32 %r180, %r181, %r182, %r193, %r194;
	// end inline asm
	mov.b64 	%rd102, {%r175, %r180};
	mov.b64 	%fd142, %rd102;
	add.s32 	%r201, %r144, 8;
	setp.gt.s32 	%p71, %r201, %r193;
	setp.lt.f64 	%p72, %fd141, %fd142;
	selp.f64 	%fd143, %fd142, %fd141, %p72;
	selp.f64 	%fd144, %fd141, %fd143, %p71;
	mov.b64 	%rd103, %fd144;
	mov.b64 	{%r186, %r191}, %rd103;
	mov.b32 	%r192, 16;
	// begin inline asm
	shfl.sync.down.b32 %r185, %r186, %r192, %r193, %r194;
	// end inline asm
	// begin inline asm
	shfl.sync.down.b32 %r190, %r191, %r192, %r193, %r194;
	// end inline asm
	mov.b64 	%rd104, {%r185, %r190};
	mov.b64 	%fd145, %rd104;
	add.s32 	%r202, %r144, 16;
	setp.gt.s32 	%p73, %r202, %r193;
	setp.lt.f64 	%p74, %fd144, %fd145;
	selp.f64 	%fd146, %fd145, %fd144, %p74;
	selp.f64 	%fd380, %fd144, %fd146, %p73;
	setp.ne.s32 	%p75, %r144, 0;
	@%p75 bra 	$L__BB3_56;
	shr.u32 	%r203, %r35, 2;
	and.b32  	%r204, %r203, 248;
	mov.u32 	%r205, _ZZN3cub18CUB_300001_SM_10006detail6reduce28DeviceReduceSingleTileKernelINS2_10policy_hubIdjN4cuda3__47maximumIvEEE10Policy1000EPdSB_jS8_ddNS5_3std3__410__identityEEEvT0_T1_T2_T3_T4_T6_E12temp_storage;
	add.s32 	%r206, %r205, %r204;
	st.shared.f64 	[%r206+8], %fd380;
$L__BB3_56:
	bar.sync 	0;
	setp.ne.s32 	%p76, %r35, 0;
	@%p76 bra 	$L__BB3_74;
	setp.gt.u32 	%p77, %r69, 32;
	ld.shared.f64 	%fd147, [_ZZN3cub18CUB_300001_SM_10006detail6reduce28DeviceReduceSingleTileKernelINS2_10policy_hubIdjN4cuda3__47maximumIvEEE10Policy1000EPdSB_jS8_ddNS5_3std3__410__identityEEEvT0_T1_T2_T3_T4_T6_E12temp_storage+16];
	setp.lt.f64 	%p78, %fd380, %fd147;
	selp.f64 	%fd149, %fd147, %fd380, %p78;
	selp.f64 	%fd150, %fd149, %fd380, %p77;
	setp.gt.u32 	%p79, %r69, 64;
	ld.shared.f64 	%fd152, [_ZZN3cub18CUB_300001_SM_10006detail6reduce28DeviceReduceSingleTileKernelINS2_10policy_hubIdjN4cuda3__47maximumIvEEE10Policy1000EPdSB_jS8_ddNS5_3std3__410__identityEEEvT0_T1_T2_T3_T4_T6_E12temp_storage+24];
	setp.lt.f64 	%p80, %fd150, %fd152;
	selp.f64 	%fd154, %fd152, %fd150, %p80;
	selp.f64 	%fd155, %fd154, %fd150, %p79;
	setp.gt.u32 	%p81, %r69, 96;
	ld.shared.f64 	%fd157, [_ZZN3cub18CUB_300001_SM_10006detail6reduce28DeviceReduceSingleTileKernelINS2_10policy_hubIdjN4cuda3__47maximumIvEEE10Policy1000EPdSB_jS8_ddNS5_3std3__410__identityEEEvT0_T1_T2_T3_T4_T6_E12temp_storage+32];
	setp.lt.f64 	%p82, %fd155, %fd157;
	selp.f64 	%fd159, %fd157, %fd155, %p82;
	selp.f64 	%fd160, %fd159, %fd155, %p81;
	setp.gt.u32 	%p83, %r69, 128;
	ld.shared.f64 	%fd162, [_ZZN3cub18CUB_300001_SM_10006detail6reduce28DeviceReduceSingleTileKernelINS2_10policy_hubIdjN4cuda3__47maximumIvEEE10Policy1000EPdSB_jS8_ddNS5_3std3__410__identityEEEvT0_T1_T2_T3_T4_T6_E12temp_storage+40];
	setp.lt.f64 	%p84, %fd160, %fd162;
	selp.f64 	%fd164, %fd162, %fd160, %p84;
	selp.f64 	%fd165, %fd164, %fd160, %p83;
	setp.gt.u32 	%p85, %r69, 160;
	ld.shared.f64 	%fd167, [_ZZN3cub18CUB_300001_SM_10006detail6reduce28DeviceReduceSingleTileKernelINS2_10policy_hubIdjN4cuda3__47maximumIvEEE10Policy1000EPdSB_jS8_ddNS5_3std3__410__identityEEEvT0_T1_T2_T3_T4_T6_E12temp_storage+48];
	setp.lt.f64 	%p86, %fd165, %fd167;
	selp.f64 	%fd169, %fd167, %fd165, %p86;
	selp.f64 	%fd170, %fd169, %fd165, %p85;
	setp.gt.u32 	%p87, %r69, 192;
	ld.shared.f64 	%fd172, [_ZZN3cub18CUB_300001_SM_10006detail6reduce28DeviceReduceSingleTileKernelINS2_10policy_hubIdjN4cuda3__47maximumIvEEE10Policy1000EPdSB_jS8_ddNS5_3std3__410__identityEEEvT0_T1_T2_T3_T4_T6_E12temp_storage+56];
	setp.lt.f64 	%p88, %fd170, %fd172;
	selp.f64 	%fd174, %fd172, %fd170, %p88;
	selp.f64 	%fd175, %fd174, %fd170, %p87;
	setp.gt.u32 	%p89, %r69, 224;
	ld.shared.f64 	%fd177, [_ZZN3cub18CUB_300001_SM_10006detail6reduce28DeviceReduceSingleTileKernelINS2_10policy_hubIdjN4cuda3__47maximumIvEEE10Policy1000EPdSB_jS8_ddNS5_3std3__410__identityEEEvT0_T1_T2_T3_T4_T6_E12temp_storage+64];
	setp.lt.f64 	%p90, %fd175, %fd177;
	selp.f64 	%fd179, %fd177, %fd175, %p90;
	selp.f64 	%fd380, %fd179, %fd175, %p89;
	bra.uni 	$L__BB3_74;
$L__BB3_58:
	mov.u32 	%r47, %tid.x;
	mul.wide.u32 	%rd35, %r47, 8;
	add.s64 	%rd20, %rd16, %rd35;
	// begin inline asm
	ld.global.nc.u64 %rd19, [%rd20];
	// end inline asm
	mov.b64 	%fd59, %rd19;
	add.s64 	%rd22, %rd20, 2048;
	// begin inline asm
	ld.global.nc.u64 %rd21, [%rd22];
	// end inline asm
	mov.b64 	%fd60, %rd21;
	add.s64 	%rd24, %rd20, 4096;
	// begin inline asm
	ld.global.nc.u64 %rd23, [%rd24];
	// end inline asm
	mov.b64 	%fd61, %rd23;
	add.s64 	%rd26, %rd20, 6144;
	// begin inline asm
	ld.global.nc.u64 %rd25, [%rd26];
	// end inline asm
	mov.b64 	%fd62, %rd25;
	add.s64 	%rd28, %rd20, 8192;
	// begin inline asm
	ld.global.nc.u64 %rd27, [%rd28];
	// end inline asm
	mov.b64 	%fd63, %rd27;
	add.s64 	%rd30, %rd20, 10240;
	// begin inline asm
	ld.global.nc.u64 %rd29, [%rd30];
	// end inline asm
	mov.b64 	%fd64, %rd29;
	add.s64 	%rd32, %rd20, 12288;
	// begin inline asm
	ld.global.nc.u64 %rd31, [%rd32];
	// end inline asm
	mov.b64 	%fd65, %rd31;
	add.s64 	%rd34, %rd20, 14336;
	// begin inline asm
	ld.global.nc.u64 %rd33, [%rd34];
	// end inline asm
	mov.b64 	%fd66, %rd33;
	setp.lt.f64 	%p4, %fd59, %fd60;
	selp.f64 	%fd67, %fd60, %fd59, %p4;
	setp.lt.f64 	%p5, %fd67, %fd61;
	selp.f64 	%fd68, %fd61, %fd67, %p5;
	setp.lt.f64 	%p6, %fd68, %fd62;
	selp.f64 	%fd69, %fd62, %fd68, %p6;
	setp.lt.f64 	%p7, %fd69, %fd63;
	selp.f64 	%fd70, %fd63, %fd69, %p7;
	setp.lt.f64 	%p8, %fd70, %fd64;
	selp.f64 	%fd71, %fd64, %fd70, %p8;
	setp.lt.f64 	%p9, %fd71, %fd65;
	selp.f64 	%fd72, %fd65, %fd71, %p9;
	setp.lt.f64 	%p10, %fd72, %fd66;
	selp.f64 	%fd379, %fd66, %fd72, %p10;
	add.s32 	%r48, %r69, -2048;
	setp.lt.u32 	%p11, %r48, 2048;
	mov.b32 	%r475, 2048;
	@%p11 bra 	$L__BB3_62;
	mov.b32 	%r475, 2048;
$L__BB3_60:
	add.s32 	%r72, %r47, %r475;
	mul.wide.u32 	%rd52, %r72, 8;
	add.s64 	%rd37, %rd16, %rd52;
	// begin inline asm
	ld.global.nc.u64 %rd36, [%rd37];
	// end inline asm
	mov.b64 	%fd73, %rd36;
	mul.wide.u32 	%rd53, %r475, 8;
	add.s64 	%rd54, %rd20, %rd53;
	add.s64 	%rd39, %rd54, 2048;
	// begin inline asm
	ld.global.nc.u64 %rd38, [%rd39];
	// end inline asm
	mov.b64 	%fd74, %rd38;
	add.s64 	%rd41, %rd54, 4096;
	// begin inline asm
	ld.global.nc.u64 %rd40, [%rd41];
	// end inline asm
	mov.b64 	%fd75, %rd40;
	add.s64 	%rd43, %rd54, 6144;
	// begin inline asm
	ld.global.nc.u64 %rd42, [%rd43];
	// end inline asm
	mov.b64 	%fd76, %rd42;
	add.s64 	%rd45, %rd54, 8192;
	// begin inline asm
	ld.global.nc.u64 %rd44, [%rd45];
	// end inline asm
	mov.b64 	%fd77, %rd44;
	add.s64 	%rd47, %rd54, 10240;
	// begin inline asm
	ld.global.nc.u64 %rd46, [%rd47];
	// end inline asm
	mov.b64 	%fd78, %rd46;
	add.s64 	%rd49, %rd54, 12288;
	// begin inline asm
	ld.global.nc.u64 %rd48, [%rd49];
	// end inline asm
	mov.b64 	%fd79, %rd48;
	add.s64 	%rd51, %rd54, 14336;
	// begin inline asm
	ld.global.nc.u64 %rd50, [%rd51];
	// end inline asm
	mov.b64 	%fd80, %rd50;
	setp.lt.f64 	%p12, %fd379, %fd73;
	selp.f64 	%fd81, %fd73, %fd379, %p12;
	setp.lt.f64 	%p13, %fd81, %fd74;
	selp.f64 	%fd82, %fd74, %fd81, %p13;
	setp.lt.f64 	%p14, %fd82, %fd75;
	selp.f64 	%fd83, %fd75, %fd82, %p14;
	setp.lt.f64 	%p15, %fd83, %fd76;
	selp.f64 	%fd84, %fd76, %fd83, %p15;
	setp.lt.f64 	%p16, %fd84, %fd77;
	selp.f64 	%fd85, %fd77, %fd84, %p16;
	setp.lt.f64 	%p17, %fd85, %fd78;
	selp.f64 	%fd86, %fd78, %fd85, %p17;
	setp.lt.f64 	%p18, %fd86, %fd79;
	selp.f64 	%fd87, %fd79, %fd86, %p18;
	setp.lt.f64 	%p19, %fd87, %fd80;
	selp.f64 	%fd379, %fd80, %fd87, %p19;
	sub.s32 	%r73, %r69, %r475;
	setp.lt.u32 	%p20, %r73, 2048;
	@%p20 bra 	$L__BB3_70;
	add.s32 	%r475, %r475, 2048;
	setp.le.u32 	%p21, %r475, %r48;
	@%p21 bra 	$L__BB3_60;
$L__BB3_62:
	setp.le.u32 	%p22, %r69, %r475;
	@%p22 bra 	$L__BB3_70;
	sub.s32 	%r52, %r69, %r475;
	setp.ge.s32 	%p23, %r47, %r52;
	@%p23 bra 	$L__BB3_70;
	not.b32 	%r74, %r47;
	add.s32 	%r75, %r69, %r74;
	sub.s32 	%r53, %r75, %r475;
	and.b32  	%r76, %r53, 768;
	setp.eq.s32 	%p24, %r76, 768;
	mov.u32 	%r479, %r47;
	@%p24 bra 	$L__BB3_67;
	add.s32 	%r477, %r47, %r475;
	shr.u32 	%r77, %r53, 8;
	add.s32 	%r78, %r77, 1;
	and.b32  	%r79, %r78, 3;
	neg.s32 	%r476, %r79;
	mov.u32 	%r479, %r47;
$L__BB3_66:
	.pragma "nounroll";
	mul.wide.u32 	%rd57, %r477, 8;
	add.s64 	%rd56, %rd16, %rd57;
	// begin inline asm
	ld.global.nc.u64 %rd55, [%rd56];
	// end inline asm
	mov.b64 	%fd89, %rd55;
	setp.lt.f64 	%p25, %fd379, %fd89;
	selp.f64 	%fd379, %fd89, %fd379, %p25;
	add.s32 	%r479, %r479, 256;
	add.s32 	%r477, %r477, 256;
	add.s32 	%r476, %r476, 1;
	setp.ne.s32 	%p26, %r476, 0;
	@%p26 bra 	$L__BB3_66;
$L__BB3_67:
	setp.lt.u32 	%p27, %r53, 768;
	@%p27 bra 	$L__BB3_70;
	add.s32 	%r481, %r479, 512;
	add.s32 	%r480, %r479, %r475;
$L__BB3_69:
	mul.wide.u32 	%rd66, %r480, 8;
	add.s64 	%rd59, %rd16, %rd66;
	// begin inline asm
	ld.global.nc.u64 %rd58, [%rd59];
	// end inline asm
	mov.b64 	%fd90, %rd58;
	setp.lt.f64 	%p28, %fd379, %fd90;
	selp.f64 	%fd91, %fd90, %fd379, %p28;
	add.s32 	%r80, %r480, 256;
	mul.wide.u32 	%rd67, %r80, 8;
	add.s64 	%rd61, %rd16, %rd67;
	// begin inline asm
	ld.global.nc.u64 %rd60, [%rd61];
	// end inline asm
	mov.b64 	%fd92, %rd60;
	setp.lt.f64 	%p29, %fd91, %fd92;
	selp.f64 	%fd93, %fd92, %fd91, %p29;
	add.s32 	%r81, %r480, 512;
	mul.wide.u32 	%rd68, %r81, 8;
	add.s64 	%rd63, %rd16, %rd68;
	// begin inline asm
	ld.global.nc.u64 %rd62, [%rd63];
	// end inline asm
	mov.b64 	%fd94, %rd62;
	setp.lt.f64 	%p30, %fd93, %fd94;
	selp.f64 	%fd95, %fd94, %fd93, %p30;
	add.s32 	%r82, %r480, 768;
	mul.wide.u32 	%rd69, %r82, 8;
	add.s64 	%rd65, %rd16, %rd69;
	// begin inline asm
	ld.global.nc.u64 %rd64, [%rd65];
	// end inline asm
	mov.b64 	%fd96, %rd64;
	setp.lt.f64 	%p31, %fd95, %fd96;
	selp.f64 	%fd379, %fd96, %fd95, %p31;
	add.s32 	%r67, %r481, 1024;
	add.s32 	%r83, %r481, 512;
	add.s32 	%r480, %r480, 1024;
	setp.lt.s32 	%p32, %r83, %r52;
	mov.u32 	%r481, %r67;
	@%p32 bra 	$L__BB3_69;
$L__BB3_70:
	// begin inline asm
	mov.u32 %r84, %laneid;
	// end inline asm
	mov.b64 	%rd70, %fd379;
	mov.b64 	{%r86, %r91}, %rd70;
	mov.b32 	%r92, 1;
	mov.b32 	%r133, 31;
	mov.b32 	%r134, -1;
	// begin inline asm
	shfl.sync.down.b32 %r85, %r86, %r92, %r133, %r134;
	// end inline asm
	// begin inline asm
	shfl.sync.down.b32 %r90, %r91, %r92, %r133, %r134;
	// end inline asm
	mov.b64 	%rd71, {%r85, %r90};
	mov.b64 	%fd97, %rd71;
	setp.gt.s32 	%p33, %r84, 30;
	setp.lt.f64 	%p34, %fd379, %fd97;
	selp.f64 	%fd98, %fd97, %fd379, %p34;
	selp.f64 	%fd99, %fd379, %fd98, %p33;
	mov.b64 	%rd72, %fd99;
	mov.b64 	{%r96, %r101}, %rd72;
	mov.b32 	%r102, 2;
	// begin inline asm
	shfl.sync.down.b32 %r95, %r96, %r102, %r133, %r134;
	// end inline asm
	// begin inline asm
	shfl.sync.down.b32 %r100, %r101, %r102, %r133, %r134;
	// end inline asm
	mov.b64 	%rd73, {%r95, %r100};
	mov.b64 	%fd100, %rd73;
	setp.gt.s32 	%p35, %r84, 29;
	setp.lt.f64 	%p36, %fd99, %fd100;
	selp.f64 	%fd101, %fd100, %fd99, %p36;
	selp.f64 	%fd102, %fd99, %fd101, %p35;
	mov.b64 	%rd74, %fd102;
	mov.b64 	{%r106, %r111}, %rd74;
	mov.b32 	%r112, 4;
	// begin inline asm
	shfl.sync.down.b32 %r105, %r106, %r112, %r133, %r134;
	// end inline asm
	// begin inline asm
	shfl.sync.down.b32 %r110, %r111, %r112, %r133, %r134;
	// end inline asm
	mov.b64 	%rd75, {%r105, %r110};
	mov.b64 	%fd103, %rd75;
	setp.gt.s32 	%p37, %r84, 27;
	setp.lt.f64 	%p38, %fd102, %fd103;
	selp.f64 	%fd104, %fd103, %fd102, %p38;
	selp.f64 	%fd105, %fd102, %fd104, %p37;
	mov.b64 	%rd76, %fd105;
	mov.b64 	{%r116, %r121}, %rd76;
	mov.b32 	%r122, 8;
	// begin inline asm
	shfl.sync.down.b32 %r115, %r116, %r122, %r133, %r134;
	// end inline asm
	// begin inline asm
	shfl.sync.down.b32 %r120, %r121, %r122, %r133, %r134;
	// end inline asm
	mov.b64 	%rd77, {%r115, %r120};
	mov.b64 	%fd106, %rd77;
	setp.gt.s32 	%p39, %r84, 23;
	setp.lt.f64 	%p40, %fd105, %fd106;
	selp.f64 	%fd107, %fd106, %fd105, %p40;
	selp.f64 	%fd108, %fd105, %fd107, %p39;
	mov.b64 	%rd78, %fd108;
	mov.b64 	{%r126, %r131}, %rd78;
	mov.b32 	%r132, 16;
	// begin inline asm
	shfl.sync.down.b32 %r125, %r126, %r132, %r133, %r134;
	// end inline asm
	// begin inline asm
	shfl.sync.down.b32 %r130, %r131, %r132, %r133, %r134;
	// end inline asm
	mov.b64 	%rd79, {%r125, %r130};
	mov.b64 	%fd109, %rd79;
	setp.gt.s32 	%p41, %r84, 15;
	setp.lt.f64 	%p42, %fd108, %fd109;
	selp.f64 	%fd54, %fd109, %fd108, %p42;
	selp.f64 	%fd380, %fd108, %fd54, %p41;
	setp.ne.s32 	%p43, %r84, 0;
	@%p43 bra 	$L__BB3_72;
	shr.u32 	%r135, %r47, 2;
	and.b32  	%r136, %r135, 248;
	mov.u32 	%r137, _ZZN3cub18CUB_300001_SM_10006detail6reduce28DeviceReduceSingleTileKernelINS2_10policy_hubIdjN4cuda3__47maximumIvEEE10Policy1000EPdSB_jS8_ddNS5_3std3__410__identityEEEvT0_T1_T2_T3_T4_T6_E12temp_storage;
	add.s32 	%r138, %r137, %r136;
	st.shared.f64 	[%r138+8], %fd54;
$L__BB3_72:
	bar.sync 	0;
	setp.ne.s32 	%p44, %r47, 0;
	@%p44 bra 	$L__BB3_74;
	ld.shared.f64 	%fd110, [_ZZN3cub18CUB_300001_SM_10006detail6reduce28DeviceReduceSingleTileKernelINS2_10policy_hubIdjN4cuda3__47maximumIvEEE10Policy1000EPdSB_jS8_ddNS5_3std3__410__identityEEEvT0_T1_T2_T3_T4_T6_E12temp_storage+16];
	setp.lt.f64 	%p45, %fd380, %fd110;
	selp.f64 	%fd111, %fd110, %fd380, %p45;
	ld.shared.f64 	%fd112, [_ZZN3cub18CUB_300001_SM_10006detail6reduce28DeviceReduceSingleTileKernelINS2_10policy_hubIdjN4cuda3__47maximumIvEEE10Policy1000EPdSB_jS8_ddNS5_3std3__410__identityEEEvT0_T1_T2_T3_T4_T6_E12temp_storage+24];
	setp.lt.f64 	%p46, %fd111, %fd112;
	selp.f64 	%fd113, %fd112, %fd111, %p46;
	ld.shared.f64 	%fd114, [_ZZN3cub18CUB_300001_SM_10006detail6reduce28DeviceReduceSingleTileKernelINS2_10policy_hubIdjN4cuda3__47maximumIvEEE10Policy1000EPdSB_jS8_ddNS5_3std3__410__identityEEEvT0_T1_T2_T3_T4_T6_E12temp_storage+32];
	setp.lt.f64 	%p47, %fd113, %fd114;
	selp.f64 	%fd115, %fd114, %fd113, %p47;
	ld.shared.f64 	%fd116, [_ZZN3cub18CUB_300001_SM_10006detail6reduce28DeviceReduceSingleTileKernelINS2_10policy_hubIdjN4cuda3__47maximumIvEEE10Policy1000EPdSB_jS8_ddNS5_3std3__410__identityEEEvT0_T1_T2_T3_T4_T6_E12temp_storage+40];
	setp.lt.f64 	%p48, %fd115, %fd116;
	selp.f64 	%fd117, %fd116, %fd115, %p48;
	ld.shared.f64 	%fd118, [_ZZN3cub18CUB_300001_SM_10006detail6reduce28DeviceReduceSingleTileKernelINS2_10policy_hubIdjN4cuda3__47maximumIvEEE10Policy1000EPdSB_jS8_ddNS5_3std3__410__identityEEEvT0_T1_T2_T3_T4_T6_E12temp_storage+48];
	setp.lt.f64 	%p49, %fd117, %fd118;
	selp.f64 	%fd119, %fd118, %fd117, %p49;
	ld.shared.f64 	%fd120, [_ZZN3cub18CUB_300001_SM_10006detail6reduce28DeviceReduceSingleTileKernelINS2_10policy_hubIdjN4cuda3__47maximumIvEEE10Policy1000EPdSB_jS8_ddNS5_3std3__410__identityEEEvT0_T1_T2_T3_T4_T6_E12temp_storage+56];
	setp.lt.f64 	%p50, %fd119, %fd120;
	selp.f64 	%fd121, %fd120, %fd119, %p50;
	ld.shared.f64 	%fd122, [_ZZN3cub18CUB_300001_SM_10006detail6reduce28DeviceReduceSingleTileKernelINS2_10policy_hubIdjN4cuda3__47maximumIvEEE10Policy1000EPdSB_jS8_ddNS5_3std3__410__identityEEEvT0_T1_T2_T3_T4_T6_E12temp_storage+64];
	setp.lt.f64 	%p51, %fd121, %fd122;
	selp.f64 	%fd380, %fd122, %fd121, %p51;
$L__BB3_74:
	mov.u32 	%r454, %tid.x;
	setp.ne.s32 	%p217, %r454, 0;
	@%p217 bra 	$L__BB3_76;
	setp.lt.f64 	%p218, %fd58, %fd380;
	selp.f64 	%fd353, %fd380, %fd58, %p218;
	st.global.f64 	[%rd1], %fd353;
$L__BB3_76:
	ret;

}
	// .globl	_ZN3cub18CUB_300001_SM_10006detail6reduce18DeviceReduceKernelINS2_10policy_hubIdjN4cuda3__47maximumIvEEE10Policy1000EPdjS8_dNS5_3std3__410__identityEEEvT0_PT3_T1_NS0_13GridEvenShareISI_EET2_T4_
.visible .entry _ZN3cub18CUB_300001_SM_10006detail6reduce18DeviceReduceKernelINS2_10policy_hubIdjN4cuda3__47maximumIvEEE10Policy1000EPdjS8_dNS5_3std3__410__identityEEEvT0_PT3_T1_NS0_13GridEvenShareISI_EET2_T4_(
	.param .u64 .ptr .align 1 _ZN3cub18CUB_300001_SM_10006detail6reduce18DeviceReduceKernelINS2_10policy_hubIdjN4cuda3__47maximumIvEEE10Policy1000EPdjS8_dNS5_3std3__410__identityEEEvT0_PT3_T1_NS0_13GridEvenShareISI_EET2_T4__param_0,
	.param .u64 .ptr .align 1 _ZN3cub18CUB_300001_SM_10006detail6reduce18DeviceReduceKernelINS2_10policy_hubIdjN4cuda3__47maximumIvEEE10Policy1000EPdjS8_dNS5_3std3__410__identityEEEvT0_PT3_T1_NS0_13GridEvenShareISI_EET2_T4__param_1,
	.param .u32 _ZN3cub18CUB_300001_SM_10006detail6reduce18DeviceReduceKernelINS2_10policy_hubIdjN4cuda3__47maximumIvEEE10Policy1000EPdjS8_dNS5_3std3__410__identityEEEvT0_PT3_T1_NS0_13GridEvenShareISI_EET2_T4__param_2,
	.param .align 4 .b8 _ZN3cub18CUB_300001_SM_10006detail6reduce18DeviceReduceKernelINS2_10policy_hubIdjN4cuda3__47maximumIvEEE10Policy1000EPdjS8_dNS5_3std3__410__identityEEEvT0_PT3_T1_NS0_13GridEvenShareISI_EET2_T4__param_3[40],
	.param .align 1 .b8 _ZN3cub18CUB_300001_SM_10006detail6reduce18DeviceReduceKernelINS2_10policy_hubIdjN4cuda3__47maximumIvEEE10Policy1000EPdjS8_dNS5_3std3__410__identityEEEvT0_PT3_T1_NS0_13GridEvenShareISI_EET2_T4__param_4[1],
	.param .align 1 .b8 _ZN3cub18CUB_300001_SM_10006detail6reduce18DeviceReduceKernelINS2_10policy_hubIdjN4cuda3__47maximumIvEEE10Policy1000EPdjS8_dNS5_3std3__410__identityEEEvT0_PT3_T1_NS0_13GridEvenShareISI_EET2_T4__param_5[1]
)
.maxntid 256
{
	.reg .pred 	%p<217>;
	.reg .b32 	%r<542>;
	.reg .b64 	%rd<197>;
	.reg .b64 	%fd<375>;
	// demoted variable
	.shared .align 8 .b8 _ZZN3cub18CUB_300001_SM_10006detail6reduce18DeviceReduceKernelINS2_10policy_hubIdjN4cuda3__47maximumIvEEE10Policy1000EPdjS8_dNS5_3std3__410__identityEEEvT0_PT3_T1_NS0_13GridEvenShareISI_EET2_T4_E12temp_storage[80];
	ld.param.u32 	%r1, [_ZN3cub18CUB_300001_SM_10006detail6reduce18DeviceReduceKernelINS2_10policy_hubIdjN4cuda3__47maximumIvEEE10Policy1000EPdjS8_dNS5_3std3__410__identityEEEvT0_PT3_T1_NS0_13GridEvenShareISI_EET2_T4__param_3+20];
	ld.param.u64 	%rd1, [_ZN3cub18CUB_300001_SM_10006detail6reduce18DeviceReduceKernelINS2_10policy_hubIdjN4cuda3__47maximumIvEEE10Policy1000EPdjS8_dNS5_3std3__410__identityEEEvT0_PT3_T1_NS0_13GridEvenShareISI_EET2_T4__param_0];
	ld.param.u32 	%r2, [_ZN3cub18CUB_300001_SM_10006detail6reduce18DeviceReduceKernelINS2_10policy_hubIdjN4cuda3__47maximumIvEEE10Policy1000EPdjS8_dNS5_3std3__410__identityEEEvT0_PT3_T1_NS0_13GridEvenShareISI_EET2_T4__param_3+24];
	mov.u32 	%r3, %ctaid.x;
	shl.b32 	%r4, %r2, 11;
	shl.b32 	%r5, %r3, 11;
	and.b64  	%rd3, %rd1, 31;
	setp.ne.s64 	%p1, %rd3, 0;
	@%p1 bra 	$L__BB4_36;
	sub.s32 	%r6, %r1, %r5;
	setp.gt.u32 	%p109, %r6, 2047;
	@%p109 bra 	$L__BB4_20;
	mov.u32 	%r7, %tid.x;
	setp.ge.u32 	%p158, %r7, %r6;
	mov.f64 	%fd355, 0d0000000000000000;
	mov.u32 	%r512, %r7;
	@%p158 bra 	$L__BB4_4;
	add.s32 	%r378, %r5, %r7;
	mul.wide.u32 	%rd157, %r378, 8;
	add.s64 	%rd156, %rd1, %rd157;
	// begin inline asm
	ld.global.nc.u64 %rd155, [%rd156];
	// end inline asm
	mov.b64 	%fd355, %rd155;
	add.s32 	%r512, %r7, 256;
$L__BB4_4:
	setp.ge.u32 	%p159, %r512, %r6;
	@%p159 bra 	$L__BB4_11;
	not.b32 	%r379, %r512;
	add.s32 	%r10, %r1, %r379;
	and.b32  	%r380, %r10, 768;
	setp.eq.s32 	%p160, %r380, 768;
	@%p160 bra 	$L__BB4_8;
	add.s32 	%r510, %r512, %r5;
	shr.u32 	%r381, %r10, 8;
	add.s32 	%r382, %r381, 1;
	and.b32  	%r383, %r382, 3;
	neg.s32 	%r509, %r383;
$L__BB4_7:
	.pragma "nounroll";
	mul.wide.u32 	%rd160, %r510, 8;
	add.s64 	%rd159, %rd1, %rd160;
	// begin inline asm
	ld.global.nc.u64 %rd158, [%rd159];
	// end inline asm
	mov.b64 	%fd269, %rd158;
	setp.lt.f64 	%p161, %fd355, %fd269;
	selp.f64 	%fd355, %fd269, %fd355, %p161;
	add.s32 	%r512, %r512, 256;
	add.s32 	%r510, %r510, 256;
	add.s32 	%r509, %r509, 1;
	setp.ne.s32 	%p162, %r509, 0;
	@%p162 bra 	$L__BB4_7;
$L__BB4_8:
	sub.s32 	%r384, %r10, %r5;
	setp.lt.u32 	%p163, %r384, 768;
	@%p163 bra 	$L__BB4_11;
	add.s32 	%r514, %r512, 512;
	add.s32 	%r513, %r512, %r5;
$L__BB4_10:
	mul.wide.u32 	%rd169, %r513, 8;
	add.s64 	%rd162, %rd1, %rd169;
	// begin inline asm
	ld.global.nc.u64 %rd161, [%rd162];
	// end inline asm
	mov.b64 	%fd270, %rd161;
	setp.lt.f64 	%p164, %fd355, %fd270;
	selp.f64 	%fd271, %fd270, %fd355, %p164;
	add.s32 	%r385, %r513, 256;
	mul.wide.u32 	%rd170, %r385, 8;
	add.s64 	%rd164, %rd1, %rd170;
	// begin inline asm
	ld.global.nc.u64 %rd163, [%rd164];
	// end inline asm
	mov.b64 	%fd272, %rd163;
	setp.lt.f64 	%p165, %fd271, %fd272;
	selp.f64 	%fd273, %fd272, %fd271, %p165;
	add.s32 	%r386, %r513, 512;
	mul.wide.u32 	%rd171, %r386, 8;
	add.s64 	%rd166, %rd1, %rd171;
	// begin inline asm
	ld.global.nc.u64 %rd165, [%rd166];
	// end inline asm
	mov.b64 	%fd274, %rd165;
	setp.lt.f64 	%p166, %fd273, %fd274;
	selp.f64 	%fd275, %fd274, %fd273, %p166;
	add.s32 	%r387, %r513, 768;
	mul.wide.u32 	%rd172, %r387, 8;
	add.s64 	%rd168, %rd1, %rd172;
	// begin inline asm
	ld.global.nc.u64 %rd167, [%rd168];
	// end inline asm
	mov.b64 	%fd276, %rd167;
	setp.lt.f64 	%p167, %fd275, %fd276;
	selp.f64 	%fd355, %fd276, %fd275, %p167;
	add.s32 	%r24, %r514, 1024;
	add.s32 	%r388, %r514, 512;
	add.s32 	%r513, %r513, 1024;
	setp.lt.s32 	%p168, %r388, %r6;
	mov.u32 	%r514, %r24;
	@%p168 bra 	$L__BB4_10;
$L__BB4_11:
	setp.lt.u32 	%p169, %r6, 256;
	@%p169 bra 	$L__BB4_16;
	// begin inline asm
	mov.u32 %r452, %laneid;
	// end inline asm
	mov.b64 	%rd183, %fd355;
	mov.b64 	{%r454, %r459}, %rd183;
	mov.b32 	%r460, 1;
	mov.b32 	%r501, 31;
	mov.b32 	%r502, -1;
	// begin inline asm
	shfl.sync.down.b32 %r453, %r454, %r460, %r501, %r502;
	// end inline asm
	// begin inline asm
	shfl.sync.down.b32 %r458, %r459, %r460, %r501, %r502;
	// end inline asm
	mov.b64 	%rd184, {%r453, %r458};
	mov.b64 	%fd324, %rd184;
	setp.gt.s32 	%p197, %r452, 30;
	setp.lt.f64 	%p198, %fd355, %fd324;
	selp.f64 	%fd325, %fd324, %fd355, %p198;
	selp.f64 	%fd326, %fd355, %fd325, %p197;
	mov.b64 	%rd185, %fd326;
	mov.b64 	{%r464, %r469}, %rd185;
	mov.b32 	%r470, 2;
	// begin inline asm
	shfl.sync.down.b32 %r463, %r464, %r470, %r501, %r502;
	// end inline asm
	// begin inline asm
	shfl.sync.down.b32 %r468, %r469, %r470, %r501, %r502;
	// end inline asm
	mov.b64 	%rd186, {%r463, %r468};
	mov.b64 	%fd327, %rd186;
	setp.gt.s32 	%p199, %r452, 29;
	setp.lt.f64 	%p200, %fd326, %fd327;
	selp.f64 	%fd328, %fd327, %fd326, %p200;
	selp.f64 	%fd329, %fd326, %fd328, %p199;
	mov.b64 	%rd187, %fd329;
	mov.b64 	{%r474, %r479}, %rd187;
	mov.b32 	%r480, 4;
	// begin inline asm
	shfl.sync.down.b32 %r473, %r474, %r480, %r501, %r502;
	// end inline asm
	// begin inline asm
	shfl.sync.down.b32 %r478, %r479, %r480, %r501, %r502;
	// end inline asm
	mov.b64 	%rd188, {%r473, %r478};
	mov.b64 	%fd330, %rd188;
	setp.gt.s32 	%p201, %r452, 27;
	setp.lt.f64 	%p202, %fd329, %fd330;
	selp.f64 	%fd331, %fd330, %fd329, %p202;
	selp.f64 	%fd332, %fd329, %fd331, %p201;
	mov.b64 	%rd189, %fd332;
	mov.b64 	{%r484, %r489}, %rd189;
	mov.b32 	%r490, 8;
	// begin inline asm
	shfl.sync.down.b32 %r483, %r484, %r490, %r501, %r502;
	// end inline asm
	// begin inline asm
	shfl.sync.down.b32 %r488, %r489, %r490, %r501, %r502;
	// end inline asm
	mov.b64 	%rd190, {%r483, %r488};
	mov.b64 	%fd333, %rd190;
	setp.gt.s32 	%p203, %r452, 23;
	setp.lt.f64 	%p204, %fd332, %fd333;
	selp.f64 	%fd334, %fd333, %fd332, %p204;
	selp.f64 	%fd335, %fd332, %fd334, %p203;
	mov.b64 	%rd191, %fd335;
	mov.b64 	{%r494, %r499}, %rd191;
	mov.b32 	%r500, 16;
	// begin inline asm
	shfl.sync.down.b32 %r493, %r494, %r500, %r501, %r502;
	// end inline asm
	// begin inline asm
	shfl.sync.down.b32 %r498, %r499, %r500, %r501, %r502;
	// end inline asm
	mov.b64 	%rd192, {%r493, %r498};
	mov.b64 	%fd336, %rd192;
	setp.gt.s32 	%p205, %r452, 15;
	setp.lt.f64 	%p206, %fd335, %fd336;
	selp.f64 	%fd10, %fd336, %fd335, %p206;
	selp.f64 	%fd374, %fd335, %fd10, %p205;
	setp.ne.s32 	%p207, %r452, 0;
	@%p207 bra 	$L__BB4_14;
	shr.u32 	%r503, %r7, 2;
	and.b32  	%r504, %r503, 248;
	mov.u32 	%r505, _ZZN3cub18CUB_300001_SM_10006detail6reduce18DeviceReduceKernelINS2_10policy_hubIdjN4cuda3__47maximumIvEEE10Policy1000EPdjS8_dNS5_3std3__410__identityEEEvT0_PT3_T1_NS0_13GridEvenShareISI_EET2_T4_E12temp_storage;
	add.s32 	%r506, %r505, %r504;
	st.shared.f64 	[%r506+8], %fd10;
$L__BB4_14:
	bar.sync 	0;
	setp.ne.s32 	%p208, %r7, 0;
	@%p208 bra 	$L__BB4_71;
	ld.shared.f64 	%fd337, [_ZZN3cub18CUB_300001_SM_10006detail6reduce18DeviceReduceKernelINS2_10policy_hubIdjN4cuda3__47maximumIvEEE10Policy1000EPdjS8_dNS5_3std3__410__identityEEEvT0_PT3_T1_NS0_13GridEvenShareISI_EET2_T4_E12temp_storage+16];
	setp.lt.f64 	%p209, %fd374, %fd337;
	selp.f64 	%fd338, %fd337, %fd374, %p209;
	ld.shared.f64 	%fd339, [_ZZN3cub18CUB_300001_SM_10006detail6reduce18DeviceReduceKernelINS2_10policy_hubIdjN4cuda3__47maximumIvEEE10Policy1000EPdjS8_dNS5_3std3__410__identityEEEvT0_PT3_T1_NS0_13GridEvenShareISI_EET2_T4_E12temp_storage+24];
	setp.lt.f64 	%p210, %fd338, %fd339;
	selp.f64 	%fd340, %fd339, %fd338, %p210;
	ld.shared.f64 	%fd341, [_ZZN3cub18CUB_300001_SM_10006detail6reduce18DeviceReduceKernelINS2_10policy_hubIdjN4cuda3__47maximumIvEEE10Policy1000EPdjS8_dNS5_3std3__410__identityEEEvT0_PT3_T1_NS0_13GridEvenShareISI_EET2_T4_E12temp_storage+32];
	setp.lt.f64 	%p211, %fd340, %fd341;
	selp.f64 	%fd342, %fd341, %fd340, %p211;
	ld.shared.f64 	%fd343, [_ZZN3cub18CUB_300001_SM_10006detail6reduce18DeviceReduceKernelINS2_10policy_hubIdjN4cuda3__47maximumIvEEE10Policy1000EPdjS8_dNS5_3std3__410__identityEEEvT0_PT3_T1_NS0_13GridEvenShareISI_EET2_T4_E12temp_storage+40];
	setp.lt.f64 	%p212, %fd342, %fd343;
	selp.f64 	%fd344, %fd343, %fd342, %p212;
	ld.shared.f64 	%fd345, [_ZZN3cub18CUB_300001_SM_10006detail6reduce18DeviceReduceKernelINS2_10policy_hubIdjN4cuda3__47maximumIvEEE10Policy1000EPdjS8_dNS5_3std3__410__identityEEEvT0_PT3_T1_NS0_13GridEvenShareISI_EET2_T4_E12temp_storage+48];
	setp.lt.f64 	%p213, %fd344, %fd345;
	selp.f64 	%fd346, %fd345, %fd344, %p213;
	ld.shared.f64 	%fd347, [_ZZN3cub18CUB_300001_SM_10006detail6reduce18DeviceReduceKernelINS2_10policy_hubIdjN4cuda3__47maximumIvEEE10Policy1000EPdjS8_dNS5_3std3__410__identityEEEvT0_PT3_T1_NS0_13GridEvenShareISI_EET2_T4_E12temp_storage+56];
	setp.lt.f64 	%p214, %fd346, %fd347;
	selp.f64 	%fd348, %fd347, %fd346, %p214;
	ld.shared.f64 	%fd349, [_ZZN3cub18CUB_300001_SM_10006detail6reduce18DeviceReduceKernelINS2_10policy_hubIdjN4cuda3__47maximumIvEEE10Policy1000EPdjS8_dNS5_3std3__410__identityEEEvT0_PT3_T1_NS0_13GridEvenShareISI_EET2_T4_E12temp_storage+64];
	setp.lt.f64 	%p215, %fd348, %fd349;
	selp.f64 	%fd374, %fd349, %fd348, %p215;
	bra.uni 	$L__BB4_71;
$L__BB4_16:
	// begin inline asm
	mov.u32 %r389, %laneid;
	// end inline asm
	and.b32  	%r440, %r7, 992;
	add.s32 	%r441, %r440, 32;
	setp.gt.u32 	%p170, %r441, %r6;
	not.b32 	%r442, %r440;
	add.s32 	%r443, %r6, %r442;
	selp.b32 	%r438, %r443, 31, %p170;
	mov.b64 	%rd173, %fd355;
	mov.b64 	{%r391, %r396}, %rd173;
	mov.b32 	%r397, 1;
	mov.b32 	%r439, -1;
	// begin inline asm
	shfl.sync.down.b32 %r390, %r391, %r397, %r438, %r439;
	// end inline asm
	// begin inline asm
	shfl.sync.down.b32 %r395, %r396, %r397, %r438, %r439;
	// end inline asm
	mov.b64 	%rd174, {%r390, %r395};
	mov.b64 	%fd277, %rd174;
	setp.lt.s32 	%p171, %r389, %r438;
	setp.lt.f64 	%p172, %fd355, %fd277;
	selp.f64 	%fd278, %fd277, %fd355, %p172;
	selp.f64 	%fd279, %fd278, %fd355, %p171;
	mov.b64 	%rd175, %fd279;
	mov.b64 	{%r401, %r406}, %rd175;
	mov.b32 	%r407, 2;
	// begin inline asm
	shfl.sync.down.b32 %r400, %r401, %r407, %r438, %r439;
	// end inline asm
	// begin inline asm
	shfl.sync.down.b32 %r405, %r406, %r407, %r438, %r439;
	// end inline asm
	mov.b64 	%rd176, {%r400, %r405};
	mov.b64 	%fd280, %rd176;
	add.s32 	%r444, %r389, 2;
	setp.gt.s32 	%p173, %r444, %r438;
	setp.lt.f64 	%p174, %fd279, %fd280;
	selp.f64 	%fd281, %fd280, %fd279, %p174;
	selp.f64 	%fd282, %fd279, %fd281, %p173;
	mov.b64 	%rd177, %fd282;
	mov.b64 	{%r411, %r416}, %rd177;
	mov.b32 	%r417, 4;
	// begin inline asm
	shfl.sync.down.b32 %r410, %r411, %r417, %r438, %r439;
	// end inline asm
	// begin inline asm
	shfl.sync.down.b32 %r415, %r416, %r417, %r438, %r439;
	// end inline asm
	mov.b64 	%rd178, {%r410, %r415};
	mov.b64 	%fd283, %rd178;
	add.s32 	%r445, %r389, 4;
	setp.gt.s32 	%p175, %r445, %r438;
	setp.lt.f64 	%p176, %fd282, %fd283;
	selp.f64 	%fd284, %fd283, %fd282, %p176;
	selp.f64 	%fd285, %fd282, %fd284, %p175;
	mov.b64 	%rd179, %fd285;
	mov.b64 	{%r421, %r426}, %rd179;
	mov.b32 	%r427, 8;
	// begin inline asm
	shfl.sync.down.b32 %r420, %r421, %r427, %r438, %r439;
	// end inline asm
	// begin inline asm
	shfl.sync.down.b32 %r425, %r426, %r427, %r438, %r439;
	// end inline asm
	mov.b64 	%rd180, {%r420, %r425};
	mov.b64 	%fd286, %rd180;
	add.s32 	%r446, %r389, 8;
	setp.gt.s32 	%p177, %r446, %r438;
	setp.lt.f64 	%p178, %fd285, %fd286;
	selp.f64 	%fd287, %fd286, %fd285, %p178;
	selp.f64 	%fd288, %fd285, %fd287, %p177;
	mov.b64 	%rd181, %fd288;
	mov.b64 	{%r431, %r436}, %rd181;
	mov.b32 	%r437, 16;
	// begin inline asm
	shfl.sync.down.b32 %r430, %r431, %r437, %r438, %r439;
	// end inline asm
	// begin inline asm
	shfl.sync.down.b32 %r435, %r436, %r437, %r438, %r439;
	// end inline asm
	mov.b64 	%rd182, {%r430, %r435};
	mov.b64 	%fd289, %rd182;
	add.s32 	%r447, %r389, 16;
	setp.gt.s32 	%p179, %r447, %r438;
	setp.lt.f64 	%p180, %fd288, %fd289;
	selp.f64 	%fd290, %fd289, %fd288, %p180;
	selp.f64 	%fd374, %fd288, %fd290, %p179;
	setp.ne.s32 	%p181, %r389, 0;
	@%p181 bra 	$L__BB4_18;
	shr.u32 	%r448, %r7, 2;
	and.b32  	%r449, %r448, 248;
	mov.u32 	%r450, _ZZN3cub18CUB_300001_SM_10006detail6reduce18DeviceReduceKernelINS2_10policy_hubIdjN4cuda3__47maximumIvEEE10Policy1000EPdjS8_dNS5_3std3__410__identityEEEvT0_PT3_T1_NS0_13GridEvenShareISI_EET2_T4_E12temp_storage;
	add.s32 	%r451, %r450, %r449;
	st.shared.f64 	[%r451+8], %fd374;
$L__BB4_18:
	bar.sync 	0;
	setp.ne.s32 	%p182, %r7, 0;
	@%p182 bra 	$L__BB4_71;
	setp.gt.u32 	%p183, %r6, 32;
	ld.shared.f64 	%fd291, [_ZZN3cub18CUB_300001_SM_10006detail6reduce18DeviceReduceKernelINS2_10policy_hubIdjN4cuda3__47maximumIvEEE10Policy1000EPdjS8_dNS5_3std3__410__identityEEEvT0_PT3_T1_NS0_13GridEvenShareISI_EET2_T4_E12temp_storage+16];
	setp.lt.f64 	%p184, %fd374, %fd291;
	selp.f64 	%fd293, %fd291, %fd374, %p184;
	selp.f64 	%fd294, %fd293, %fd374, %p183;
	setp.gt.u32 	%p185, %r6, 64;
	ld.shared.f64 	%fd296, [_ZZN3cub18CUB_300001_SM_10006detail6reduce18DeviceReduceKernelINS2_10policy_hubIdjN4cuda3__47maximumIvEEE10Policy1000EPdjS8_dNS5_3std3__410__identityEEEvT0_PT3_T1_NS0_13GridEvenShareISI_EET2_T4_E12temp_storage+24];
	setp.lt.f64 	%p186, %fd294, %fd296;
	selp.f64 	%fd298, %fd296, %fd294, %p186;
	selp.f64 	%fd299, %fd298, %fd294, %p185;
	setp.gt.u32 	%p187, %r6, 96;
	ld.shared.f64 	%fd301, [_ZZN3cub18CUB_300001_SM_10006detail6reduce18DeviceReduceKernelINS2_10policy_hubIdjN4cuda3__47maximumIvEEE10Policy1000EPdjS8_dNS5_3std3__410__identityEEEvT0_PT3_T1_NS0_13GridEvenShareISI_EET2_T4_E12temp_storage+32];
	setp.lt.f64 	%p188, %fd299, %fd301;
	selp.f64 	%fd303, %fd301, %fd299, %p188;
	selp.f64 	%fd304, %fd303, %fd299, %p187;
	setp.gt.u32 	%p189, %r6, 128;
	ld.shared.f64 	%fd306, [_ZZN3cub18CUB_300001_SM_10006detail6reduce18DeviceReduceKernelINS2_10policy_hubIdjN4cuda3__47maximumIvEEE10Policy1000EPdjS8_dNS5_3std3__410__identityEEEvT0_PT3_T1_NS0_13GridEvenShareISI_EET2_T4_E12temp_storage+40];
	setp.lt.f64 	%p190, %fd304, %fd306;
	selp.f64 	%fd308, %fd306, %fd304, %p190;
	selp.f64 	%fd309, %fd308, %fd304, %p189;
	setp.gt.u32 	%p191, %r6, 160;
	ld.shared.f64 	%fd311, [_ZZN3cub18CUB_300001_SM_10006detail6reduce18DeviceReduceKernelINS2_10policy_hubIdjN4cuda3__47maximumIvEEE10Policy1000EPdjS8_dNS5_3std3__410__identityEEEvT0_PT3_T1_NS0_13GridEvenShareISI_EET2_T4_E12temp_storage+48];
	setp.lt.f64 	%p192, %fd309, %fd311;
	selp.f64 	%fd313, %fd311, %fd309, %p192;
	selp.f64 	%fd314, %fd313, %fd309, %p191;
	setp.gt.u32 	%p193, %r6, 192;
	ld.shared.f64 	%fd316, [_ZZN3cub18CUB_300001_SM_10006detail6reduce18DeviceReduceKernelINS2_10policy_hubIdjN4cuda3__47maximumIvEEE10Policy1000EPdjS8_dNS5_3std3__410__identityEEEvT0_PT3_T1_NS0_13GridEvenShareISI_EET2_T4_E12temp_storage+56];
	setp.lt.f64 	%p194, %fd314, %fd316;
	selp.f64 	%fd318, %fd316, %fd314, %p194;
	selp.f64 	%fd319, %fd318, %fd314, %p193;
	setp.gt.u32 	%p195, %r6, 224;
	ld.shared.f64 	%fd321, [_ZZN3cub18CUB_300001_SM_10006detail6reduce18DeviceReduceKernelINS2_10policy_hubIdjN4cuda3__47maximumIvEEE10Policy1000EPdjS8_dNS5_3std3__410__identityEEEvT0_PT3_T1_NS0_13GridEvenShareISI_EET2_T4_E12temp_storage+64];
	setp.lt.f64 	%p196, %fd319, %fd321;
	selp.f64 	%fd323, %fd321, %fd319, %p196;
	selp.f64 	%fd374, %fd323, %fd319, %p195;
	bra.uni 	$L__BB4_71;
$L__BB4_20:
	mov.u32 	%r26, %tid.x;
	shl.b32 	%r305, %r26, 2;
	add.s32 	%r306, %r5, %r305;
	mul.wide.u32 	%rd113, %r306, 8;
	add.s64 	%rd103, %rd1, %rd113;
	// begin inline asm
	ld.global.nc.v2.u64 {%rd101, %rd102}, [%rd103];
	// end inline asm
	add.s64 	%rd106, %rd103, 16;
	// begin inline asm
	ld.global.nc.v2.u64 {%rd104, %rd105}, [%rd106];
	// end inline asm
	mov.b64 	%fd203, %rd101;
	mov.b64 	%fd204, %rd102;
	mov.b64 	%fd205, %rd104;
	mov.b64 	%fd206, %rd105;
	add.s64 	%rd109, %rd103, 8192;
	// begin inline asm
	ld.global.nc.v2.u64 {%rd107, %rd108}, [%rd109];
	// end inline asm
	add.s64 	%rd112, %rd103, 8208;
	// begin inline asm
	ld.global.nc.v2.u64 {%rd110, %rd111}, [%rd112];
	// end inline asm
	mov.b64 	%fd207, %rd107;
	mov.b64 	%fd208, %rd108;
	mov.b64 	%fd209, %rd110;
	mov.b64 	%fd210, %rd111;
	setp.lt.f64 	%p110, %fd203, %fd204;
	selp.f64 	%fd211, %fd204, %fd203, %p110;
	setp.lt.f64 	%p111, %fd211, %fd205;
	selp.f64 	%fd212, %fd205, %fd211, %p111;
	setp.lt.f64 	%p112, %fd212, %fd206;
	selp.f64 	%fd213, %fd206, %fd212, %p112;
	setp.lt.f64 	%p113, %fd213, %fd207;
	selp.f64 	%fd214, %fd207, %fd213, %p113;
	setp.lt.f64 	%p114, %fd214, %fd208;
	selp.f64 	%fd215, %fd208, %fd214, %p114;
	setp.lt.f64 	%p115, %fd215, %fd209;
	selp.f64 	%fd216, %fd209, %fd215, %p115;
	setp.lt.f64 	%p116, %fd216, %fd210;
	selp.f64 	%fd361, %fd210, %fd216, %p116;
	setp.lt.u32 	%p117, %r6, %r4;
	@%p117 bra 	$L__BB4_32;
	add.s32 	%r27, %r4, %r5;
	add.s32 	%r516, %r27, 256;
	add.s32 	%r515, %r27, %r26;
	mov.b32 	%r517, 0;
$L__BB4_22:
	add.s32 	%r5, %r5, %r4;
	add.s32 	%r308, %r1, -2048;
	setp.gt.u32 	%p118, %r5, %r308;
	@%p118 bra 	$L__BB4_24;
	cvt.u64.u32 	%rd126, %r5;
	cvt.u64.u32 	%rd127, %r305;
	add.s64 	%rd128, %rd126, %rd127;
	shl.b64 	%rd129, %rd128, 3;
	add.s64 	%rd116, %rd1, %rd129;
	// begin inline asm
	ld.global.nc.v2.u64 {%rd114, %rd115}, [%rd116];
	// end inline asm
	add.s64 	%rd119, %rd116, 16;
	// begin inline asm
	ld.global.nc.v2.u64 {%rd117, %rd118}, [%rd119];
	// end inline asm
	mov.b64 	%fd217, %rd114;
	mov.b64 	%fd218, %rd115;
	mov.b64 	%fd219, %rd117;
	mov.b64 	%fd220, %rd118;
	add.s64 	%rd122, %rd116, 8192;
	// begin inline asm
	ld.global.nc.v2.u64 {%rd120, %rd121}, [%rd122];
	// end inline asm
	add.s64 	%rd125, %rd116, 8208;
	// begin inline asm
	ld.global.nc.v2.u64 {%rd123, %rd124}, [%rd125];
	// end inline asm
	mov.b64 	%fd221, %rd120;
	mov.b64 	%fd222, %rd121;
	mov.b64 	%fd223, %rd123;
	mov.b64 	%fd224, %rd124;
	setp.lt.f64 	%p119, %fd361, %fd217;
	selp.f64 	%fd225, %fd217, %fd361, %p119;
	setp.lt.f64 	%p120, %fd225, %fd218;
	selp.f64 	%fd226, %fd218, %fd225, %p120;
	setp.lt.f64 	%p121, %fd226, %fd219;
	selp.f64 	%fd227, %fd219, %fd226, %p121;
	setp.lt.f64 	%p122, %fd227, %fd220;
	selp.f64 	%fd228, %fd220, %fd227, %p122;
	setp.lt.f64 	%p123, %fd228, %fd221;
	selp.f64 	%fd229, %fd221, %fd228, %p123;
	setp.lt.f64 	%p124, %fd229, %fd222;
	selp.f64 	%fd230, %fd222, %fd229, %p124;
	setp.lt.f64 	%p125, %fd230, %fd223;
	selp.f64 	%fd231, %fd223, %fd230, %p125;
	setp.lt.f64 	%p126, %fd231, %fd224;
	selp.f64 	%fd361, %fd224, %fd231, %p126;
	sub.s32 	%r310, %r1, %r5;
	setp.lt.u32 	%p127, %r310, %r4;
	add.s32 	%r517, %r517, 1;
	add.s32 	%r516, %r516, %r4;
	add.s32 	%r515, %r515, %r4;
	@%p127 bra 	$L__BB4_32;
	bra.uni 	$L__BB4_22;
$L__BB4_24:
	setp.le.u32 	%p128, %r1, %r5;
	@%p128 bra 	$L__BB4_32;
	sub.s32 	%r38, %r1, %r5;
	setp.ge.s32 	%p129, %r26, %r38;
	@%p129 bra 	$L__BB4_32;
	not.b32 	%r311, %r26;
	add.s32 	%r312, %r1, %r311;
	sub.s32 	%r313, %r312, %r27;
	mul.lo.s32 	%r314, %r2, %r517;
	shl.b32 	%r315, %r314, 11;
	sub.s32 	%r39, %r313, %r315;
	shr.u32 	%r316, %r312, 8;
	add.s32 	%r40, %r316, 1;
	and.b32  	%r317, %r312, 768;
	setp.eq.s32 	%p130, %r317, 768;
	mov.u32 	%r522, %r26;
	@%p130 bra 	$L__BB4_29;
	and.b32  	%r318, %r40, 3;
	neg.s32 	%r519, %r318;
	mov.u32 	%r522, %r26;
$L__BB4_28:
	.pragma "nounroll";
	mul.wide.u32 	%rd132, %r515, 8;
	add.s64 	%rd131, %rd1, %rd132;
	// begin inline asm
	ld.global.nc.u64 %rd130, [%rd131];
	// end inline asm
	mov.b64 	%fd233, %rd130;
	setp.lt.f64 	%p131, %fd361, %fd233;
	selp.f64 	%fd361, %fd233, %fd361, %p131;
	add.s32 	%r522, %r522, 256;
	add.s32 	%r515, %r515, 256;
	add.s32 	%r519, %r519, 1;
	setp.ne.s32 	%p132, %r519, 0;
	@%p132 bra 	$L__BB4_28;
$L__BB4_29:
	setp.lt.u32 	%p133, %r39, 768;
	@%p133 bra 	$L__BB4_32;
	add.s32 	%r524, %r522, 512;
	add.s32 	%r523, %r522, %r516;
$L__BB4_31:
	add.s32 	%r319, %r523, -256;
	mul.wide.u32 	%rd141, %r319, 8;
	add.s64 	%rd134, %rd1, %rd141;
	// begin inline asm
	ld.global.nc.u64 %rd133, [%rd134];
	// end inline asm
	mov.b64 	%fd234, %rd133;
	setp.lt.f64 	%p134, %fd361, %fd234;
	selp.f64 	%fd235, %fd234, %fd361, %p134;
	mul.wide.u32 	%rd142, %r523, 8;
	add.s64 	%rd136, %rd1, %rd142;
	// begin inline asm
	ld.global.nc.u64 %rd135, [%rd136];
	// end inline asm
	mov.b64 	%fd236, %rd135;
	setp.lt.f64 	%p135, %fd235, %fd236;
	selp.f64 	%fd237, %fd236, %fd235, %p135;
	add.s32 	%r320, %r523, 256;
	mul.wide.u32 	%rd143, %r320, 8;
	add.s64 	%rd138, %rd1, %rd143;
	// begin inline asm
	ld.global.nc.u64 %rd137, [%rd138];
	// end inline asm
	mov.b64 	%fd238, %rd137;
	setp.lt.f64 	%p136, %fd237, %fd238;
	selp.f64 	%fd239, %fd238, %fd237, %p136;
	add.s32 	%r321, %r523, 512;
	mul.wide.u32 	%rd144, %r321, 8;
	add.s64 	%rd140, %rd1, %rd144;
	// begin inline asm
	ld.global.nc.u64 %rd139, [%rd140];
	// end inline asm
	mov.b64 	%fd240, %rd139;
	setp.lt.f64 	%p137, %fd239, %fd240;
	selp.f64 	%fd361, %fd240, %fd239, %p137;
	add.s32 	%r53, %r524, 1024;
	add.s32 	%r322, %r524, 512;
	add.s32 	%r523, %r523, 1024;
	setp.lt.s32 	%p138, %r322, %r38;
	mov.u32 	%r524, %r53;
	@%p138 bra 	$L__BB4_31;
$L__BB4_32:
	// begin inline asm
	mov.u32 %r323, %laneid;
	// end inline asm
	mov.b64 	%rd145, %fd361;
	mov.b64 	{%r325, %r330}, %rd145;
	mov.b32 	%r331, 1;
	mov.b32 	%r372, 31;
	mov.b32 	%r373, -1;
	// begin inline asm
	shfl.sync.down.b32 %r324, %r325, %r331, %r372, %r373;
	// end inline asm
	// begin inline asm
	shfl.sync.down.b32 %r329, %r330, %r331, %r372, %r373;
	// end inline asm
	mov.b64 	%rd146, {%r324, %r329};
	mov.b64 	%fd241, %rd146;
	setp.gt.s32 	%p139, %r323, 30;
	setp.lt.f64 	%p140, %fd361, %fd241;
	selp.f64 	%fd242, %fd241, %fd361, %p140;
	selp.f64 	%fd243, %fd361, %fd242, %p139;
	mov.b64 	%rd147, %fd243;
	mov.b64 	{%r335, %r340}, %rd147;
	mov.b32 	%r341, 2;
	// begin inline asm
	shfl.sync.down.b32 %r334, %r335, %r341, %r372, %r373;
	// end inline asm
	// begin inline asm
	shfl.sync.down.b32 %r339, %r340, %r341, %r372, %r373;
	// end inline asm
	mov.b64 	%rd148, {%r334, %r339};
	mov.b64 	%fd244, %rd148;
	setp.gt.s32 	%p141, %r323, 29;
	setp.lt.f64 	%p142, %fd243, %fd244;
	selp.f64 	%fd245, %fd244, %fd243, %p142;
	selp.f64 	%fd246, %fd243, %fd245, %p141;
	mov.b64 	%rd149, %fd246;
	mov.b64 	{%r345, %r350}, %rd149;
	mov.b32 	%r351, 4;
	// begin inline asm
	shfl.sync.down.b32 %r344, %r345, %r351, %r372, %r373;
	// end inline asm
	// begin inline asm
	shfl.sync.down.b32 %r349, %r350, %r351, %r372, %r373;
	// end inline asm
	mov.b64 	%rd150, {%r344, %r349};
	mov.b64 	%fd247, %rd150;
	setp.gt.s32 	%p143, %r323, 27;
	setp.lt.f64 	%p144, %fd246, %fd247;
	selp.f64 	%fd248, %fd247, %fd246, %p144;
	selp.f64 	%fd249, %fd246, %fd248, %p143;
	mov.b64 	%rd151, %fd249;
	mov.b64 	{%r355, %r360}, %rd151;
	mov.b32 	%r361, 8;
	// begin inline asm
	shfl.sync.down.b32 %r354, %r355, %r361, %r372, %r373;
	// end inline asm
	// begin inline asm
	shfl.sync.down.b32 %r359, %r360, %r361, %r372, %r373;
	// end inline asm
	mov.b64 	%rd152, {%r354, %r359};
	mov.b64 	%fd250, %rd152;
	setp.gt.s32 	%p145, %r323, 23;
	setp.lt.f64 	%p146, %fd249, %fd250;
	selp.f64 	%fd251, %fd250, %fd249, %p146;
	selp.f64 	%fd252, %fd249, %fd251, %p145;
	mov.b64 	%rd153, %fd252;
	mov.b64 	{%r365, %r370}, %rd153;
	mov.b32 	%r371, 16;
	// begin inline asm
	shfl.sync.down.b32 %r364, %r365, %r371, %r372, %r373;
	// end inline asm
	// begin inline asm
	shfl.sync.down.b32 %r369, %r370, %r371, %r372, %r373;
	// end inline asm
	mov.b64 	%rd154, {%r364, %r369};
	mov.b64 	%fd253, %rd154;
	setp.gt.s32 	%p147, %r323, 15;
	setp.lt.f64 	%p148, %fd252, %fd253;
	selp.f64 	%fd25, %fd253, %fd252, %p148;
	selp.f64 	%fd374, %fd252, %fd25, %p147;
	setp.ne.s32 	%p149, %r323, 0;
	@%p149 bra 	$L__BB4_34;
	shr.u32 	%r374, %r26, 2;
	and.b32  	%r375, %r374, 248;
	mov.u32 	%r376, _ZZN3cub18CUB_300001_SM_10006detail6reduce18DeviceReduceKernelINS2_10policy_hubIdjN4cuda3__47maximumIvEEE10Policy1000EPdjS8_dNS5_3std3__410__identityEEEvT0_PT3_T1_NS0_13GridEvenShareISI_EET2_T4_E12temp_storage;
	add.s32 	%r377, %r376, %r375;
	st.shared.f64 	[%r377+8], %fd25;
$L__BB4_34:
	bar.sync 	0;
	setp.ne.s32 	%p150, %r26, 0;
	@%p150 bra 	$L__BB4_71;
	ld.shared.f64 	%fd254, [_ZZN3cub18CUB_300001_SM_10006detail6reduce18DeviceReduceKernelINS2_10policy_hubIdjN4cuda3__47maximumIvEEE10Policy1000EPdjS8_dNS5_3std3__410__identityEEEvT0_PT3_T1_NS0_13GridEvenShareISI_EET2_T4_E12temp_storage+16];
	setp.lt.f64 	%p151, %fd374, %fd254;
	selp.f64 	%fd255, %fd254, %fd374, %p151;
	ld.shared.f64 	%fd256, [_ZZN3cub18CUB_300001_SM_10006detail6reduce18DeviceReduceKernelINS2_10policy_hubIdjN4cuda3__47maximumIvEEE10Policy1000EPdjS8_dNS5_3std3__410__identityEEEvT0_PT3_T1_NS0_13GridEvenShareISI_EET2_T4_E12temp_storage+24];
	setp.lt.f64 	%p152, %fd255, %fd256;
	selp.f64 	%fd257, %fd256, %fd255, %p152;
	ld.shared.f64 	%fd258, [_ZZN3cub18CUB_300001_SM_10006detail6reduce18DeviceReduceKernelINS2_10policy_hubIdjN4cuda3__47maximumIvEEE10Policy1000EPdjS8_dNS5_3std3__410__identityEEEvT0_PT3_T1_NS0_13GridEvenShareISI_EET2_T4_E12temp_storage+32];
	setp.lt.f64 	%p153, %fd257, %fd258;
	selp.f64 	%fd259, %fd258, %fd257, %p153;
	ld.shared.f64 	%fd260, [_ZZN3cub18CUB_300001_SM_10006detail6reduce18DeviceReduceKernelINS2_10policy_hubIdjN4cuda3__47maximumIvEEE10Policy1000EPdjS8_dNS5_3std3__410__identityEEEvT0_PT3_T1_NS0_13GridEvenShareISI_EET2_T4_E12temp_storage+40];
	setp.lt.f64 	%p154, %fd259, %fd260;
	selp.f64 	%fd261, %fd260, %fd259, %p154;
	ld.shared.f64 	%fd262, [_ZZN3cub18CUB_300001_SM_10006detail6reduce18DeviceReduceKernelINS2_10policy_hubIdjN4cuda3__47maximumIvEEE10Policy1000EPdjS8_dNS5_3std3__410__identityEEEvT0_PT3_T1_NS0_13GridEvenShareISI_EET2_T4_E12temp_storage+48];
	setp.lt.f64 	%p155, %fd261, %fd262;
	selp.f64 	%fd263, %fd262, %fd261, %p155;
	ld.shared.f64 	%fd264, [_ZZN3cub18CUB_300001_SM_10006detail6reduce18DeviceReduceKernelINS2_10policy_hubIdjN4cuda3__47maximumIvEEE10Policy1000EPdjS8_dNS5_3std3__410__identityEEEvT0_PT3_T1_NS0_13GridEvenShareISI_EET2_T4_E12temp_storage+56];
	setp.lt.f64 	%p156, %fd263, %fd264;
	selp.f64 	%fd265, %fd264, %fd263, %p156;
	ld.shared.f64 	%fd266, [_ZZN3cub18CUB_300001_SM_10006detail6reduce18DeviceReduceKernelINS2_10policy_hubIdjN4cuda3__47maximumIvEEE10Policy1000EPdjS8_dNS5_3std3__410__identityEEEvT0_PT3_T1_NS0_13GridEvenShareISI_EET2_T4_E12temp_storage+64];
	setp.lt.f64 	%p157, %fd265, %fd266;
	selp.f64 	%fd374, %fd266, %fd265, %p157;
	bra.uni 	$L__BB4_71;
$L__BB4_36:
	sub.s32 	%r55, %r1, %r5;
	setp.gt.u32 	%p2, %r55, 2047;
	@%p2 bra 	$L__BB4_55;
	mov.u32 	%r56, %tid.x;
	setp.ge.u32 	%p51, %r56, %r55;
	mov.f64 	%fd367, 0d0000000000000000;
	mov.u32 	%r529, %r56;
	@%p51 bra 	$L__BB4_39;
	add.s32 	%r176, %r5, %r56;
	mul.wide.u32 	%rd65, %r176, 8;
	add.s64 	%rd64, %rd1, %rd65;
	// begin inline asm
	ld.global.nc.u64 %rd63, [%rd64];
	// end inline asm
	mov.b64 	%fd367, %rd63;
	add.s32 	%r529, %r56, 256;
$L__BB4_39:
	setp.ge.u32 	%p52, %r529, %r55;
	@%p52 bra 	$L__BB4_46;
	not.b32 	%r177, %r529;
	add.s32 	%r59, %r1, %r177;
	and.b32  	%r178, %r59, 768;
	setp.eq.s32 	%p53, %r178, 768;
	@%p53 bra 	$L__BB4_43;
	add.s32 	%r527, %r529, %r5;
	shr.u32 	%r179, %r59, 8;
	add.s32 	%r180, %r179, 1;
	and.b32  	%r181, %r180, 3;
	neg.s32 	%r526, %r181;
$L__BB4_42:
	.pragma "nounroll";
	mul.wide.u32 	%rd68, %r527, 8;
	add.s64 	%rd67, %rd1, %rd68;
	// begin inline asm
	ld.global.nc.u64 %rd66, [%rd67];
	// end inline asm
	mov.b64 	%fd122, %rd66;
	setp.lt.f64 	%p54, %fd367, %fd122;
	selp.f64 	%fd367, %fd122, %fd367, %p54;
	add.s32 	%r529, %r529, 256;
	add.s32 	%r527, %r527, 256;
	add.s32 	%r526, %r526, 1;
	setp.ne.s32 	%p55, %r526, 0;
	@%p55 bra 	$L__BB4_42;
$L__BB4_43:
	sub.s32 	%r182, %r59, %r5;
	setp.lt.u32 	%p56, %r182, 768;
	@%p56 bra 	$L__BB4_46;
	add.s32 	%r531, %r529, 512;
	add.s32 	%r530, %r529, %r5;
$L__BB4_45:
	mul.wide.u32 	%rd77, %r530, 8;
	add.s64 	%rd70, %rd1, %rd77;
	// begin inline asm
	ld.global.nc.u64 %rd69, [%rd70];
	// end inline asm
	mov.b64 	%fd123, %rd69;
	setp.lt.f64 	%p57, %fd367, %fd123;
	selp.f64 	%fd124, %fd123, %fd367, %p57;
	add.s32 	%r183, %r530, 256;
	mul.wide.u32 	%rd78, %r183, 8;
	add.s64 	%rd72, %rd1, %rd78;
	// begin inline asm
	ld.global.nc.u64 %rd71, [%rd72];
	// end inline asm
	mov.b64 	%fd125, %rd71;
	setp.lt.f64 	%p58, %fd124, %fd125;
	selp.f64 	%fd126, %fd125, %fd124, %p58;
	add.s32 	%r184, %r530, 512;
	mul.wide.u32 	%rd79, %r184, 8;
	add.s64 	%rd74, %rd1, %rd79;
	// begin inline asm
	ld.global.nc.u64 %rd73, [%rd74];
	// end inline asm
	mov.b64 	%fd127, %rd73;
	setp.lt.f64 	%p59, %fd126, %fd127;
	selp.f64 	%fd128, %fd127, %fd126, %p59;
	add.s32 	%r185, %r530, 768;
	mul.wide.u32 	%rd80, %r185, 8;
	add.s64 	%rd76, %rd1, %rd80;
	// begin inline asm
	ld.global.nc.u64 %rd75, [%rd76];
	// end inline asm
	mov.b64 	%fd129, %rd75;
	setp.lt.f64 	%p60, %fd128, %fd129;
	selp.f64 	%fd367, %fd129, %fd128, %p60;
	add.s32 	%r73, %r531, 1024;
	add.s32 	%r186, %r531, 512;
	add.s32 	%r530, %r530, 1024;
	setp.lt.s32 	%p61, %r186, %r55;
	mov.u32 	%r531, %r73;
	@%p61 bra 	$L__BB4_45;
$L__BB4_46:
	setp.lt.u32 	%p62, %r55, 256;
	@%p62 bra 	$L__BB4_51;
	// begin inline asm
	mov.u32 %r250, %laneid;
	// end inline asm
	mov.b64 	%rd91, %fd367;
	mov.b64 	{%r252, %r257}, %rd91;
	mov.b32 	%r258, 1;
	mov.b32 	%r299, 31;
	mov.b32 	%r300, -1;
	// begin inline asm
	shfl.sync.down.b32 %r251, %r252, %r258, %r299, %r300;
	// end inline asm
	// begin inline asm
	shfl.sync.down.b32 %r256, %r257, %r258, %r299, %r300;
	// end inline asm
	mov.b64 	%rd92, {%r251, %r256};
	mov.b64 	%fd177, %rd92;
	setp.gt.s32 	%p90, %r250, 30;
	setp.lt.f64 	%p91, %fd367, %fd177;
	selp.f64 	%fd178, %fd177, %fd367, %p91;
	selp.f64 	%fd179, %fd367, %fd178, %p90;
	mov.b64 	%rd93, %fd179;
	mov.b64 	{%r262, %r267}, %rd93;
	mov.b32 	%r268, 2;
	// begin inline asm
	shfl.sync.down.b32 %r261, %r262, %r268, %r299, %r300;
	// end inline asm
	// begin inline asm
	shfl.sync.down.b32 %r266, %r267, %r268, %r299, %r300;
	// end inline asm
	mov.b64 	%rd94, {%r261, %r266};
	mov.b64 	%fd180, %rd94;
	setp.gt.s32 	%p92, %r250, 29;
	setp.lt.f64 	%p93, %fd179, %fd180;
	selp.f64 	%fd181, %fd180, %fd179, %p93;
	selp.f64 	%fd182, %fd179, %fd181, %p92;
	mov.b64 	%rd95, %fd182;
	mov.b64 	{%r272, %r277}, %rd95;
	mov.b32 	%r278, 4;
	// begin inline asm
	shfl.sync.down.b32 %r271, %r272, %r278, %r299, %r300;
	// end inline asm
	// begin inline asm
	shfl.sync.down.b32 %r276, %r277, %r278, %r299, %r300;
	// end inline asm
	mov.b64 	%rd96, {%r271, %r276};
	mov.b64 	%fd183, %rd96;
	setp.gt.s32 	%p94, %r250, 27;
	setp.lt.f64 	%p95, %fd182, %fd183;
	selp.f64 	%fd184, %fd183, %fd182, %p95;
	selp.f64 	%fd185, %fd182, %fd184, %p94;
	mov.b64 	%rd97, %fd185;
	mov.b64 	{%r282, %r287}, %rd97;
	mov.b32 	%r288, 8;
	// begin inline asm
	shfl.sync.down.b32 %r281, %r282, %r288, %r299, %r300;
	// end inline asm
	// begin inline asm
	shfl.sync.down.b32 %r286, %r287, %r288, %r299, %r300;
	// end inline asm
	mov.b64 	%rd98, {%r281, %r286};
	mov.b64 	%fd186, %rd98;
	setp.gt.s32 	%p96, %r250, 23;
	setp.lt.f64 	%p97, %fd185, %fd186;
	selp.f64 	%fd187, %fd186, %fd185, %p97;
	selp.f64 	%fd188, %fd185, %fd187, %p96;
	mov.b64 	%rd99, %fd188;
	mov.b64 	{%r292, %r297}, %rd99;
	mov.b32 	%r298, 16;
	// begin inline asm
	shfl.sync.down.b32 %r291, %r292, %r298, %r299, %r300;
	// end inline asm
	// begin inline asm
	shfl.sync.down.b32 %r296, %r297, %r298, %r299, %r300;
	// end inline asm
	mov.b64 	%rd100, {%r291, %r296};
	mov.b64 	%fd189, %rd100;
	setp.gt.s32 	%p98, %r250, 15;
	setp.lt.f64 	%p99, %fd188, %fd189;
	selp.f64 	%fd37, %fd189, %fd188, %p99;
	selp.f64 	%fd374, %fd188, %fd37, %p98;
	setp.ne.s32 	%p100, %r250, 0;
	@%p100 bra 	$L__BB4_49;
	shr.u32 	%r301, %r56, 2;
	and.b32  	%r302, %r301, 248;
	mov.u32 	%r303, _ZZN3cub18CUB_300001_SM_10006detail6reduce18DeviceReduceKernelINS2_10policy_hubIdjN4cuda3__47maximumIvEEE10Policy1000EPdjS8_dNS5_3std3__410__identityEEEvT0_PT3_T1_NS0_13GridEvenShareISI_EET2_T4_E12temp_storage;
	add.s32 	%r304, %r303, %r302;
	st.shared.f64 	[%r304+8], %fd37;
$L__BB4_49:
	bar.sync 	0;
	setp.ne.s32 	%p101, %r56, 0;
	@%p101 bra 	$L__BB4_71;
	ld.shared.f64 	%fd190, [_ZZN3cub18CUB_300001_SM_10006detail6reduce18DeviceReduceKernelINS2_10policy_hubIdjN4cuda3__47maximumIvEEE10Policy1000EPdjS8_dNS5_3std3__410__identityEEEvT0_PT3_T1_NS0_13GridEvenShareISI_EET2_T4_E12temp_storage+16];
	setp.lt.f64 	%p102, %fd374, %fd190;
	selp.f64 	%fd191, %fd190, %fd374, %p102;
	ld.shared.f64 	%fd192, [_ZZN3cub18CUB_300001_SM_10006detail6reduce18DeviceReduceKernelINS2_10policy_hubIdjN4cuda3__47maximumIvEEE10Policy1000EPdjS8_dNS5_3std3__410__identityEEEvT0_PT3_T1_NS0_13GridEvenShareISI_EET2_T4_E12temp_storage+24];
	setp.lt.f64 	%p103, %fd191, %fd192;
	selp.f64 	%fd193, %fd192, %fd191, %p103;
	ld.shared.f64 	%fd194, [_ZZN3cub18CUB_300001_SM_10006detail6reduce18DeviceReduceKernelINS2_10policy_hubIdjN4cuda3__47maximumIvEEE10Policy1000EPdjS8_dNS5_3std3__410__identityEEEvT0_PT3_T1_NS0_13GridEvenShareISI_EET2_T4_E12temp_storage+32];
	setp.lt.f64 	%p104, %fd193, %fd194;
	selp.f64 	%fd195, %fd194, %fd193, %p104;
	ld.shared.f64 	%fd196, [_ZZN3cub18CUB_300001_SM_10006detail6reduce18DeviceReduceKernelINS2_10policy_hubIdjN4cuda3__47maximumIvEEE10Policy1000EPdjS8_dNS5_3std3__410__identityEEEvT0_PT3_T1_NS0_13GridEvenShareISI_EET2_T4_E12temp_storage+40];
	setp.lt.f64 	%p105, %fd195, %fd196;
	selp.f64 	%fd197, %fd196, %fd195, %p105;
	ld.shared.f64 	%fd198, [_ZZN3cub18CUB_300001_SM_10006detail6reduce18DeviceReduceKernelINS2_10policy_hubIdjN4cuda3__47maximumIvEEE10Policy1000EPdjS8_dNS5_3std3__410__identityEEEvT0_PT3_T1_NS0_13GridEvenShareISI_EET2_T4_E12temp_storage+48];
	setp.lt.f64 	%p106, %fd197, %fd198;
	selp.f64 	%fd199, %fd198, %fd197, %p106;
	ld.shared.f64 	%fd200, [_ZZN3cub18CUB_300001_SM_10006detail6reduce18DeviceReduceKernelINS2_10policy_hubIdjN4cuda3__47maximumIvEEE10Policy1000EPdjS8_dNS5_3std3__410__identityEEEvT0_PT3_T1_NS0_13GridEvenShareISI_EET2_T4_E12temp_storage+56];
	setp.lt.f64 	%p107, %fd199, %fd200;
	selp.f64 	%fd201, %fd200, %fd199, %p107;
	ld.shared.f64 	%fd202, [_ZZN3cub18CUB_300001_SM_10006detail6reduce18DeviceReduceKernelINS2_10policy_hubIdjN4cuda3__47maximumIvEEE10Policy1000EPdjS8_dNS5_3std3__410__identityEEEvT0_PT3_T1_NS0_13GridEvenShareISI_EET2_T4_E12temp_storage+64];
	setp.lt.f64 	%p108, %fd201, %fd202;
	selp.f64 	%fd374, %fd202, %fd201, %p108;
	bra.uni 	$L__BB4_71;
$L__BB4_51:
	// begin inline asm
	mov.u32 %r187, %laneid;
	// end inline asm
	and.b32  	%r238, %r56, 992;
	add.s32 	%r239, %r238, 32;
	setp.gt.u32 	%p63, %r239, %r55;
	not.b32 	%r240, %r238;
	add.s32 	%r241, %r55, %r240;
	selp.b32 	%r236, %r241, 31, %p63;
	mov.b64 	%rd81, %fd367;
	mov.b64 	{%r189, %r194}, %rd81;
	mov.b32 	%r195, 1;
	mov.b32 	%r237, -1;
	// begin inline asm
	shfl.sync.down.b32 %r188, %r189, %r195, %r236, %r237;
	// end inline asm
	// begin inline asm
	shfl.sync.down.b32 %r193, %r194, %r195, %r236, %r237;
	// end inline asm
	mov.b64 	%rd82, {%r188, %r193};
	mov.b64 	%fd130, %rd82;
	setp.lt.s32 	%p64, %r187, %r236;
	setp.lt.f64 	%p65, %fd367, %fd130;
	selp.f64 	%fd131, %fd130, %fd367, %p65;
	selp.f64 	%fd132, %fd131, %fd367, %p64;
	mov.b64 	%rd83, %fd132;
	mov.b64 	{%r199, %r204}, %rd83;
	mov.b32 	%r205, 2;
	// begin inline asm
	shfl.sync.down.b32 %r198, %r199, %r205, %r236, %r237;
	// end inline asm
	// begin inline asm
	shfl.sync.down.b32 %r203, %r204, %r205, %r236, %r237;
	// end inline asm
	mov.b64 	%rd84, {%r198, %r203};
	mov.b64 	%fd133, %rd84;
	add.s32 	%r242, %r187, 2;
	setp.gt.s32 	%p66, %r242, %r236;
	setp.lt.f64 	%p67, %fd132, %fd133;
	selp.f64 	%fd134, %fd133, %fd132, %p67;
	selp.f64 	%fd135, %fd132, %fd134, %p66;
	mov.b64 	%rd85, %fd135;
	mov.b64 	{%r209, %r214}, %rd85;
	mov.b32 	%r215, 4;
	// begin inline asm
	shfl.sync.down.b32 %r208, %r209, %r215, %r236, %r237;
	// end inline asm
	// begin inline asm
	shfl.sync.down.b32 %r213, %r214, %r215, %r236, %r237;
	// end inline asm
	mov.b64 	%rd86, {%r208, %r213};
	mov.b64 	%fd136, %rd86;
	add.s32 	%r243, %r187, 4;
	setp.gt.s32 	%p68, %r243, %r236;
	setp.lt.f64 	%p69, %fd135, %fd136;
	selp.f64 	%fd137, %fd136, %fd135, %p69;
	selp.f64 	%fd138, %fd135, %fd137, %p68;
	mov.b64 	%rd87, %fd138;
	mov.b64 	{%r219, %r224}, %rd87;
	mov.b32 	%r225, 8;
	// begin inline asm
	shfl.sync.down.b32 %r218, %r219, %r225, %r236, %r237;
	// end inline asm
	// begin inline asm
	shfl.sync.down.b32 %r223, %r224, %r225, %r236, %r237;
	// end inline asm
	mov.b64 	%rd88, {%r218, %r223};
	mov.b64 	%fd139, %rd88;
	add.s32 	%r244, %r187, 8;
	setp.gt.s32 	%p70, %r244, %r236;
	setp.lt.f64 	%p71, %fd138, %fd139;
	selp.f64 	%fd140, %fd139, %fd138, %p71;
	selp.f64 	%fd141, %fd138, %fd140, %p70;
	mov.b64 	%rd89, %fd141;
	mov.b64 	{%r229, %r234}, %rd89;
	mov.b32 	%r235, 16;
	// begin inline asm
	shfl.sync.down.b32 %r228, %r229, %r235, %r236, %r237;
	// end inline asm
	// begin inline asm
	shfl.sync.down.b32 %r233, %r234, %r235, %r236, %r237;
	// end inline asm
	mov.b64 	%rd90, {%r228, %r233};
	mov.b64 	%fd142, %rd90;
	add.s32 	%r245, %r187, 16;
	setp.gt.s32 	%p72, %r245, %r236;
	setp.lt.f64 	%p73, %fd141, %fd142;
	selp.f64 	%fd143, %fd142, %fd141, %p73;
	selp.f64 	%fd374, %fd141, %fd143, %p72;
	setp.ne.s32 	%p74, %r187, 0;
	@%p74 bra 	$L__BB4_53;
	shr.u32 	%r246, %r56, 2;
	and.b32  	%r247, %r246, 248;
	mov.u32 	%r248, _ZZN3cub18CUB_300001_SM_10006detail6reduce18DeviceReduceKernelINS2_10policy_hubIdjN4cuda3__47maximumIvEEE10Policy1000EPdjS8_dNS5_3std3__410__identityEEEvT0_PT3_T1_NS0_13GridEvenShareISI_EET2_T4_E12temp_storage;
	add.s32 	%r249, %r248, %r247;
	st.shared.f64 	[%r249+8], %fd374;
$L__BB4_53:
	bar.sync 	0;
	setp.ne.s32 	%p75, %r56, 0;
	@%p75 bra 	$L__BB4_71;
	setp.gt.u32 	%p76, %r55, 32;
	ld.shared.f64 	%fd144, [_ZZN3cub18CUB_300001_SM_10006detail6reduce18DeviceReduceKernelINS2_10policy_hubIdjN4cuda3__47maximumIvEEE10Policy1000EPdjS8_dNS5_3std3__410__identityEEEvT0_PT3_T1_NS0_13GridEvenShareISI_EET2_T4_E12temp_storage+16];
	setp.lt.f64 	%p77, %fd374, %fd144;
	selp.f64 	%fd146, %fd144, %fd374, %p77;
	selp.f64 	%fd147, %fd146, %fd374, %p76;
	setp.gt.u32 	%p78, %r55, 64;
	ld.shared.f64 	%fd149, [_ZZN3cub18CUB_300001_SM_10006detail6reduce18DeviceReduceKernelINS2_10policy_hubIdjN4cuda3__47maximumIvEEE10Policy1000EPdjS8_dNS5_3std3__410__identityEEEvT0_PT3_T1_NS0_13GridEvenShareISI_EET2_T4_E12temp_storage+24];
	setp.lt.f64 	%p79, %fd147, %fd149;
	selp.f64 	%fd151, %fd149, %fd147, %p79;
	selp.f64 	%fd152, %fd151, %fd147, %p78;
	setp.gt.u32 	%p80, %r55, 96;
	ld.shared.f64 	%fd154, [_ZZN3cub18CUB_300001_SM_10006detail6reduce18DeviceReduceKernelINS2_10policy_hubIdjN4cuda3__47maximumIvEEE10Policy1000EPdjS8_dNS5_3std3__410__identityEEEvT0_PT3_T1_NS0_13GridEvenShareISI_EET2_T4_E12temp_storage+32];
	setp.lt.f64 	%p81, %fd152, %fd154;
	selp.f64 	%fd156, %fd154, %fd152, %p81;
	selp.f64 	%fd157, %fd156, %fd152, %p80;
	setp.gt.u32 	%p82, %r55, 128;
	ld.shared.f64 	%fd159, [_ZZN3cub18CUB_300001_SM_10006detail6reduce18DeviceReduceKernelINS2_10policy_hubIdjN4cuda3__47maximumIvEEE10Policy1000EPdjS8_dNS5_3std3__410__identityEEEvT0_PT3_T1_NS0_13GridEvenShareISI_EET2_T4_E12temp_storage+40];
	setp.lt.f64 	%p83, %fd157, %fd159;
	selp.f64 	%fd161, %fd159, %fd157, %p83;
	selp.f64 	%fd162, %fd161, %fd157, %p82;
	setp.gt.u32 	%p84, %r55, 160;
	ld.shared.f64 	%fd164, [_ZZN3cub18CUB_300001_SM_10006detail6reduce18DeviceReduceKernelINS2_10policy_hubIdjN4cuda3__47maximumIvEEE10Policy1000EPdjS8_dNS5_3std3__410__identityEEEvT0_PT3_T1_NS0_13GridEvenShareISI_EET2_T4_E12temp_storage+48];
	setp.lt.f64 	%p85, %fd162, %fd164;
	selp.f64 	%fd166, %fd164, %fd162, %p85;
	selp.f64 	%fd167, %fd166, %fd162, %p84;
	setp.gt.u32 	%p86, %r55, 192;
	ld.shared.f64 	%fd169, [_ZZN3cub18CUB_300001_SM_10006detail6reduce18DeviceReduceKernelINS2_10policy_hubIdjN4cuda3__47maximumIvEEE10Policy1000EPdjS8_dNS5_3std3__410__identityEEEvT0_PT3_T1_NS0_13GridEvenShareISI_EET2_T4_E12temp_storage+56];
	setp.lt.f64 	%p87, %fd167, %fd169;
	selp.f64 	%fd171, %fd169, %fd167, %p87;
	selp.f64 	%fd172, %fd171, %fd167, %p86;
	setp.gt.u32 	%p88, %r55, 224;
	ld.shared.f64 	%fd174, [_ZZN3cub18CUB_300001_SM_10006detail6reduce18DeviceReduceKernelINS2_10policy_hubIdjN4cuda3__47maximumIvEEE10Policy1000EPdjS8_dNS5_3std3__410__identityEEEvT0_PT3_T1_NS0_13GridEvenShareISI_EET2_T4_E12temp_storage+64];
	setp.lt.f64 	%p89, %fd172, %fd174;
	selp.f64 	%fd176, %fd174, %fd172, %p89;
	selp.f64 	%fd374, %fd176, %fd172, %p88;
	bra.uni 	$L__BB4_71;
$L__BB4_55:
	mov.u32 	%r75, %tid.x;
	add.s32 	%r104, %r75, %r5;
	mul.wide.u32 	%rd20, %r104, 8;
	add.s64 	%rd5, %rd1, %rd20;
	// begin inline asm
	ld.global.nc.u64 %rd4, [%rd5];
	// end inline asm
	mov.b64 	%fd56, %rd4;
	add.s64 	%rd7, %rd5, 2048;
	// begin inline asm
	ld.global.nc.u64 %rd6, [%rd7];
	// end inline asm
	mov.b64 	%fd57, %rd6;
	add.s64 	%rd9, %rd5, 4096;
	// begin inline asm
	ld.global.nc.u64 %rd8, [%rd9];
	// end inline asm
	mov.b64 	%fd58, %rd8;
	add.s64 	%rd11, %rd5, 6144;
	// begin inline asm
	ld.global.nc.u64 %rd10, [%rd11];
	// end inline asm
	mov.b64 	%fd59, %rd10;
	add.s64 	%rd13, %rd5, 8192;
	// begin inline asm
	ld.global.nc.u64 %rd12, [%rd13];
	// end inline asm
	mov.b64 	%fd60, %rd12;
	add.s64 	%rd15, %rd5, 10240;
	// begin inline asm
	ld.global.nc.u64 %rd14, [%rd15];
	// end inline asm
	mov.b64 	%fd61, %rd14;
	add.s64 	%rd17, %rd5, 12288;
	// begin inline asm
	ld.global.nc.u64 %rd16, [%rd17];
	// end inline asm
	mov.b64 	%fd62, %rd16;
	add.s64 	%rd19, %rd5, 14336;
	// begin inline asm
	ld.global.nc.u64 %rd18, [%rd19];
	// end inline asm
	mov.b64 	%fd63, %rd18;
	setp.lt.f64 	%p3, %fd56, %fd57;
	selp.f64 	%fd64, %fd57, %fd56, %p3;
	setp.lt.f64 	%p4, %fd64, %fd58;
	selp.f64 	%fd65, %fd58, %fd64, %p4;
	setp.lt.f64 	%p5, %fd65, %fd59;
	selp.f64 	%fd66, %fd59, %fd65, %p5;
	setp.lt.f64 	%p6, %fd66, %fd60;
	selp.f64 	%fd67, %fd60, %fd66, %p6;
	setp.lt.f64 	%p7, %fd67, %fd61;
	selp.f64 	%fd68, %fd61, %fd67, %p7;
	setp.lt.f64 	%p8, %fd68, %fd62;
	selp.f64 	%fd69, %fd62, %fd68, %p8;
	setp.lt.f64 	%p9, %fd69, %fd63;
	selp.f64 	%fd373, %fd63, %fd69, %p9;
	setp.lt.u32 	%p10, %r55, %r4;
	@%p10 bra 	$L__BB4_67;
	add.s32 	%r76, %r4, %r5;
	add.s32 	%r533, %r76, 256;
	add.s32 	%r532, %r76, %r75;
	mov.b32 	%r534, 0;
$L__BB4_57:
	add.s32 	%r5, %r5, %r4;
	add.s32 	%r106, %r1, -2048;
	setp.gt.u32 	%p11, %r5, %r106;
	@%p11 bra 	$L__BB4_59;
	add.s32 	%r107, %r75, %r5;
	mul.wide.u32 	%rd37, %r107, 8;
	add.s64 	%rd22, %rd1, %rd37;
	// begin inline asm
	ld.global.nc.u64 %rd21, [%rd22];
	// end inline asm
	mov.b64 	%fd70, %rd21;
	add.s64 	%rd24, %rd22, 2048;
	// begin inline asm
	ld.global.nc.u64 %rd23, [%rd24];
	// end inline asm
	mov.b64 	%fd71, %rd23;
	add.s64 	%rd26, %rd22, 4096;
	// begin inline asm
	ld.global.nc.u64 %rd25, [%rd26];
	// end inline asm
	mov.b64 	%fd72, %rd25;
	add.s64 	%rd28, %rd22, 6144;
	// begin inline asm
	ld.global.nc.u64 %rd27, [%rd28];
	// end inline asm
	mov.b64 	%fd73, %rd27;
	add.s64 	%rd30, %rd22, 8192;
	// begin inline asm
	ld.global.nc.u64 %rd29, [%rd30];
	// end inline asm
	mov.b64 	%fd74, %rd29;
	add.s64 	%rd32, %rd22, 10240;
	// begin inline asm
	ld.global.nc.u64 %rd31, [%rd32];
	// end inline asm
	mov.b64 	%fd75, %rd31;
	add.s64 	%rd34, %rd22, 12288;
	// begin inline asm
	ld.global.nc.u64 %rd33, [%rd34];
	// end inline asm
	mov.b64 	%fd76, %rd33;
	add.s64 	%rd36, %rd22, 14336;
	// begin inline asm
	ld.global.nc.u64 %rd35, [%rd36];
	// end inline asm
	mov.b64 	%fd77, %rd35;
	setp.lt.f64 	%p12, %fd373, %fd70;
	selp.f64 	%fd78, %fd70, %fd373, %p12;
	setp.lt.f64 	%p13, %fd78, %fd71;
	selp.f64 	%fd79, %fd71, %fd78, %p13;
	setp.lt.f64 	%p14, %fd79, %fd72;
	selp.f64 	%fd80, %fd72, %fd79, %p14;
	setp.lt.f64 	%p15, %fd80, %fd73;
	selp.f64 	%fd81, %fd73, %fd80, %p15;
	setp.lt.f64 	%p16, %fd81, %fd74;
	selp.f64 	%fd82, %fd74, %fd81, %p16;
	setp.lt.f64 	%p17, %fd82, %fd75;
	selp.f64 	%fd83, %fd75, %fd82, %p17;
	setp.lt.f64 	%p18, %fd83, %fd76;
	selp.f64 	%fd84, %fd76, %fd83, %p18;
	setp.lt.f64 	%p19, %fd84, %fd77;
	selp.f64 	%fd373, %fd77, %fd84, %p19;
	sub.s32 	%r108, %r1, %r5;
	setp.lt.u32 	%p20, %r108, %r4;
	add.s32 	%r534, %r534, 1;
	add.s32 	%r533, %r533, %r4;
	add.s32 	%r532, %r532, %r4;
	@%p20 bra 	$L__BB4_67;
	bra.uni 	$L__BB4_57;
$L__BB4_59:
	setp.le.u32 	%p21, %r1, %r5;
	@%p21 bra 	$L__BB4_67;
	sub.s32 	%r87, %r1, %r5;
	setp.ge.s32 	%p22, %r75, %r87;
	@%p22 bra 	$L__BB4_67;
	not.b32 	%r109, %r75;
	add.s32 	%r110, %r1, %r109;
	sub.s32 	%r111, %r110, %r76;
	mul.lo.s32 	%r112, %r2, %r534;
	shl.b32 	%r113, %r112, 11;
	sub.s32 	%r88, %r111, %r113;
	shr.u32 	%r114, %r110, 8;
	add.s32 	%r89, %r114, 1;
	and.b32  	%r115, %r110, 768;
	setp.eq.s32 	%p23, %r115, 768;
	mov.u32 	%r539, %r75;
	@%p23 bra 	$L__BB4_64;
	and.b32  	%r116, %r89, 3;
	neg.s32 	%r536, %r116;
	mov.u32 	%r539, %r75;
$L__BB4_63:
	.pragma "nounroll";
	mul.wide.u32 	%rd40, %r532, 8;
	add.s64 	%rd39, %rd1, %rd40;
	// begin inline asm
	ld.global.nc.u64 %rd38, [%rd39];
	// end inline asm
	mov.b64 	%fd86, %rd38;
	setp.lt.f64 	%p24, %fd373, %fd86;
	selp.f64 	%fd373, %fd86, %fd373, %p24;
	add.s32 	%r539, %r539, 256;
	add.s32 	%r532, %r532, 256;
	add.s32 	%r536, %r536, 1;
	setp.ne.s32 	%p25, %r536, 0;
	@%p25 bra 	$L__BB4_63;
$L__BB4_64:
	setp.lt.u32 	%p26, %r88, 768;
	@%p26 bra 	$L__BB4_67;
	add.s32 	%r541, %r539, 512;
	add.s32 	%r540, %r539, %r533;
$L__BB4_66:
	add.s32 	%r117, %r540, -256;
	mul.wide.u32 	%rd49, %r117, 8;
	add.s64 	%rd42, %rd1, %rd49;
	// begin inline asm
	ld.global.nc.u64 %rd41, [%rd42];
	// end inline asm
	mov.b64 	%fd87, %rd41;
	setp.lt.f64 	%p27, %fd373, %fd87;
	selp.f64 	%fd88, %fd87, %fd373, %p27;
	mul.wide.u32 	%rd50, %r540, 8;
	add.s64 	%rd44, %rd1, %rd50;
	// begin inline asm
	ld.global.nc.u64 %rd43, [%rd44];
	// end inline asm
	mov.b64 	%fd89, %rd43;
	setp.lt.f64 	%p28, %fd88, %fd89;
	selp.f64 	%fd90, %fd89, %fd88, %p28;
	add.s32 	%r118, %r540, 256;
	mul.wide.u32 	%rd51, %r118, 8;
	add.s64 	%rd46, %rd1, %rd51;
	// begin inline asm
	ld.global.nc.u64 %rd45, [%rd46];
	// end inline asm
	mov.b64 	%fd91, %rd45;
	setp.lt.f64 	%p29, %fd90, %fd91;
	selp.f64 	%fd92, %fd91, %fd90, %p29;
	add.s32 	%r119, %r540, 512;
	mul.wide.u32 	%rd52, %r119, 8;
	add.s64 	%rd48, %rd1, %rd52;
	// begin inline asm
	ld.global.nc.u64 %rd47, [%rd48];
	// end inline asm
	mov.b64 	%fd93, %rd47;
	setp.lt.f64 	%p30, %fd92, %fd93;
	selp.f64 	%fd373, %fd93, %fd92, %p30;
	add.s32 	%r102, %r541, 1024;
	add.s32 	%r120, %r541, 512;
	add.s32 	%r540, %r540, 1024;
	setp.lt.s32 	%p31, %r120, %r87;
	mov.u32 	%r541, %r102;
	@%p31 bra 	$L__BB4_66;
$L__BB4_67:
	// begin inline asm
	mov.u32 %r121, %laneid;
	// end inline asm
	mov.b64 	%rd53, %fd373;
	mov.b64 	{%r123, %r128}, %rd53;
	mov.b32 	%r129, 1;
	mov.b32 	%r170, 31;
	mov.b32 	%r171, -1;
	// begin inline asm
	shfl.sync.down.b32 %r122, %r123, %r129, %r170, %r171;
	// end inline asm
	// begin inline asm
	shfl.sync.down.b32 %r127, %r128, %r129, %r170, %r171;
	// end inline asm
	mov.b64 	%rd54, {%r122, %r127};
	mov.b64 	%fd94, %rd54;
	setp.gt.s32 	%p32, %r121, 30;
	setp.lt.f64 	%p33, %fd373, %fd94;
	selp.f64 	%fd95, %fd94, %fd373, %p33;
	selp.f64 	%fd96, %fd373, %fd95, %p32;
	mov.b64 	%rd55, %fd96;
	mov.b64 	{%r133, %r138}, %rd55;
	mov.b32 	%r139, 2;
	// begin inline asm
	shfl.sync.down.b32 %r132, %r133, %r139, %r170, %r171;
	// end inline asm
	// begin inline asm
	shfl.sync.down.b32 %r137, %r138, %r139, %r170, %r171;
	// end inline asm
	mov.b64 	%rd56, {%r132, %r137};
	mov.b64 	%fd97, %rd56;
	setp.gt.s32 	%p34, %r121, 29;
	setp.lt.f64 	%p35, %fd96, %fd97;
	selp.f64 	%fd98, %fd97, %fd96, %p35;
	selp.f64 	%fd99, %fd96, %fd98, %p34;
	mov.b64 	%rd57, %fd99;
	mov.b64 	{%r143, %r148}, %rd57;
	mov.b32 	%r149, 4;
	// begin inline asm
	shfl.sync.down.b32 %r142, %r143, %r149, %r170, %r171;
	// end inline asm
	// begin inline asm
	shfl.sync.down.b32 %r147, %r148, %r149, %r170, %r171;
	// end inline asm
	mov.b64 	%rd58, {%r142, %r147};
	mov.b64 	%fd100, %rd58;
	setp.gt.s32 	%p36, %r121, 27;
	setp.lt.f64 	%p37, %fd99, %fd100;
	selp.f64 	%fd101, %fd100, %fd99, %p37;
	selp.f64 	%fd102, %fd99, %fd101, %p36;
	mov.b64 	%rd59, %fd102;
	mov.b64 	{%r153, %r158}, %rd59;
	mov.b32 	%r159, 8;
	// begin inline asm
	shfl.sync.down.b32 %r152, %r153, %r159, %r170, %r171;
	// end inline asm
	// begin inline asm
	shfl.sync.down.b32 %r157, %r158, %r159, %r170, %r171;
	// end inline asm
	mov.b64 	%rd60, {%r152, %r157};
	mov.b64 	%fd103, %rd60;
	setp.gt.s32 	%p38, %r121, 23;
	setp.lt.f64 	%p39, %fd102, %fd103;
	selp.f64 	%fd104, %fd103, %fd102, %p39;
	selp.f64 	%fd105, %fd102, %fd104, %p38;
	mov.b64 	%rd61, %fd105;
	mov.b64 	{%r163, %r168}, %rd61;
	mov.b32 	%r169, 16;
	// begin inline asm
	shfl.sync.down.b32 %r162, %r163, %r169, %r170, %r171;
	// end inline asm
	// begin inline asm
	shfl.sync.down.b32 %r167, %r168, %r169, %r170, %r171;
	// end inline asm
	mov.b64 	%rd62, {%r162, %r167};
	mov.b64 	%fd106, %rd62;
	setp.gt.s32 	%p40, %r121, 15;
	setp.lt.f64 	%p41, %fd105, %fd106;
	selp.f64 	%fd52, %fd106, %fd105, %p41;
	selp.f64 	%fd374, %fd105, %fd52, %p40;
	setp.ne.s32 	%p42, %r121, 0;
	@%p42 bra 	$L__BB4_69;
	shr.u32 	%r172, %r75, 2;
	and.b32  	%r173, %r172, 248;
	mov.u32 	%r174, _ZZN3cub18CUB_300001_SM_10006detail6reduce18DeviceReduceKernelINS2_10policy_hubIdjN4cuda3__47maximumIvEEE10Policy1000EPdjS8_dNS5_3std3__410__identityEEEvT0_PT3_T1_NS0_13GridEvenShareISI_EET2_T4_E12temp_storage;
	add.s32 	%r175, %r174, %r173;
	st.shared.f64 	[%r175+8], %fd52;
$L__BB4_69:
	bar.sync 	0;
	setp.ne.s32 	%p43, %r75, 0;
	@%p43 bra 	$L__BB4_71;
	ld.shared.f64 	%fd107, [_ZZN3cub18CUB_300001_SM_10006detail6reduce18DeviceReduceKernelINS2_10policy_hubIdjN4cuda3__47maximumIvEEE10Policy1000EPdjS8_dNS5_3std3__410__identityEEEvT0_PT3_T1_NS0_13GridEvenShareISI_EET2_T4_E12temp_storage+16];
	setp.lt.f64 	%p44, %fd374, %fd107;
	selp.f64 	%fd108, %fd107, %fd374, %p44;
	ld.shared.f64 	%fd109, [_ZZN3cub18CUB_300001_SM_10006detail6reduce18DeviceReduceKernelINS2_10policy_hubIdjN4cuda3__47maximumIvEEE10Policy1000EPdjS8_dNS5_3std3__410__identityEEEvT0_PT3_T1_NS0_13GridEvenShareISI_EET2_T4_E12temp_storage+24];
	setp.lt.f64 	%p45, %fd108, %fd109;
	selp.f64 	%fd110, %fd109, %fd108, %p45;
	ld.shared.f64 	%fd111, [_ZZN3cub18CUB_300001_SM_10006detail6reduce18DeviceReduceKernelINS2_10policy_hubIdjN4cuda3__47maximumIvEEE10Policy1000EPdjS8_dNS5_3std3__410__identityEEEvT0_PT3_T1_NS0_13GridEvenShareISI_EET2_T4_E12temp_storage+32];
	setp.lt.f64 	%p46, %fd110, %fd111;
	selp.f64 	%fd112, %fd111, %fd110, %p46;
	ld.shared.f64 	%fd113, [_ZZN3cub18CUB_300001_SM_10006detail6reduce18DeviceReduceKernelINS2_10policy_hubIdjN4cuda3__47maximumIvEEE10Policy1000EPdjS8_dNS5_3std3__410__identityEEEvT0_PT3_T1_NS0_13GridEvenShareISI_EET2_T4_E12temp_storage+40];
	setp.lt.f64 	%p47, %fd112, %fd113;
	selp.f64 	%fd114, %fd113, %fd112, %p47;
	ld.shared.f64 	%fd115, [_ZZN3cub18CUB_300001_SM_10006detail6reduce18DeviceReduceKernelINS2_10policy_hubIdjN4cuda3__47maximumIvEEE10Policy1000EPdjS8_dNS5_3std3__410__identityEEEvT0_PT3_T1_NS0_13GridEvenShareISI_EET2_T4_E12temp_storage+48];
	setp.lt.f64 	%p48, %fd114, %fd115;
	selp.f64 	%fd116, %fd115, %fd114, %p48;
	ld.shared.f64 	%fd117, [_ZZN3cub18CUB_300001_SM_10006detail6reduce18DeviceReduceKernelINS2_10policy_hubIdjN4cuda3__47maximumIvEEE10Policy1000EPdjS8_dNS5_3std3__410__identityEEEvT0_PT3_T1_NS0_13GridEvenShareISI_EET2_T4_E12temp_storage+56];
	setp.lt.f64 	%p49, %fd116, %fd117;
	selp.f64 	%fd118, %fd117, %fd116, %p49;
	ld.shared.f64 	%fd119, [_ZZN3cub18CUB_300001_SM_10006detail6reduce18DeviceReduceKernelINS2_10policy_hubIdjN4cuda3__47maximumIvEEE10Policy1000EPdjS8_dNS5_3std3__410__identityEEEvT0_PT3_T1_NS0_13GridEvenShareISI_EET2_T4_E12temp_storage+64];
	setp.lt.f64 	%p50, %fd118, %fd119;
	selp.f64 	%fd374, %fd119, %fd118, %p50;
$L__BB4_71:
	mov.u32 	%r507, %tid.x;
	setp.ne.s32 	%p216, %r507, 0;
	@%p216 bra 	$L__BB4_73;
	ld.param.u64 	%rd196, [_ZN3cub18CUB_300001_SM_10006detail6reduce18DeviceReduceKernelINS2_10policy_hubIdjN4cuda3__47maximumIvEEE10Policy1000EPdjS8_dNS5_3std3__410__identityEEEvT0_PT3_T1_NS0_13GridEvenShareISI_EET2_T4__param_1];
	cvta.to.global.u64 	%rd193, %rd196;
	mul.wide.u32 	%rd194, %r3, 8;
	add.s64 	%rd195, %rd193, %rd194;
	st.global.f64 	[%rd195], %fd374;
$L__BB4_73:
	ret;

}
	// .globl	_ZN3cub18CUB_300001_SM_10006detail6reduce28DeviceReduceSingleTileKernelINS2_10policy_hubIdjN4cuda3__47maximumIvEEE10Policy1000EPdSB_iS8_ddNS5_3std3__410__identityEEEvT0_T1_T2_T3_T4_T6_
.visible .entry _ZN3cub18CUB_300001_SM_10006detail6reduce28DeviceReduceSingleTileKernelINS2_10policy_hubIdjN4cuda3__47maximumIvEEE10Policy1000EPdSB_iS8_ddNS5_3std3__410__identityEEEvT0_T1_T2_T3_T4_T6_(
	.param .u64 .ptr .align 1 _ZN3cub18CUB_300001_SM_10006detail6reduce28DeviceReduceSingleTileKernelINS2_10policy_hubIdjN4cuda3__47maximumIvEEE10Policy1000EPdSB_iS8_ddNS5_3std3__410__identityEEEvT0_T1_T2_T3_T4_T6__param_0,
	.param .u64 .ptr .align 1 _ZN3cub18CUB_300001_SM_10006detail6reduce28DeviceReduceSingleTileKernelINS2_10policy_hubIdjN4cuda3__47maximumIvEEE10Policy1000EPdSB_iS8_ddNS5_3std3__410__identityEEEvT0_T1_T2_T3_T4_T6__param_1,
	.param .u32 _ZN3cub18CUB_300001_SM_10006detail6reduce28DeviceReduceSingleTileKernelINS2_10policy_hubIdjN4cuda3__47maximumIvEEE10Policy1000EPdSB_iS8_ddNS5_3std3__410__identityEEEvT0_T1_T2_T3_T4_T6__param_2,
	.param .align 1 .b8 _ZN3cub18CUB_300001_SM_10006detail6reduce28DeviceReduceSingleTileKernelINS2_10policy_hubIdjN4cuda3__47maximumIvEEE10Policy1000EPdSB_iS8_ddNS5_3std3__410__identityEEEvT0_T1_T2_T3_T4_T6__param_3[1],
	.param .f64 _ZN3cub18CUB_300001_SM_10006detail6reduce28DeviceReduceSingleTileKernelINS2_10policy_hubIdjN4cuda3__47maximumIvEEE10Policy1000EPdSB_iS8_ddNS5_3std3__410__identityEEEvT0_T1_T2_T3_T4_T6__param_4,
	.param .align 1 .b8 _ZN3cub18CUB_300001_SM_10006detail6reduce28DeviceReduceSingleTileKernelINS2_10policy_hubIdjN4cuda3__47maximumIvEEE10Policy1000EPdSB_iS8_ddNS5_3std3__410__identityEEEvT0_T1_T2_T3_T4_T6__param_5[1]
)
.maxntid 256
.minnctapersm 1
{
	.reg .pred 	%p<220>;
	.reg .b32 	%r<472>;
	.reg .b64 	%rd<206>;
	.reg .b64 	%fd<381>;
	// demoted variable
	.shared .align 8 .b8 _ZZN3cub18CUB_300001_SM_10006detail6reduce28DeviceReduceSingleTileKernelINS2_10policy_hubIdjN4cuda3__47maximumIvEEE10Policy1000EPdSB_iS8_ddNS5_3std3__410__identityEEEvT0_T1_T2_T3_T4_T6_E12temp_storage[80];
	ld.param.u64 	%rd15, [_ZN3cub18CUB_300001_SM_10006detail6reduce28DeviceReduceSingleTileKernelINS2_10policy_hubIdjN4cuda3__47maximumIvEEE10Policy1000EPdSB_iS8_ddNS5_3std3__410__identityEEEvT0_T1_T2_T3_T4_T6__param_0];
	ld.param.u64 	%rd16, [_ZN3cub18CUB_300001_SM_10006detail6reduce28DeviceReduceSingleTileKernelINS2_10policy_hubIdjN4cuda3__47maximumIvEEE10Policy1000EPdSB_iS8_ddNS5_3std3__410__identityEEEvT0_T1_T2_T3_T4_T6__param_1];
	ld.param.u32 	%r68, [_ZN3cub18CUB_300001_SM_10006detail6reduce28DeviceReduceSingleTileKernelINS2_10policy_hubIdjN4cuda3__47maximumIvEEE10Policy1000EPdSB_iS8_ddNS5_3std3__410__identityEEEvT0_T1_T2_T3_T4_T6__param_2];
	ld.param.f64 	%fd58, [_ZN3cub18CUB_300001_SM_10006detail6reduce28DeviceReduceSingleTileKernelINS2_10policy_hubIdjN4cuda3__47maximumIvEEE10Policy1000EPdSB_iS8_ddNS5_3std3__410__identityEEEvT0_T1_T2_T3_T4_T6__param_4];
	cvta.to.global.u64 	%rd1, %rd16;
	setp.ne.s32 	%p1, %r68, 0;
	@%p1 bra 	$L__BB5_3;
	mov.u32 	%r445, %tid.x;
	setp.ne.s32 	%p219, %r445, 0;
	@%p219 bra 	$L__BB5_74;
	st.global.f64 	[%rd1], %fd58;
	bra.uni 	$L__BB5_74;
$L__BB5_3:
	and.b64  	%rd17, %rd15, 31;
	setp.ne.s64 	%p2, %rd17, 0;
	@%p2 bra 	$L__BB5_38;
	setp.gt.s32 	%p110, %r68, 2047;
	@%p110 bra 	$L__BB5_22;
	mov.u32 	%r1, %tid.x;
	setp.ge.s32 	%p159, %r1, %r68;
	mov.f64 	%fd359, 0d0000000000000000;
	mov.u32 	%r449, %r1;
	@%p159 bra 	$L__BB5_7;
	mul.wide.u32 	%rd169, %r1, 8;
	add.s64 	%rd168, %rd15, %rd169;
	// begin inline asm
	ld.global.nc.u64 %rd167, [%rd168];
	// end inline asm
	mov.b64 	%fd359, %rd167;
	add.s32 	%r449, %r1, 256;
$L__BB5_7:
	setp.ge.s32 	%p160, %r449, %r68;
	@%p160 bra 	$L__BB5_13;
	not.b32 	%r321, %r449;
	add.s32 	%r4, %r68, %r321;
	and.b32  	%r322, %r4, 768;
	setp.eq.s32 	%p161, %r322, 768;
	@%p161 bra 	$L__BB5_11;
	mul.wide.u32 	%rd170, %r449, 8;
	add.s64 	%rd202, %rd15, %rd170;
	shr.u32 	%r323, %r4, 8;
	add.s32 	%r324, %r323, 1;
	and.b32  	%r325, %r324, 3;
	neg.s32 	%r447, %r325;
$L__BB5_10:
	.pragma "nounroll";
	// begin inline asm
	ld.global.nc.u64 %rd171, [%rd202];
	// end inline asm
	mov.b64 	%fd272, %rd171;
	setp.lt.f64 	%p162, %fd359, %fd272;
	selp.f64 	%fd359, %fd272, %fd359, %p162;
	add.s32 	%r449, %r449, 256;
	add.s64 	%rd202, %rd202, 2048;
	add.s32 	%r447, %r447, 1;
	setp.ne.s32 	%p163, %r447, 0;
	@%p163 bra 	$L__BB5_10;
$L__BB5_11:
	setp.lt.u32 	%p164, %r4, 768;
	@%p164 bra 	$L__BB5_13;
$L__BB5_12:
	mul.wide.s32 	%rd181, %r449, 8;
	add.s64 	%rd174, %rd15, %rd181;
	// begin inline asm
	ld.global.nc.u64 %rd173, [%rd174];
	// end inline asm
	mov.b64 	%fd273, %rd173;
	setp.lt.f64 	%p165, %fd359, %fd273;
	selp.f64 	%fd274, %fd273, %fd359, %p165;
	add.s64 	%rd176, %rd174, 2048;
	// begin inline asm
	ld.global.nc.u64 %rd175, [%rd176];
	// end inline asm
	mov.b64 	%fd275, %rd175;
	setp.lt.f64 	%p166, %fd274, %fd275;
	selp.f64 	%fd276, %fd275, %fd274, %p166;
	add.s64 	%rd178, %rd174, 4096;
	// begin inline asm
	ld.global.nc.u64 %rd177, [%rd178];
	// end inline asm
	mov.b64 	%fd277, %rd177;
	setp.lt.f64 	%p167, %fd276, %fd277;
	selp.f64 	%fd278, %fd277, %fd276, %p167;
	add.s64 	%rd180, %rd174, 6144;
	// begin inline asm
	ld.global.nc.u64 %rd179, [%rd180];
	// end inline asm
	mov.b64 	%fd279, %rd179;
	setp.lt.f64 	%p168, %fd278, %fd279;
	selp.f64 	%fd359, %fd279, %fd278, %p168;
	add.s32 	%r449, %r449, 1024;
	setp.lt.s32 	%p169, %r449, %r68;
	@%p169 bra 	$L__BB5_12;
$L__BB5_13:
	setp.lt.s32 	%p170, %r68, 256;
	@%p170 bra 	$L__BB5_18;
	// begin inline asm
	mov.u32 %r389, %laneid;
	// end inline asm
	mov.b64 	%rd192, %fd359;
	mov.b64 	{%r391, %r396}, %rd192;
	mov.b32 	%r397, 1;
	mov.b32 	%r438, 31;
	mov.b32 	%r439, -1;
	// begin inline asm
	shfl.sync.down.b32 %r390, %r391, %r397, %r438, %r439;
	// end inline asm
	// begin inline asm
	shfl.sync.down.b32 %r395, %r396, %r397, %r438, %r439;
	// end inline asm
	mov.b64 	%rd193, {%r390, %r395};
	mov.b64 	%fd327, %rd193;
	setp.gt.s32 	%p198, %r389, 30;
	setp.lt.f64 	%p199, %fd359, %fd327;
	selp.f64 	%fd328, %fd327, %fd359, %p199;
	selp.f64 	%fd329, %fd359, %fd328, %p198;
	mov.b64 	%rd194, %fd329;
	mov.b64 	{%r401, %r406}, %rd194;
	mov.b32 	%r407, 2;
	// begin inline asm
	shfl.sync.down.b32 %r400, %r401, %r407, %r438, %r439;
	// end inline asm
	// begin inline asm
	shfl.sync.down.b32 %r405, %r406, %r407, %r438, %r439;
	// end inline asm
	mov.b64 	%rd195, {%r400, %r405};
	mov.b64 	%fd330, %rd195;
	setp.gt.s32 	%p200, %r389, 29;
	setp.lt.f64 	%p201, %fd329, %fd330;
	selp.f64 	%fd331, %fd330, %fd329, %p201;
	selp.f64 	%fd332, %fd329, %fd331, %p200;
	mov.b64 	%rd196, %fd332;
	mov.b64 	{%r411, %r416}, %rd196;
	mov.b32 	%r417, 4;
	// begin inline asm
	shfl.sync.down.b32 %r410, %r411, %r417, %r438, %r439;
	// end inline asm
	// begin inline asm
	shfl.sync.down.b32 %r415, %r416, %r417, %r438, %r439;
	// end inline asm
	mov.b64 	%rd197, {%r410, %r415};
	mov.b64 	%fd333, %rd197;
	setp.gt.s32 	%p202, %r389, 27;
	setp.lt.f64 	%p203, %fd332, %fd333;
	selp.f64 	%fd334, %fd333, %fd332, %p203;
	selp.f64 	%fd335, %fd332, %fd334, %p202;
	mov.b64 	%rd198, %fd335;
	mov.b64 	{%r421, %r426}, %rd198;
	mov.b32 	%r427, 8;
	// begin inline asm
	shfl.sync.down.b32 %r420, %r421, %r427, %r438, %r439;
	// end inline asm
	// begin inline asm
	shfl.sync.down.b32 %r425, %r426, %r427, %r438, %r439;
	// end inline asm
	mov.b64 	%rd199, {%r420, %r425};
	mov.b64 	%fd336, %rd199;
	setp.gt.s32 	%p204, %r389, 23;
	setp.lt.f64 	%p205, %fd335, %fd336;
	selp.f64 	%fd337, %fd336, %fd335, %p205;
	selp.f64 	%fd338, %fd335, %fd337, %p204;
	mov.b64 	%rd200, %fd338;
	mov.b64 	{%r431, %r436}, %rd200;
	mov.b32 	%r437, 16;
	// begin inline asm
	shfl.sync.down.b32 %r430, %r431, %r437, %r438, %r439;
	// end inline asm
	// begin inline asm
	shfl.sync.down.b32 %r435, %r436, %r437, %r438, %r439;
	// end inline asm
	mov.b64 	%rd201, {%r430, %r435};
	mov.b64 	%fd339, %rd201;
	setp.gt.s32 	%p206, %r389, 15;
	setp.lt.f64 	%p207, %fd338, %fd339;
	selp.f64 	%fd10, %fd339, %fd338, %p207;
	selp.f64 	%fd380, %fd338, %fd10, %p206;
	setp.ne.s32 	%p208, %r389, 0;
	@%p208 bra 	$L__BB5_16;
	shr.u32 	%r440, %r1, 2;
	and.b32  	%r441, %r440, 248;
	mov.u32 	%r442, _ZZN3cub18CUB_300001_SM_10006detail6reduce28DeviceReduceSingleTileKernelINS2_10policy_hubIdjN4cuda3__47maximumIvEEE10Policy1000EPdSB_iS8_ddNS5_3std3__410__identityEEEvT0_T1_T2_T3_T4_T6_E12temp_storage;
	add.s32 	%r443, %r442, %r441;
	st.shared.f64 	[%r443+8], %fd10;
$L__BB5_16:
	bar.sync 	0;
	setp.ne.s32 	%p209, %r1, 0;
	@%p209 bra 	$L__BB5_72;
	ld.shared.f64 	%fd340, [_ZZN3cub18CUB_300001_SM_10006detail6reduce28DeviceReduceSingleTileKernelINS2_10policy_hubIdjN4cuda3__47maximumIvEEE10Policy1000EPdSB_iS8_ddNS5_3std3__410__identityEEEvT0_T1_T2_T3_T4_T6_E12temp_storage+16];
	setp.lt.f64 	%p210, %fd380, %fd340;
	selp.f64 	%fd341, %fd340, %fd380, %p210;
	ld.shared.f64 	%fd342, [_ZZN3cub18CUB_300001_SM_10006detail6reduce28DeviceReduceSingleTileKernelINS2_10policy_hubIdjN4cuda3__47maximumIvEEE10Policy1000EPdSB_iS8_ddNS5_3std3__410__identityEEEvT0_T1_T2_T3_T4_T6_E12temp_storage+24];
	setp.lt.f64 	%p211, %fd341, %fd342;
	selp.f64 	%fd343, %fd342, %fd341, %p211;
	ld.shared.f64 	%fd344, [_ZZN3cub18CUB_300001_SM_10006detail6reduce28DeviceReduceSingleTileKernelINS2_10policy_hubIdjN4cuda3__47maximumIvEEE10Policy1000EPdSB_iS8_ddNS5_3std3__410__identityEEEvT0_T1_T2_T3_T4_T6_E12temp_storage+32];
	setp.lt.f64 	%p212, %fd343, %fd344;
	selp.f64 	%fd345, %fd344, %fd343, %p212;
	ld.shared.f64 	%fd346, [_ZZN3cub18CUB_300001_SM_10006detail6reduce28DeviceReduceSingleTileKernelINS2_10policy_hubIdjN4cuda3__47maximumIvEEE10Policy1000EPdSB_iS8_ddNS5_3std3__410__identityEEEvT0_T1_T2_T3_T4_T6_E12temp_storage+40];
	setp.lt.f64 	%p213, %fd345, %fd346;
	selp.f64 	%fd347, %fd346, %fd345, %p213;
	ld.shared.f64 	%fd348, [_ZZN3cub18CUB_300001_SM_10006detail6reduce28DeviceReduceSingleTileKernelINS2_10policy_hubIdjN4cuda3__47maximumIvEEE10Policy1000EPdSB_iS8_ddNS5_3std3__410__identityEEEvT0_T1_T2_T3_T4_T6_E12temp_storage+48];
	setp.lt.f64 	%p214, %fd347, %fd348;
	selp.f64 	%fd349, %fd348, %fd347, %p214;
	ld.shared.f64 	%fd350, [_ZZN3cub18CUB_300001_SM_10006detail6reduce28DeviceReduceSingleTileKernelINS2_10policy_hubIdjN4cuda3__47maximumIvEEE10Policy1000EPdSB_iS8_ddNS5_3std3__410__identityEEEvT0_T1_T2_T3_T4_T6_E12temp_storage+56];
	setp.lt.f64 	%p215, %fd349, %fd350;
	selp.f64 	%fd351, %fd350, %fd349, %p215;
	ld.shared.f64 	%fd352, [_ZZN3cub18CUB_300001_SM_10006detail6reduce28DeviceReduceSingleTileKernelINS2_10policy_hubIdjN4cuda3__47maximumIvEEE10Policy1000EPdSB_iS8_ddNS5_3std3__410__identityEEEvT0_T1_T2_T3_T4_T6_E12temp_storage+64];
	setp.lt.f64 	%p216, %fd351, %fd352;
	selp.f64 	%fd380, %fd352, %fd351, %p216;
	bra.uni 	$L__BB5_72;
$L__BB5_18:
	// begin inline asm
	mov.u32 %r326, %laneid;
	// end inline asm
	and.b32  	%r377, %r1, 992;
	add.s32 	%r378, %r377, 32;
	setp.gt.s32 	%p171, %r378, %r68;
	not.b32 	%r379, %r377;
	add.s32 	%r380, %r68, %r379;
	selp.b32 	%r375, %r380, 31, %p171;
	mov.b64 	%rd182, %fd359;
	mov.b64 	{%r328, %r333}, %rd182;
	mov.b32 	%r334, 1;
	mov.b32 	%r376, -1;
	// begin inline asm
	shfl.sync.down.b32 %r327, %r328, %r334, %r375, %r376;
	// end inline asm
	// begin inline asm
	shfl.sync.down.b32 %r332, %r333, %r334, %r375, %r376;
	// end inline asm
	mov.b64 	%rd183, {%r327, %r332};
	mov.b64 	%fd280, %rd183;
	setp.lt.s32 	%p172, %r326, %r375;
	setp.lt.f64 	%p173, %fd359, %fd280;
	selp.f64 	%fd281, %fd280, %fd359, %p173;
	selp.f64 	%fd282, %fd281, %fd359, %p172;
	mov.b64 	%rd184, %fd282;
	mov.b64 	{%r338, %r343}, %rd184;
	mov.b32 	%r344, 2;
	// begin inline asm
	shfl.sync.down.b32 %r337, %r338, %r344, %r375, %r376;
	// end inline asm
	// begin inline asm
	shfl.sync.down.b32 %r342, %r343, %r344, %r375, %r376;
	// end inline asm
	mov.b64 	%rd185, {%r337, %r342};
	mov.b64 	%fd283, %rd185;
	add.s32 	%r381, %r326, 2;
	setp.gt.s32 	%p174, %r381, %r375;
	setp.lt.f64 	%p175, %fd282, %fd283;
	selp.f64 	%fd284, %fd283, %fd282, %p175;
	selp.f64 	%fd285, %fd282, %fd284, %p174;
	mov.b64 	%rd186, %fd285;
	mov.b64 	{%r348, %r353}, %rd186;
	mov.b32 	%r354, 4;
	// begin inline asm
	shfl.sync.down.b32 %r347, %r348, %r354, %r375, %r376;
	// end inline asm
	// begin inline asm
	shfl.sync.down.b32 %r352, %r353, %r354, %r375, %r376;
	// end inline asm
	mov.b64 	%rd187, {%r347, %r352};
	mov.b64 	%fd286, %rd187;
	add.s32 	%r382, %r326, 4;
	setp.gt.s32 	%p176, %r382, %r375;
	setp.lt.f64 	%p177, %fd285, %fd286;
	selp.f64 	%fd287, %fd286, %fd285, %p177;
	selp.f64 	%fd288, %fd285, %fd287, %p176;
	mov.b64 	%rd188, %fd288;
	mov.b64 	{%r358, %r363}, %rd188;
	mov.b32 	%r364, 8;
	// begin inline asm
	shfl.sync.down.b32 %r357, %r358, %r364, %r375, %r376;
	// end inline asm
	// begin inline asm
	shfl.sync.down.b32 %r362, %r363, %r364, %r375, %r376;
	// end inline asm
	mov.b64 	%rd189, {%r357, %r362};
	mov.b64 	%fd289, %rd189;
	add.s32 	%r383, %r326, 8;
	setp.gt.s32 	%p178, %r383, %r375;
	setp.lt.f64 	%p179, %fd288, %fd289;
	selp.f64 	%fd290, %fd289, %fd288, %p179;
	selp.f64 	%fd291, %fd288, %fd290, %p178;
	mov.b64 	%rd190, %fd291;
	mov.b64 	{%r368, %r373}, %rd190;
	mov.b32 	%r374, 16;
	// begin inline asm
	shfl.sync.down.b32 %r367, %r368, %r374, %r375, %r376;
	// end inline asm
	// begin inline asm
	shfl.sync.down.b32 %r372, %r373, %r374, %r375, %r376;
	// end inline asm
	mov.b64 	%rd191, {%r367, %r372};
	mov.b64 	%fd292, %rd191;
	add.s32 	%r384, %r326, 16;
	setp.gt.s32 	%p180, %r384, %r375;
	setp.lt.f64 	%p181, %fd291, %fd292;
	selp.f64 	%fd293, %fd292, %fd291, %p181;
	selp.f64 	%fd380, %fd291, %fd293, %p180;
	setp.ne.s32 	%p182, %r326, 0;
	@%p182 bra 	$L__BB5_20;
	shr.u32 	%r385, %r1, 2;
	and.b32  	%r386, %r385, 248;
	mov.u32 	%r387, _ZZN3cub18CUB_300001_SM_10006detail6reduce28DeviceReduceSingleTileKernelINS2_10policy_hubIdjN4cuda3__47maximumIvEEE10Policy1000EPdSB_iS8_ddNS5_3std3__410__identityEEEvT0_T1_T2_T3_T4_T6_E12temp_storage;
	add.s32 	%r388, %r387, %r386;
	st.shared.f64 	[%r388+8], %fd380;
$L__BB5_20:
	bar.sync 	0;
	setp.ne.s32 	%p183, %r1, 0;
	@%p183 bra 	$L__BB5_72;
	setp.gt.s32 	%p184, %r68, 32;
	ld.shared.f64 	%fd294, [_ZZN3cub18CUB_300001_SM_10006detail6reduce28DeviceReduceSingleTileKernelINS2_10policy_hubIdjN4cuda3__47maximumIvEEE10Policy1000EPdSB_iS8_ddNS5_3std3__410__identityEEEvT0_T1_T2_T3_T4_T6_E12temp_storage+16];
	setp.lt.f64 	%p185, %fd380, %fd294;
	selp.f64 	%fd296, %fd294, %fd380, %p185;
	selp.f64 	%fd297, %fd296, %fd380, %p184;
	setp.gt.s32 	%p186, %r68, 64;
	ld.shared.f64 	%fd299, [_ZZN3cub18CUB_300001_SM_10006detail6reduce28DeviceReduceSingleTileKernelINS2_10policy_hubIdjN4cuda3__47maximumIvEEE10Policy1000EPdSB_iS8_ddNS5_3std3__410__identityEEEvT0_T1_T2_T3_T4_T6_E12temp_storage+24];
	setp.lt.f64 	%p187, %fd297, %fd299;
	selp.f64 	%fd301, %fd299, %fd297, %p187;
	selp.f64 	%fd302, %fd301, %fd297, %p186;
	setp.gt.s32 	%p188, %r68, 96;
	ld.shared.f64 	%fd304, [_ZZN3cub18CUB_300001_SM_10006detail6reduce28DeviceReduceSingleTileKernelINS2_10policy_hubIdjN4cuda3__47maximumIvEEE10Policy1000EPdSB_iS8_ddNS5_3std3__410__identityEEEvT0_T1_T2_T3_T4_T6_E12temp_storage+32];
	setp.lt.f64 	%p189, %fd302, %fd304;
	selp.f64 	%fd306, %fd304, %fd302, %p189;
	selp.f64 	%fd307, %fd306, %fd302, %p188;
	setp.gt.s32 	%p190, %r68, 128;
	ld.shared.f64 	%fd309, [_ZZN3cub18CUB_300001_SM_10006detail6reduce28DeviceReduceSingleTileKernelINS2_10policy_hubIdjN4cuda3__47maximumIvEEE10Policy1000EPdSB_iS8_ddNS5_3std3__410__identityEEEvT0_T1_T2_T3_T4_T6_E12temp_storage+40];
	setp.lt.f64 	%p191, %fd307, %fd309;
	selp.f64 	%fd311, %fd309, %fd307, %p191;
	selp.f64 	%fd312, %fd311, %fd307, %p190;
	setp.gt.s32 	%p192, %r68, 160;
	ld.shared.f64 	%fd314, [_ZZN3cub18CUB_300001_SM_10006detail6reduce28DeviceReduceSingleTileKernelINS2_10policy_hubIdjN4cuda3__47maximumIvEEE10Policy1000EPdSB_iS8_ddNS5_3std3__410__identityEEEvT0_T1_T2_T3_T4_T6_E12temp_storage+48];
	setp.lt.f64 	%p193, %fd312, %fd314;
	selp.f64 	%fd316, %fd314, %fd312, %p193;
	selp.f64 	%fd317, %fd316, %fd312, %p192;
	setp.gt.s32 	%p194, %r68, 192;
	ld.shared.f64 	%fd319, [_ZZN3cub18CUB_300001_SM_10006detail6reduce28DeviceReduceSingleTileKernelINS2_10policy_hubIdjN4cuda3__47maximumIvEEE10Policy1000EPdSB_iS8_ddNS5_3std3__410__identityEEEvT0_T1_T2_T3_T4_T6_E12temp_storage+56];
	setp.lt.f64 	%p195, %fd317, %fd319;
	selp.f64 	%fd321, %fd319, %fd317, %p195;
	selp.f64 	%fd322, %fd321, %fd317, %p194;
	setp.gt.s32 	%p196, %r68, 224;
	ld.shared.f64 	%fd324, [_ZZN3cub18CUB_300001_SM_10006detail6reduce28DeviceReduceSingleTileKernelINS2_10policy_hubIdjN4cuda3__47maximumIvEEE10Policy1000EPdSB_iS8_ddNS5_3std3__410__identityEEEvT0_T1_T2_T3_T4_T6_E12temp_storage+64];
	setp.lt.f64 	%p197, %fd322, %fd324;
	selp.f64 	%fd326, %fd324, %fd322, %p197;
	selp.f64 	%fd380, %fd326, %fd322, %p196;
	bra.uni 	$L__BB5_72;
$L__BB5_22:
	mov.u32 	%r13, %tid.x;
	shl.b32 	%r14, %r13, 2;
	mul.wide.u32 	%rd126, %r14, 8;
	add.s64 	%rd116, %rd15, %rd126;
	// begin inline asm
	ld.global.nc.v2.u64 {%rd114, %rd115}, [%rd116];
	// end inline asm
	add.s64 	%rd119, %rd116, 16;
	// begin inline asm
	ld.global.nc.v2.u64 {%rd117, %rd118}, [%rd119];
	// end inline asm
	mov.b64 	%fd206, %rd114;
	mov.b64 	%fd207, %rd115;
	mov.b64 	%fd208, %rd117;
	mov.b64 	%fd209, %rd118;
	add.s64 	%rd122, %rd116, 8192;
	// begin inline asm
	ld.global.nc.v2.u64 {%rd120, %rd121}, [%rd122];
	// end inline asm
	add.s64 	%rd125, %rd116, 8208;
	// begin inline asm
	ld.global.nc.v2.u64 {%rd123, %rd124}, [%rd125];
	// end inline asm
	mov.b64 	%fd210, %rd120;
	mov.b64 	%fd211, %rd121;
	mov.b64 	%fd212, %rd123;
	mov.b64 	%fd213, %rd124;
	setp.lt.f64 	%p111, %fd206, %fd207;
	selp.f64 	%fd214, %fd207, %fd206, %p111;
	setp.lt.f64 	%p112, %fd214, %fd208;
	selp.f64 	%fd215, %fd208, %fd214, %p112;
	setp.lt.f64 	%p113, %fd215, %fd209;
	selp.f64 	%fd216, %fd209, %fd215, %p113;
	setp.lt.f64 	%p114, %fd216, %fd210;
	selp.f64 	%fd217, %fd210, %fd216, %p114;
	setp.lt.f64 	%p115, %fd217, %fd211;
	selp.f64 	%fd218, %fd211, %fd217, %p115;
	setp.lt.f64 	%p116, %fd218, %fd212;
	selp.f64 	%fd219, %fd212, %fd218, %p116;
	setp.lt.f64 	%p117, %fd219, %fd213;
	selp.f64 	%fd366, %fd213, %fd219, %p117;
	setp.lt.u32 	%p118, %r68, 4096;
	mov.b32 	%r452, 2048;
	@%p118 bra 	$L__BB5_26;
	add.s32 	%r15, %r68, -2048;
	mov.b32 	%r452, 2048;
$L__BB5_24:
	add.s32 	%r258, %r452, %r14;
	mul.wide.u32 	%rd139, %r258, 8;
	add.s64 	%rd129, %rd15, %rd139;
	// begin inline asm
	ld.global.nc.v2.u64 {%rd127, %rd128}, [%rd129];
	// end inline asm
	add.s64 	%rd132, %rd129, 16;
	// begin inline asm
	ld.global.nc.v2.u64 {%rd130, %rd131}, [%rd132];
	// end inline asm
	mov.b64 	%fd220, %rd127;
	mov.b64 	%fd221, %rd128;
	mov.b64 	%fd222, %rd130;
	mov.b64 	%fd223, %rd131;
	add.s64 	%rd135, %rd129, 8192;
	// begin inline asm
	ld.global.nc.v2.u64 {%rd133, %rd134}, [%rd135];
	// end inline asm
	add.s64 	%rd138, %rd129, 8208;
	// begin inline asm
	ld.global.nc.v2.u64 {%rd136, %rd137}, [%rd138];
	// end inline asm
	mov.b64 	%fd224, %rd133;
	mov.b64 	%fd225, %rd134;
	mov.b64 	%fd226, %rd136;
	mov.b64 	%fd227, %rd137;
	setp.lt.f64 	%p119, %fd366, %fd220;
	selp.f64 	%fd228, %fd220, %fd366, %p119;
	setp.lt.f64 	%p120, %fd228, %fd221;
	selp.f64 	%fd229, %fd221, %fd228, %p120;
	setp.lt.f64 	%p121, %fd229, %fd222;
	selp.f64 	%fd230, %fd222, %fd229, %p121;
	setp.lt.f64 	%p122, %fd230, %fd223;
	selp.f64 	%fd231, %fd223, %fd230, %p122;
	setp.lt.f64 	%p123, %fd231, %fd224;
	selp.f64 	%fd232, %fd224, %fd231, %p123;
	setp.lt.f64 	%p124, %fd232, %fd225;
	selp.f64 	%fd233, %fd225, %fd232, %p124;
	setp.lt.f64 	%p125, %fd233, %fd226;
	selp.f64 	%fd234, %fd226, %fd233, %p125;
	setp.lt.f64 	%p126, %fd234, %fd227;
	selp.f64 	%fd366, %fd227, %fd234, %p126;
	sub.s32 	%r259, %r68, %r452;
	setp.lt.s32 	%p127, %r259, 2048;
	@%p127 bra 	$L__BB5_34;
	add.s32 	%r452, %r452, 2048;
	setp.le.s32 	%p128, %r452, %r15;
	@%p128 bra 	$L__BB5_24;
$L__BB5_26:
	setp.le.s32 	%p129, %r68, %r452;
	@%p129 bra 	$L__BB5_34;
	sub.s32 	%r19, %r68, %r452;
	setp.ge.s32 	%p130, %r13, %r19;
	@%p130 bra 	$L__BB5_34;
	not.b32 	%r260, %r13;
	add.s32 	%r261, %r68, %r260;
	sub.s32 	%r20, %r261, %r452;
	and.b32  	%r262, %r20, 768;
	setp.eq.s32 	%p131, %r262, 768;
	mov.u32 	%r456, %r13;
	@%p131 bra 	$L__BB5_31;
	add.s32 	%r454, %r13, %r452;
	shr.u32 	%r263, %r20, 8;
	add.s32 	%r264, %r263, 1;
	and.b32  	%r265, %r264, 3;
	neg.s32 	%r453, %r265;
	mov.u32 	%r456, %r13;
$L__BB5_30:
	.pragma "nounroll";
	mul.wide.u32 	%rd142, %r454, 8;
	add.s64 	%rd141, %rd15, %rd142;
	// begin inline asm
	ld.global.nc.u64 %rd140, [%rd141];
	// end inline asm
	mov.b64 	%fd236, %rd140;
	setp.lt.f64 	%p132, %fd366, %fd236;
	selp.f64 	%fd366, %fd236, %fd366, %p132;
	add.s32 	%r456, %r456, 256;
	add.s32 	%r454, %r454, 256;
	add.s32 	%r453, %r453, 1;
	setp.ne.s32 	%p133, %r453, 0;
	@%p133 bra 	$L__BB5_30;
$L__BB5_31:
	setp.lt.u32 	%p134, %r20, 768;
	@%p134 bra 	$L__BB5_34;
	cvt.u64.u32 	%rd143, %r456;
	cvt.u64.u32 	%rd144, %r452;
	add.s64 	%rd145, %rd143, %rd144;
	shl.b64 	%rd146, %rd145, 3;
	add.s64 	%rd147, %rd146, %rd15;
	add.s64 	%rd203, %rd147, 4096;
	add.s32 	%r457, %r456, %r452;
$L__BB5_33:
	mul.wide.u32 	%rd156, %r457, 8;
	add.s64 	%rd149, %rd15, %rd156;
	// begin inline asm
	ld.global.nc.u64 %rd148, [%rd149];
	// end inline asm
	mov.b64 	%fd237, %rd148;
	setp.lt.f64 	%p135, %fd366, %fd237;
	selp.f64 	%fd238, %fd237, %fd366, %p135;
	add.s64 	%rd151, %rd203, -2048;
	// begin inline asm
	ld.global.nc.u64 %rd150, [%rd151];
	// end inline asm
	mov.b64 	%fd239, %rd150;
	setp.lt.f64 	%p136, %fd238, %fd239;
	selp.f64 	%fd240, %fd239, %fd238, %p136;
	// begin inline asm
	ld.global.nc.u64 %rd152, [%rd203];
	// end inline asm
	mov.b64 	%fd241, %rd152;
	setp.lt.f64 	%p137, %fd240, %fd241;
	selp.f64 	%fd242, %fd241, %fd240, %p137;
	add.s64 	%rd155, %rd203, 2048;
	// begin inline asm
	ld.global.nc.u64 %rd154, [%rd155];
	// end inline asm
	mov.b64 	%fd243, %rd154;
	setp.lt.f64 	%p138, %fd242, %fd243;
	selp.f64 	%fd366, %fd243, %fd242, %p138;
	add.s32 	%r456, %r456, 1024;
	add.s64 	%rd203, %rd203, 8192;
	add.s32 	%r457, %r457, 1024;
	setp.lt.s32 	%p139, %r456, %r19;
	@%p139 bra 	$L__BB5_33;
$L__BB5_34:
	// begin inline asm
	mov.u32 %r266, %laneid;
	// end inline asm
	mov.b64 	%rd157, %fd366;
	mov.b64 	{%r268, %r273}, %rd157;
	mov.b32 	%r274, 1;
	mov.b32 	%r315, 31;
	mov.b32 	%r316, -1;
	// begin inline asm
	shfl.sync.down.b32 %r267, %r268, %r274, %r315, %r316;
	// end inline asm
	// begin inline asm
	shfl.sync.down.b32 %r272, %r273, %r274, %r315, %r316;
	// end inline asm
	mov.b64 	%rd158, {%r267, %r272};
	mov.b64 	%fd244, %rd158;
	setp.gt.s32 	%p140, %r266, 30;
	setp.lt.f64 	%p141, %fd366, %fd244;
	selp.f64 	%fd245, %fd244, %fd366, %p141;
	selp.f64 	%fd246, %fd366, %fd245, %p140;
	mov.b64 	%rd159, %fd246;
	mov.b64 	{%r278, %r283}, %rd159;
	mov.b32 	%r284, 2;
	// begin inline asm
	shfl.sync.down.b32 %r277, %r278, %r284, %r315, %r316;
	// end inline asm
	// begin inline asm
	shfl.sync.down.b32 %r282, %r283, %r284, %r315, %r316;
	// end inline asm
	mov.b64 	%rd160, {%r277, %r282};
	mov.b64 	%fd247, %rd160;
	setp.gt.s32 	%p142, %r266, 29;
	setp.lt.f64 	%p143, %fd246, %fd247;
	selp.f64 	%fd248, %fd247, %fd246, %p143;
	selp.f64 	%fd249, %fd246, %fd248, %p142;
	mov.b64 	%rd161, %fd249;
	mov.b64 	{%r288, %r293}, %rd161;
	mov.b32 	%r294, 4;
	// begin inline asm
	shfl.sync.down.b32 %r287, %r288, %r294, %r315, %r316;
	// end inline asm
	// begin inline asm
	shfl.sync.down.b32 %r292, %r293, %r294, %r315, %r316;
	// end inline asm
	mov.b64 	%rd162, {%r287, %r292};
	mov.b64 	%fd250, %rd162;
	setp.gt.s32 	%p144, %r266, 27;
	setp.lt.f64 	%p145, %fd249, %fd250;
	selp.f64 	%fd251, %fd250, %fd249, %p145;
	selp.f64 	%fd252, %fd249, %fd251, %p144;
	mov.b64 	%rd163, %fd252;
	mov.b64 	{%r298, %r303}, %rd163;
	mov.b32 	%r304, 8;
	// begin inline asm
	shfl.sync.down.b32 %r297, %r298, %r304, %r315, %r316;
	// end inline asm
	// begin inline asm
	shfl.sync.down.b32 %r302, %r303, %r304, %r315, %r316;
	// end inline asm
	mov.b64 	%rd164, {%r297, %r302};
	mov.b64 	%fd253, %rd164;
	setp.gt.s32 	%p146, %r266, 23;
	setp.lt.f64 	%p147, %fd252, %fd253;
	selp.f64 	%fd254, %fd253, %fd252, %p147;
	selp.f64 	%fd255, %fd252, %fd254, %p146;
	mov.b64 	%rd165, %fd255;
	mov.b64 	{%r308, %r313}, %rd165;
	mov.b32 	%r314, 16;
	// begin inline asm
	shfl.sync.down.b32 %r307, %r308, %r314, %r315, %r316;
	// end inline asm
	// begin inline asm
	shfl.sync.down.b32 %r312, %r313, %r314, %r315, %r316;
	// end inline asm
	mov.b64 	%rd166, {%r307, %r312};
	mov.b64 	%fd256, %rd166;
	setp.gt.s32 	%p148, %r266, 15;
	setp.lt.f64 	%p149, %fd255, %fd256;
	selp.f64 	%fd26, %fd256, %fd255, %p149;
	selp.f64 	%fd380, %fd255, %fd26, %p148;
	setp.ne.s32 	%p150, %r266, 0;
	@%p150 bra 	$L__BB5_36;
	shr.u32 	%r317, %r13, 2;
	and.b32  	%r318, %r317, 248;
	mov.u32 	%r319, _ZZN3cub18CUB_300001_SM_10006detail6reduce28DeviceReduceSingleTileKernelINS2_10policy_hubIdjN4cuda3__47maximumIvEEE10Policy1000EPdSB_iS8_ddNS5_3std3__410__identityEEEvT0_T1_T2_T3_T4_T6_E12temp_storage;
	add.s32 	%r320, %r319, %r318;
	st.shared.f64 	[%r320+8], %fd26;
$L__BB5_36:
	bar.sync 	0;
	setp.ne.s32 	%p151, %r13, 0;
	@%p151 bra 	$L__BB5_72;
	ld.shared.f64 	%fd257, [_ZZN3cub18CUB_300001_SM_10006detail6reduce28DeviceReduceSingleTileKernelINS2_10policy_hubIdjN4cuda3__47maximumIvEEE10Policy1000EPdSB_iS8_ddNS5_3std3__410__identityEEEvT0_T1_T2_T3_T4_T6_E12temp_storage+16];
	setp.lt.f64 	%p152, %fd380, %fd257;
	selp.f64 	%fd258, %fd257, %fd380, %p152;
	ld.shared.f64 	%fd259, [_ZZN3cub18CUB_300001_SM_10006detail6reduce28DeviceReduceSingleTileKernelINS2_10policy_hubIdjN4cuda3__47maximumIvEEE10Policy1000EPdSB_iS8_ddNS5_3std3__410__identityEEEvT0_T1_T2_T3_T4_T6_E12temp_storage+24];
	setp.lt.f64 	%p153, %fd258, %fd259;
	selp.f64 	%fd260, %fd259, %fd258, %p153;
	ld.shared.f64 	%fd261, [_ZZN3cub18CUB_300001_SM_10006detail6reduce28DeviceReduceSingleTileKernelINS2_10policy_hubIdjN4cuda3__47maximumIvEEE10Policy1000EPdSB_iS8_ddNS5_3std3__410__identityEEEvT0_T1_T2_T3_T4_T6_E12temp_storage+32];
	setp.lt.f64 	%p154, %fd260, %fd261;
	selp.f64 	%fd262, %fd261, %fd260, %p154;
	ld.shared.f64 	%fd263, [_ZZN3cub18CUB_300001_SM_10006detail6reduce28DeviceReduceSingleTileKernelINS2_10policy_hubIdjN4cuda3__47maximumIvEEE10Policy1000EPdSB_iS8_ddNS5_3std3__410__identityEEEvT0_T1_T2_T3_T4_T6_E12temp_storage+40];
	setp.lt.f64 	%p155, %fd262, %fd263;
	selp.f64 	%fd264, %fd263, %fd262, %p155;
	ld.shared.f64 	%fd265, [_ZZN3cub18CUB_300001_SM_10006detail6reduce28DeviceReduceSingleTileKernelINS2_10policy_hubIdjN4cuda3__47maximumIvEEE10Policy1000EPdSB_iS8_ddNS5_3std3__410__identityEEEvT0_T1_T2_T3_T4_T6_E12temp_storage+48];
	setp.lt.f64 	%p156, %fd264, %fd265;
	selp.f64 	%fd266, %fd265, %fd264, %p156;
	ld.shared.f64 	%fd267, [_ZZN3cub18CUB_300001_SM_10006detail6reduce28DeviceReduceSingleTileKernelINS2_10policy_hubIdjN4cuda3__47maximumIvEEE10Policy1000EPdSB_iS8_ddNS5_3std3__410__identityEEEvT0_T1_T2_T3_T4_T6_E12temp_storage+56];
	setp.lt.f64 	%p157, %fd266, %fd267;
	selp.f64 	%fd268, %fd267, %fd266, %p157;
	ld.shared.f64 	%fd269, [_ZZN3cub18CUB_300001_SM_10006detail6reduce28DeviceReduceSingleTileKernelINS2_10policy_hubIdjN4cuda3__47maximumIvEEE10Policy1000EPdSB_iS8_ddNS5_3std3__410__identityEEEvT0_T1_T2_T3_T4_T6_E12temp_storage+64];
	setp.lt.f64 	%p158, %fd268, %fd269;
	selp.f64 	%fd380, %fd269, %fd268, %p158;
	bra.uni 	$L__BB5_72;
$L__BB5_38:
	setp.gt.s32 	%p3, %r68, 2047;
	@%p3 bra 	$L__BB5_56;
	mov.u32 	%r35, %tid.x;
	setp.ge.s32 	%p52, %r35, %r68;
	mov.f64 	%fd372, 0d0000000000000000;
	mov.u32 	%r462, %r35;
	@%p52 bra 	$L__BB5_41;
	mul.wide.u32 	%rd81, %r35, 8;
	add.s64 	%rd80, %rd15, %rd81;
	// begin inline asm
	ld.global.nc.u64 %rd79, [%rd80];
	// end inline asm
	mov.b64 	%fd372, %rd79;
	add.s32 	%r462, %r35, 256;
$L__BB5_41:
	setp.ge.s32 	%p53, %r462, %r68;
	@%p53 bra 	$L__BB5_47;
	not.b32 	%r133, %r462;
	add.s32 	%r38, %r68, %r133;
	and.b32  	%r134, %r38, 768;
	setp.eq.s32 	%p54, %r134, 768;
	@%p54 bra 	$L__BB5_45;
	mul.wide.u32 	%rd82, %r462, 8;
	add.s64 	%rd204, %rd15, %rd82;
	shr.u32 	%r135, %r38, 8;
	add.s32 	%r136, %r135, 1;
	and.b32  	%r137, %r136, 3;
	neg.s32 	%r460, %r137;
$L__BB5_44:
	.pragma "nounroll";
	// begin inline asm
	ld.global.nc.u64 %rd83, [%rd204];
	// end inline asm
	mov.b64 	%fd125, %rd83;
	setp.lt.f64 	%p55, %fd372, %fd125;
	selp.f64 	%fd372, %fd125, %fd372, %p55;
	add.s32 	%r462, %r462, 256;
	add.s64 	%rd204, %rd204, 2048;
	add.s32 	%r460, %r460, 1;
	setp.ne.s32 	%p56, %r460, 0;
	@%p56 bra 	$L__BB5_44;
$L__BB5_45:
	setp.lt.u32 	%p57, %r38, 768;
	@%p57 bra 	$L__BB5_47;
$L__BB5_46:
	mul.wide.s32 	%rd93, %r462, 8;
	add.s64 	%rd86, %rd15, %rd93;
	// begin inline asm
	ld.global.nc.u64 %rd85, [%rd86];
	// end inline asm
	mov.b64 	%fd126, %rd85;
	setp.lt.f64 	%p58, %fd372, %fd126;
	selp.f64 	%fd127, %fd126, %fd372, %p58;
	add.s64 	%rd88, %rd86, 2048;
	// begin inline asm
	ld.global.nc.u64 %rd87, [%rd88];
	// end inline asm
	mov.b64 	%fd128, %rd87;
	setp.lt.f64 	%p59, %fd127, %fd128;
	selp.f64 	%fd129, %fd128, %fd127, %p59;
	add.s64 	%rd90, %rd86, 4096;
	// begin inline asm
	ld.global.nc.u64 %rd89, [%rd90];
	// end inline asm
	mov.b64 	%fd130, %rd89;
	setp.lt.f64 	%p60, %fd129, %fd130;
	selp.f64 	%fd131, %fd130, %fd129, %p60;
	add.s64 	%rd92, %rd86, 6144;
	// begin inline asm
	ld.global.nc.u64 %rd91, [%rd92];
	// end inline asm
	mov.b64 	%fd132, %rd91;
	setp.lt.f64 	%p61, %fd131, %fd132;
	selp.f64 	%fd372, %fd132, %fd131, %p61;
	add.s32 	%r462, %r462, 1024;
	setp.lt.s32 	%p62, %r462, %r68;
	@%p62 bra 	$L__BB5_46;
$L__BB5_47:
	setp.lt.s32 	%p63, %r68, 256;
	@%p63 bra 	$L__BB5_52;
	// begin inline asm
	mov.u32 %r201, %laneid;
	// end inline asm
	mov.b64 	%rd104, %fd372;
	mov.b64 	{%r203, %r208}, %rd104;
	mov.b32 	%r209, 1;
	mov.b32 	%r250, 31;
	mov.b32 	%r251, -1;
	// begin inline asm
	shfl.sync.down.b32 %r202, %r203, %r209, %r250, %r251;
	// end inline asm
	// begin inline asm
	shfl.sync.down.b32 %r207, %r208, %r209, %r250, %r251;
	// end inline asm
	mov.b64 	%rd105, {%r202, %r207};
	mov.b64 	%fd180, %rd105;
	setp.gt.s32 	%p91, %r201, 30;
	setp.lt.f64 	%p92, %fd372, %fd180;
	selp.f64 	%fd181, %fd180, %fd372, %p92;
	selp.f64 	%fd182, %fd372, %fd181, %p91;
	mov.b64 	%rd106, %fd182;
	mov.b64 	{%r213, %r218}, %rd106;
	mov.b32 	%r219, 2;
	// begin inline asm
	shfl.sync.down.b32 %r212, %r213, %r219, %r250, %r251;
	// end inline asm
	// begin inline asm
	shfl.sync.down.b32 %r217, %r218, %r219, %r250, %r251;
	// end inline asm
	mov.b64 	%rd107, {%r212, %r217};
	mov.b64 	%fd183, %rd107;
	setp.gt.s32 	%p93, %r201, 29;
	setp.lt.f64 	%p94, %fd182, %fd183;
	selp.f64 	%fd184, %fd183, %fd182, %p94;
	selp.f64 	%fd185, %fd182, %fd184, %p93;
	mov.b64 	%rd108, %fd185;
	mov.b64 	{%r223, %r228}, %rd108;
	mov.b32 	%r229, 4;
	// begin inline asm
	shfl.sync.down.b32 %r222, %r223, %r229, %r250, %r251;
	// end inline asm
	// begin inline asm
	shfl.sync.down.b32 %r227, %r228, %r229, %r250, %r251;
	// end inline asm
	mov.b64 	%rd109, {%r222, %r227};
	mov.b64 	%fd186, %rd109;
	setp.gt.s32 	%p95, %r201, 27;
	setp.lt.f64 	%p96, %fd185, %fd186;
	selp.f64 	%fd187, %fd186, %fd185, %p96;
	selp.f64 	%fd188, %fd185, %fd187, %p95;
	mov.b64 	%rd110, %fd188;
	mov.b64 	{%r233, %r238}, %rd110;
	mov.b32 	%r239, 8;
	// begin inline asm
	shfl.sync.down.b32 %r232, %r233, %r239, %r250, %r251;
	// end inline asm
	// begin inline asm
	shfl.sync.down.b32 %r237, %r238, %r239, %r250, %r251;
	// end inline asm
	mov.b64 	%rd111, {%r232, %r237};
	mov.b64 	%fd189, %rd111;
	setp.gt.s32 	%p97, %r201, 23;
	setp.lt.f64 	%p98, %fd188, %fd189;
	selp.f64 	%fd190, %fd189, %fd188, %p98;
	selp.f64 	%fd191, %fd188, %fd190, %p97;
	mov.b64 	%rd112, %fd191;
	mov.b64 	{%r243, %r248}, %rd112;
	mov.b32 	%r249, 16;
	// begin inline asm
	shfl.sync.down.b32 %r242, %r243, %r249, %r250, %r251;
	// end inline asm
	// begin inline asm
	shfl.sync.down.b32 %r247, %r248, %r249, %r250, %r251;
	// end inline asm
	mov.b64 	%rd113, {%r242, %r247};
	mov.b64 	%fd192, %rd113;
	setp.gt.s32 	%p99, %r201, 15;
	setp.lt.f64 	%p100, %fd191, %fd192;
	selp.f64 	%fd38, %fd192, %fd191, %p100;
	selp.f64 	%fd380, %fd191, %fd38, %p99;
	setp.ne.s32 	%p101, %r201, 0;
	@%p101 bra 	$L__BB5_50;
	shr.u32 	%r252, %r35, 2;
	and.b32  	%r253, %r252, 248;
	mov.u32 	%r254, _ZZN3cub18CUB_300001_SM_10006detail6reduce28DeviceReduceSingleTileKernelINS2_10policy_hubIdjN4cuda3__47maximumIvEEE10Policy1000EPdSB_iS8_ddNS5_3std3__410__identityEEEvT0_T1_T2_T3_T4_T6_E12temp_storage;
	add.s32 	%r255, %r254, %r253;
	st.shared.f64 	[%r255+8], %fd38;
$L__BB5_50:
	bar.sync 	0;
	setp.ne.s32 	%p102, %r35, 0;
	@%p102 bra 	$L__BB5_72;
	ld.shared.f64 	%fd193, [_ZZN3cub18CUB_300001_SM_10006detail6reduce28DeviceReduceSingleTileKernelINS2_10policy_hubIdjN4cuda3__47maximumIvEEE10Policy1000EPdSB_iS8_ddNS5_3std3__410__identityEEEvT0_T1_T2_T3_T4_T6_E12temp_storage+16];
	setp.lt.f64 	%p103, %fd380, %fd193;
	selp.f64 	%fd194, %fd193, %fd380, %p103;
	ld.shared.f64 	%fd195, [_ZZN3cub18CUB_300001_SM_10006detail6reduce28DeviceReduceSingleTileKernelINS2_10policy_hubIdjN4cuda3__47maximumIvEEE10Policy1000EPdSB_iS8_ddNS5_3std3__410__identityEEEvT0_T1_T2_T3_T4_T6_E12temp_storage+24];
	setp.lt.f64 	%p104, %fd194, %fd195;
	selp.f64 	%fd196, %fd195, %fd194, %p104;
	ld.shared.f64 	%fd197, [_ZZN3cub18CUB_300001_SM_10006detail6reduce28DeviceReduceSingleTileKernelINS2_10policy_hubIdjN4cuda3__47maximumIvEEE10Policy1000EPdSB_iS8_ddNS5_3std3__410__identityEEEvT0_T1_T2_T3_T4_T6_E12temp_storage+32];
	setp.lt.f64 	%p105, %fd196, %fd197;
	selp.f64 	%fd198, %fd197, %fd196, %p105;
	ld.shared.f64 	%fd199, [_ZZN3cub18CUB_300001_SM_10006detail6reduce28DeviceReduceSingleTileKernelINS2_10policy_hubIdjN4cuda3__47maximumIvEEE10Policy1000EPdSB_iS8_ddNS5_3std3__410__identityEEEvT0_T1_T2_T3_T4_T6_E12temp_storage+40];
	setp.lt.f64 	%p106, %fd198, %fd199;
	selp.f64 	%fd200, %fd199, %fd198, %p106;
	ld.shared.f64 	%fd201, [_ZZN3cub18CUB_300001_SM_10006detail6reduce28DeviceReduceSingleTileKernelINS2_10policy_hubIdjN4cuda3__47maximumIvEEE10Policy1000EPdSB_iS8_ddNS5_3std3__410__identityEEEvT0_T1_T2_T3_T4_T6_E12temp_storage+48];
	setp.lt.f64 	%p107, %fd200, %fd201;
	selp.f64 	%fd202, %fd201, %fd200, %p107;
	ld.shared.f64 	%fd203, [_ZZN3cub18CUB_300001_SM_10006detail6reduce28DeviceReduceSingleTileKernelINS2_10policy_hubIdjN4cuda3__47maximumIvEEE10Policy1000EPdSB_iS8_ddNS5_3std3__410__identityEEEvT0_T1_T2_T3_T4_T6_E12temp_storage+56];
	setp.lt.f64 	%p108, %fd202, %fd203;
	selp.f64 	%fd204, %fd203, %fd202, %p108;
	ld.shared.f64 	%fd205, [_ZZN3cub18CUB_300001_SM_10006detail6reduce28DeviceReduceSingleTileKernelINS2_10policy_hubIdjN4cuda3__47maximumIvEEE10Policy1000EPdSB_iS8_ddNS5_3std3__410__identityEEEvT0_T1_T2_T3_T4_T6_E12temp_storage+64];
	setp.lt.f64 	%p109, %fd204, %fd205;
	selp.f64 	%fd380, %fd205, %fd204, %p109;
	bra.uni 	$L__BB5_72;
$L__BB5_52:
	// begin inline asm
	mov.u32 %r138, %laneid;
	// end inline asm
	and.b32  	%r189, %r35, 992;
	add.s32 	%r190, %r189, 32;
	setp.gt.s32 	%p64, %r190, %r68;
	not.b32 	%r191, %r189;
	add.s32 	%r192, %r68, %r191;
	selp.b32 	%r187, %r192, 31, %p64;
	mov.b64 	%rd94, %fd372;
	mov.b64 	{%r140, %r145}, %rd94;
	mov.b32 	%r146, 1;
	mov.b32 	%r188, -1;
	// begin inline asm
	shfl.sync.down.b32 %r139, %r140, %r146, %r187, %r188;
	// end inline asm
	// begin inline asm
	shfl.sync.down.b32 %r144, %r145, %r146, %r187, %r188;
	// end inline asm
	mov.b64 	%rd95, {%r139, %r144};
	mov.b64 	%fd133, %rd95;
	setp.lt.s32 	%p65, %r138, %r187;
	setp.lt.f64 	%p66, %fd372, %fd133;
	selp.f64 	%fd134, %fd133, %fd372, %p66;
	selp.f64 	%fd135, %fd134, %fd372, %p65;
	mov.b64 	%rd96, %fd135;
	mov.b64 	{%r150, %r155}, %rd96;
	mov.b32 	%r156, 2;
	// begin inline asm
	shfl.sync.down.b32 %r149, %r150, %r156, %r187, %r188;
	// end inline asm
	// begin inline asm
	shfl.sync.down.b32 %r154, %r155, %r156, %r187, %r188;
	// end inline asm
	mov.b64 	%rd97, {%r149, %r154};
	mov.b64 	%fd136, %rd97;
	add.s32 	%r193, %r138, 2;
	setp.gt.s32 	%p67, %r193, %r187;
	setp.lt.f64 	%p68, %fd135, %fd136;
	selp.f64 	%fd137, %fd136, %fd135, %p68;
	selp.f64 	%fd138, %fd135, %fd137, %p67;
	mov.b64 	%rd98, %fd138;
	mov.b64 	{%r160, %r165}, %rd98;
	mov.b32 	%r166, 4;
	// begin inline asm
	shfl.sync.down.b32 %r159, %r160, %r166, %r187, %r188;
	// end inline asm
	// begin inline asm
	shfl.sync.down.b32 %r164, %r165, %r166, %r187, %r188;
	// end inline asm
	mov.b64 	%rd99, {%r159, %r164};
	mov.b64 	%fd139, %rd99;
	add.s32 	%r194, %r138, 4;
	setp.gt.s32 	%p69, %r194, %r187;
	setp.lt.f64 	%p70, %fd138, %fd139;
	selp.f64 	%fd140, %fd139, %fd138, %p70;
	selp.f64 	%fd141, %fd138, %fd140, %p69;
	mov.b64 	%rd100, %fd141;
	mov.b64 	{%r170, %r175}, %rd100;
	mov.b32 	%r176, 8;
	// begin inline asm
	shfl.sync.down.b32 %r169, %r170, %r176, %r187, %r188;
	// end inline asm
	// begin inline asm
	shfl.sync.down.b32 %r174, %r175, %r176, %r187, %r188;
	// end inline asm
	mov.b64 	%rd101, {%r169, %r174};
	mov.b64 	%fd142, %rd101;
	add.s32 	%r195, %r138, 8;
	setp.gt.s32 	%p71, %r195, %r187;
	setp.lt.f64 	%p72, %fd141, %fd142;
	selp.f64 	%fd143, %fd142, %fd141, %p72;
	selp.f64 	%fd144, %fd141, %fd143, %p71;
	mov.b64 	%rd102, %fd144;
	mov.b64 	{%r180, %r185}, %rd102;
	mov.b32 	%r186, 16;
	// begin inline asm
	shfl.sync.down.b32 %r179, %r180, %r186, %r187, %r188;
	// end inline asm
	// begin inline asm
	shfl.sync.down.b32 %r184, %r185, %r186, %r187, %r188;
	// end inline asm
	mov.b64 	%rd103, {%r179, %r184};
	mov.b64 	%fd145, %rd103;
	add.s32 	%r196, %r138, 16;
	setp.gt.s32 	%p73, %r196, %r187;
	setp.lt.f64 	%p74, %fd144, %fd145;
	selp.f64 	%fd146, %fd145, %fd144, %p74;
	selp.f64 	%fd380, %fd144, %fd146, %p73;
	setp.ne.s32 	%p75, %r138, 0;
	@%p75 bra 	$L__BB5_54;
	shr.u32 	%r197, %r35, 2;
	and.b32  	%r198, %r197, 248;
	mov.u32 	%r199, _ZZN3cub18CUB_300001_SM_10006detail6reduce28DeviceReduceSingleTileKernelINS2_10policy_hubIdjN4cuda3__47maximumIvEEE10Policy1000EPdSB_iS8_ddNS5_3std3__410__identityEEEvT0_T1_T2_T3_T4_T6_E12temp_storage;
	add.s32 	%r200, %r199, %r198;
	st.shared.f64 	[%r200+8], %fd380;
$L__BB5_54:
	bar.sync 	0;
	setp.ne.s32 	%p76, %r35, 0;
	@%p76 bra 	$L__BB5_72;
	setp.gt.s32 	%p77, %r68, 32;
	ld.shared.f64 	%fd147, [_ZZN3cub18CUB_300001_SM_10006detail6reduce28DeviceReduceSingleTileKernelINS2_10policy_hubIdjN4cuda3__47maximumIvEEE10Policy1000EPdSB_iS8_ddNS5_3std3__410__identityEEEvT0_T1_T2_T3_T4_T6_E12temp_storage+16];
	setp.lt.f64 	%p78, %fd380, %fd147;
	selp.f64 	%fd149, %fd147, %fd380, %p78;
	selp.f64 	%fd150, %fd149, %fd380, %p77;
	setp.gt.s32 	%p79, %r68, 64;
	ld.shared.f64 	%fd152, [_ZZN3cub18CUB_300001_SM_10006detail6reduce28DeviceReduceSingleTileKernelINS2_10policy_hubIdjN4cuda3__47maximumIvEEE10Policy1000EPdSB_iS8_ddNS5_3std3__410__identityEEEvT0_T1_T2_T3_T4_T6_E12temp_storage+24];
	setp.lt.f64 	%p80, %fd150, %fd152;
	selp.f64 	%fd154, %fd152, %fd150, %p80;
	selp.f64 	%fd155, %fd154, %fd150, %p79;
	setp.gt.s32 	%p81, %r68, 96;
	ld.shared.f64 	%fd157, [_ZZN3cub18CUB_300001_SM_10006detail6reduce28DeviceReduceSingleTileKernelINS2_10policy_hubIdjN4cuda3__47maximumIvEEE10Policy1000EPdSB_iS8_ddNS5_3std3__410__identityEEEvT0_T1_T2_T3_T4_T6_E12temp_storage+32];
	setp.lt.f64 	%p82, %fd155, %fd157;
	selp.f64 	%fd159, %fd157, %fd155, %p82;
	selp.f64 	%fd160, %fd159, %fd155, %p81;
	setp.gt.s32 	%p83, %r68, 128;
	ld.shared.f64 	%fd162, [_ZZN3cub18CUB_300001_SM_10006detail6reduce28DeviceReduceSingleTileKernelINS2_10policy_hubIdjN4cuda3__47maximumIvEEE10Policy1000EPdSB_iS8_ddNS5_3std3__410__identityEEEvT0_T1_T2_T3_T4_T6_E12temp_storage+40];
	setp.lt.f64 	%p84, %fd160, %fd162;
	selp.f64 	%fd164, %fd162, %fd160, %p84;
	selp.f64 	%fd165, %fd164, %fd160, %p83;
	setp.gt.s32 	%p85, %r68, 160;
	ld.shared.f64 	%fd167, [_ZZN3cub18CUB_300001_SM_10006detail6reduce28DeviceReduceSingleTileKernelINS2_10policy_hubIdjN4cuda3__47maximumIvEEE10Policy1000EPdSB_iS8_ddNS5_3std3__410__identityEEEvT0_T1_T2_T3_T4_T6_E12temp_storage+48];
	setp.lt.f64 	%p86, %fd165, %fd167;
	selp.f64 	%fd169, %fd167, %fd165, %p86;
	selp.f64 	%fd170, %fd169, %fd165, %p85;
	setp.gt.s32 	%p87, %r68, 192;
	ld.shared.f64 	%fd172, [_ZZN3cub18CUB_300001_SM_10006detail6reduce28DeviceReduceSingleTileKernelINS2_10policy_hubIdjN4cuda3__47maximumIvEEE10Policy1000EPdSB_iS8_ddNS5_3std3__410__identityEEEvT0_T1_T2_T3_T4_T6_E12temp_storage+56];
	setp.lt.f64 	%p88, %fd170, %fd172;
	selp.f64 	%fd174, %fd172, %fd170, %p88;
	selp.f64 	%fd175, %fd174, %fd170, %p87;
	setp.gt.s32 	%p89, %r68, 224;
	ld.shared.f64 	%fd177, [_ZZN3cub18CUB_300001_SM_10006detail6reduce28DeviceReduceSingleTileKernelINS2_10policy_hubIdjN4cuda3__47maximumIvEEE10Policy1000EPdSB_iS8_ddNS5_3std3__410__identityEEEvT0_T1_T2_T3_T4_T6_E12temp_storage+64];
	setp.lt.f64 	%p90, %fd175, %fd177;
	selp.f64 	%fd179, %fd177, %fd175, %p90;
	selp.f64 	%fd380, %fd179, %fd175, %p89;
	bra.uni 	$L__BB5_72;
$L__BB5_56:
	mov.u32 	%r47, %tid.x;
	mul.wide.u32 	%rd34, %r47, 8;
	add.s64 	%rd19, %rd15, %rd34;
	// begin inline asm
	ld.global.nc.u64 %rd18, [%rd19];
	// end inline asm
	mov.b64 	%fd59, %rd18;
	add.s64 	%rd21, %rd19, 2048;
	// begin inline asm
	ld.global.nc.u64 %rd20, [%rd21];
	// end inline asm
	mov.b64 	%fd60, %rd20;
	add.s64 	%rd23, %rd19, 4096;
	// begin inline asm
	ld.global.nc.u64 %rd22, [%rd23];
	// end inline asm
	mov.b64 	%fd61, %rd22;
	add.s64 	%rd25, %rd19, 6144;
	// begin inline asm
	ld.global.nc.u64 %rd24, [%rd25];
	// end inline asm
	mov.b64 	%fd62, %rd24;
	add.s64 	%rd27, %rd19, 8192;
	// begin inline asm
	ld.global.nc.u64 %rd26, [%rd27];
	// end inline asm
	mov.b64 	%fd63, %rd26;
	add.s64 	%rd29, %rd19, 10240;
	// begin inline asm
	ld.global.nc.u64 %rd28, [%rd29];
	// end inline asm
	mov.b64 	%fd64, %rd28;
	add.s64 	%rd31, %rd19, 12288;
	// begin inline asm
	ld.global.nc.u64 %rd30, [%rd31];
	// end inline asm
	mov.b64 	%fd65, %rd30;
	add.s64 	%rd33, %rd19, 14336;
	// begin inline asm
	ld.global.nc.u64 %rd32, [%rd33];
	// end inline asm
	mov.b64 	%fd66, %rd32;
	setp.lt.f64 	%p4, %fd59, %fd60;
	selp.f64 	%fd67, %fd60, %fd59, %p4;
	setp.lt.f64 	%p5, %fd67, %fd61;
	selp.f64 	%fd68, %fd61, %fd67, %p5;
	setp.lt.f64 	%p6, %fd68, %fd62;
	selp.f64 	%fd69, %fd62, %fd68, %p6;
	setp.lt.f64 	%p7, %fd69, %fd63;
	selp.f64 	%fd70, %fd63, %fd69, %p7;
	setp.lt.f64 	%p8, %fd70, %fd64;
	selp.f64 	%fd71, %fd64, %fd70, %p8;
	setp.lt.f64 	%p9, %fd71, %fd65;
	selp.f64 	%fd72, %fd65, %fd71, %p9;
	setp.lt.f64 	%p10, %fd72, %fd66;
	selp.f64 	%fd379, %fd66, %fd72, %p10;
	setp.lt.u32 	%p11, %r68, 4096;
	mov.b32 	%r465, 2048;
	@%p11 bra 	$L__BB5_60;
	add.s32 	%r48, %r68, -2048;
	mov.b32 	%r465, 2048;
$L__BB5_58:
	mul.wide.s32 	%rd51, %r465, 8;
	add.s64 	%rd36, %rd19, %rd51;
	// begin inline asm
	ld.global.nc.u64 %rd35, [%rd36];
	// end inline asm
	mov.b64 	%fd73, %rd35;
	add.s64 	%rd38, %rd36, 2048;
	// begin inline asm
	ld.global.nc.u64 %rd37, [%rd38];
	// end inline asm
	mov.b64 	%fd74, %rd37;
	add.s64 	%rd40, %rd36, 4096;
	// begin inline asm
	ld.global.nc.u64 %rd39, [%rd40];
	// end inline asm
	mov.b64 	%fd75, %rd39;
	add.s64 	%rd42, %rd36, 6144;
	// begin inline asm
	ld.global.nc.u64 %rd41, [%rd42];
	// end inline asm
	mov.b64 	%fd76, %rd41;
	add.s64 	%rd44, %rd36, 8192;
	// begin inline asm
	ld.global.nc.u64 %rd43, [%rd44];
	// end inline asm
	mov.b64 	%fd77, %rd43;
	add.s64 	%rd46, %rd36, 10240;
	// begin inline asm
	ld.global.nc.u64 %rd45, [%rd46];
	// end inline asm
	mov.b64 	%fd78, %rd45;
	add.s64 	%rd48, %rd36, 12288;
	// begin inline asm
	ld.global.nc.u64 %rd47, [%rd48];
	// end inline asm
	mov.b64 	%fd79, %rd47;
	add.s64 	%rd50, %rd36, 14336;
	// begin inline asm
	ld.global.nc.u64 %rd49, [%rd50];
	// end inline asm
	mov.b64 	%fd80, %rd49;
	setp.lt.f64 	%p12, %fd379, %fd73;
	selp.f64 	%fd81, %fd73, %fd379, %p12;
	setp.lt.f64 	%p13, %fd81, %fd74;
	selp.f64 	%fd82, %fd74, %fd81, %p13;
	setp.lt.f64 	%p14, %fd82, %fd75;
	selp.f64 	%fd83, %fd75, %fd82, %p14;
	setp.lt.f64 	%p15, %fd83, %fd76;
	selp.f64 	%fd84, %fd76, %fd83, %p15;
	setp.lt.f64 	%p16, %fd84, %fd77;
	selp.f64 	%fd85, %fd77, %fd84, %p16;
	setp.lt.f64 	%p17, %fd85, %fd78;
	selp.f64 	%fd86, %fd78, %fd85, %p17;
	setp.lt.f64 	%p18, %fd86, %fd79;
	selp.f64 	%fd87, %fd79, %fd86, %p18;
	setp.lt.f64 	%p19, %fd87, %fd80;
	selp.f64 	%fd379, %fd80, %fd87, %p19;
	sub.s32 	%r71, %r68, %r465;
	setp.lt.s32 	%p20, %r71, 2048;
	@%p20 bra 	$L__BB5_68;
	add.s32 	%r465, %r465, 2048;
	setp.le.s32 	%p21, %r465, %r48;
	@%p21 bra 	$L__BB5_58;
$L__BB5_60:
	setp.le.s32 	%p22, %r68, %r465;
	@%p22 bra 	$L__BB5_68;
	sub.s32 	%r52, %r68, %r465;
	setp.ge.s32 	%p23, %r47, %r52;
	@%p23 bra 	$L__BB5_68;
	not.b32 	%r72, %r47;
	add.s32 	%r73, %r68, %r72;
	sub.s32 	%r53, %r73, %r465;
	and.b32  	%r74, %r53, 768;
	setp.eq.s32 	%p24, %r74, 768;
	mov.u32 	%r469, %r47;
	@%p24 bra 	$L__BB5_65;
	add.s32 	%r467, %r47, %r465;
	shr.u32 	%r75, %r53, 8;
	add.s32 	%r76, %r75, 1;
	and.b32  	%r77, %r76, 3;
	neg.s32 	%r466, %r77;
	mov.u32 	%r469, %r47;
$L__BB5_64:
	.pragma "nounroll";
	mul.wide.u32 	%rd54, %r467, 8;
	add.s64 	%rd53, %rd15, %rd54;
	// begin inline asm
	ld.global.nc.u64 %rd52, [%rd53];
	// end inline asm
	mov.b64 	%fd89, %rd52;
	setp.lt.f64 	%p25, %fd379, %fd89;
	selp.f64 	%fd379, %fd89, %fd379, %p25;
	add.s32 	%r469, %r469, 256;
	add.s32 	%r467, %r467, 256;
	add.s32 	%r466, %r466, 1;
	setp.ne.s32 	%p26, %r466, 0;
	@%p26 bra 	$L__BB5_64;
$L__BB5_65:
	setp.lt.u32 	%p27, %r53, 768;
	@%p27 bra 	$L__BB5_68;
	cvt.u64.u32 	%rd55, %r469;
	cvt.u64.u32 	%rd56, %r465;
	add.s64 	%rd57, %rd55, %rd56;
	shl.b64 	%rd58, %rd57, 3;
	add.s64 	%rd59, %rd58, %rd15;
	add.s64 	%rd205, %rd59, 4096;
	add.s32 	%r470, %r469, %r465;
$L__BB5_67:
	mul.wide.u32 	%rd68, %r470, 8;
	add.s64 	%rd61, %rd15, %rd68;
	// begin inline asm
	ld.global.nc.u64 %rd60, [%rd61];
	// end inline asm
	mov.b64 	%fd90, %rd60;
	setp.lt.f64 	%p28, %fd379, %fd90;
	selp.f64 	%fd91, %fd90, %fd379, %p28;
	add.s64 	%rd63, %rd205, -2048;
	// begin inline asm
	ld.global.nc.u64 %rd62, [%rd63];
	// end inline asm
	mov.b64 	%fd92, %rd62;
	setp.lt.f64 	%p29, %fd91, %fd92;
	selp.f64 	%fd93, %fd92, %fd91, %p29;
	// begin inline asm
	ld.global.nc.u64 %rd64, [%rd205];
	// end inline asm
	mov.b64 	%fd94, %rd64;
	setp.lt.f64 	%p30, %fd93, %fd94;
	selp.f64 	%fd95, %fd94, %fd93, %p30;
	add.s64 	%rd67, %rd205, 2048;
	// begin inline asm
	ld.global.nc.u64 %rd66, [%rd67];
	// end inline asm
	mov.b64 	%fd96, %rd66;
	setp.lt.f64 	%p31, %fd95, %fd96;
	selp.f64 	%fd379, %fd96, %fd95, %p31;
	add.s32 	%r469, %r469, 1024;
	add.s64 	%rd205, %rd205, 8192;
	add.s32 	%r470, %r470, 1024;
	setp.lt.s32 	%p32, %r469, %r52;
	@%p32 bra 	$L__BB5_67;
$L__BB5_68:
	// begin inline asm
	mov.u32 %r78, %laneid;
	// end inline asm
	mov.b64 	%rd69, %fd379;
	mov.b64 	{%r80, %r85}, %rd69;
	mov.b32 	%r86, 1;
	mov.b32 	%r127, 31;
	mov.b32 	%r128, -1;
	// begin inline asm
	shfl.sync.down.b32 %r79, %r80, %r86, %r127, %r128;
	// end inline asm
	// begin inline asm
	shfl.sync.down.b32 %r84, %r85, %r86, %r127, %r128;
	// end inline asm
	mov.b64 	%rd70, {%r79, %r84};
	mov.b64 	%fd97, %rd70;
	setp.gt.s32 	%p33, %r78, 30;
	setp.lt.f64 	%p34, %fd379, %fd97;
	selp.f64 	%fd98, %fd97, %fd379, %p34;
	selp.f64 	%fd99, %fd379, %fd98, %p33;
	mov.b64 	%rd71, %fd99;
	mov.b64 	{%r90, %r95}, %rd71;
	mov.b32 	%r96, 2;
	// begin inline asm
	shfl.sync.down.b32 %r89, %r90, %r96, %r127, %r128;
	// end inline asm
	// begin inline asm
	shfl.sync.down.b32 %r94, %r95, %r96, %r127, %r128;
	// end inline asm
	mov.b64 	%rd72, {%r89, %r94};
	mov.b64 	%fd100, %rd72;
	setp.gt.s32 	%p35, %r78, 29;
	setp.lt.f64 	%p36, %fd99, %fd100;
	selp.f64 	%fd101, %fd100, %fd99, %p36;
	selp.f64 	%fd102, %fd99, %fd101, %p35;
	mov.b64 	%rd73, %fd102;
	mov.b64 	{%r100, %r105}, %rd73;
	mov.b32 	%r106, 4;
	// begin inline asm
	shfl.sync.down.b32 %r99, %r100, %r106, %r127, %r128;
	// end inline asm
	// begin inline asm
	shfl.sync.down.b32 %r104, %r105, %r106, %r127, %r128;
	// end inline asm
	mov.b64 	%rd74, {%r99, %r104};
	mov.b64 	%fd103, %rd74;
	setp.gt.s32 	%p37, %r78, 27;
	setp.lt.f64 	%p38, %fd102, %fd103;
	selp.f64 	%fd104, %fd103, %fd102, %p38;
	selp.f64 	%fd105, %fd102, %fd104, %p37;
	mov.b64 	%rd75, %fd105;
	mov.b64 	{%r110, %r115}, %rd75;
	mov.b32 	%r116, 8;
	// begin inline asm
	shfl.sync.down.b32 %r109, %r110, %r116, %r127, %r128;
	// end inline asm
	// begin inline asm
	shfl.sync.down.b32 %r114, %r115, %r116, %r127, %r128;
	// end inline asm
	mov.b64 	%rd76, {%r109, %r114};
	mov.b64 	%fd106, %rd76;
	setp.gt.s32 	%p39, %r78, 23;
	setp.lt.f64 	%p40, %fd105, %fd106;
	selp.f64 	%fd107, %fd106, %fd105, %p40;
	selp.f64 	%fd108, %fd105, %fd107, %p39;
	mov.b64 	%rd77, %fd108;
	mov.b64 	{%r120, %r125}, %rd77;
	mov.b32 	%r126, 16;
	// begin inline asm
	shfl.sync.down.b32 %r119, %r120, %r126, %r127, %r128;
	// end inline asm
	// begin inline asm
	shfl.sync.down.b32 %r124, %r125, %r126, %r127, %r128;
	// end inline asm
	mov.b64 	%rd78, {%r119, %r124};
	mov.b64 	%fd109, %rd78;
	setp.gt.s32 	%p41, %r78, 15;
	setp.lt.f64 	%p42, %fd108, %fd109;
	selp.f64 	%fd54, %fd109, %fd108, %p42;
	selp.f64 	%fd380, %fd108, %fd54, %p41;
	setp.ne.s32 	%p43, %r78, 0;
	@%p43 bra 	$L__BB5_70;
	shr.u32 	%r129, %r47, 2;
	and.b32  	%r130, %r129, 248;
	mov.u32 	%r131, _ZZN3cub18CUB_300001_SM_10006detail6reduce28DeviceReduceSingleTileKernelINS2_10policy_hubIdjN4cuda3__47maximumIvEEE10Policy1000EPdSB_iS8_ddNS5_3std3__410__identityEEEvT0_T1_T2_T3_T4_T6_E12temp_storage;
	add.s32 	%r132, %r131, %r130;
	st.shared.f64 	[%r132+8], %fd54;
$L__BB5_70:
	bar.sync 	0;
	setp.ne.s32 	%p44, %r47, 0;
	@%p44 bra 	$L__BB5_72;
	ld.shared.f64 	%fd110, [_ZZN3cub18CUB_300001_SM_10006detail6reduce28DeviceReduceSingleTileKernelINS2_10policy_hubIdjN4cuda3__47maximumIvEEE10Policy1000EPdSB_iS8_ddNS5_3std3__410__identityEEEvT0_T1_T2_T3_T4_T6_E12temp_storage+16];
	setp.lt.f64 	%p45, %fd380, %fd110;
	selp.f64 	%fd111, %fd110, %fd380, %p45;
	ld.shared.f64 	%fd112, [_ZZN3cub18CUB_300001_SM_10006detail6reduce28DeviceReduceSingleTileKernelINS2_10policy_hubIdjN4cuda3__47maximumIvEEE10Policy1000EPdSB_iS8_ddNS5_3std3__410__identityEEEvT0_T1_T2_T3_T4_T6_E12temp_storage+24];
	setp.lt.f64 	%p46, %fd111, %fd112;
	selp.f64 	%fd113, %fd112, %fd111, %p46;
	ld.shared.f64 	%fd114, [_ZZN3cub18CUB_300001_SM_10006detail6reduce28DeviceReduceSingleTileKernelINS2_10policy_hubIdjN4cuda3__47maximumIvEEE10Policy1000EPdSB_iS8_ddNS5_3std3__410__identityEEEvT0_T1_T2_T3_T4_T6_E12temp_storage+32];
	setp.lt.f64 	%p47, %fd113, %fd114;
	selp.f64 	%fd115, %fd114, %fd113, %p47;
	ld.shared.f64 	%fd116, [_ZZN3cub18CUB_300001_SM_10006detail6reduce28DeviceReduceSingleTileKernelINS2_10policy_hubIdjN4cuda3__47maximumIvEEE10Policy1000EPdSB_iS8_ddNS5_3std3__410__identityEEEvT0_T1_T2_T3_T4_T6_E12temp_storage+40];
	setp.lt.f64 	%p48, %fd115, %fd116;
	selp.f64 	%fd117, %fd116, %fd115, %p48;
	ld.shared.f64 	%fd118, [_ZZN3cub18CUB_300001_SM_10006detail6reduce28DeviceReduceSingleTileKernelINS2_10policy_hubIdjN4cuda3__47maximumIvEEE10Policy1000EPdSB_iS8_ddNS5_3std3__410__identityEEEvT0_T1_T2_T3_T4_T6_E12temp_storage+48];
	setp.lt.f64 	%p49, %fd117, %fd118;
	selp.f64 	%fd119, %fd118, %fd117, %p49;
	ld.shared.f64 	%fd120, [_ZZN3cub18CUB_300001_SM_10006detail6reduce28DeviceReduceSingleTileKernelINS2_10policy_hubIdjN4cuda3__47maximumIvEEE10Policy1000EPdSB_iS8_ddNS5_3std3__410__identityEEEvT0_T1_T2_T3_T4_T6_E12temp_storage+56];
	setp.lt.f64 	%p50, %fd119, %fd120;
	selp.f64 	%fd121, %fd120, %fd119, %p50;
	ld.shared.f64 	%fd122, [_ZZN3cub18CUB_300001_SM_10006detail6reduce28DeviceReduceSingleTileKernelINS2_10policy_hubIdjN4cuda3__47maximumIvEEE10Policy1000EPdSB_iS8_ddNS5_3std3__410__identityEEEvT0_T1_T2_T3_T4_T6_E12temp_storage+64];
	setp.lt.f64 	%p51, %fd121, %fd122;
	selp.f64 	%fd380, %fd122, %fd121, %p51;
$L__BB5_72:
	mov.u32 	%r444, %tid.x;
	setp.ne.s32 	%p217, %r444, 0;
	@%p217 bra 	$L__BB5_74;
	setp.lt.f64 	%p218, %fd58, %fd380;
	selp.f64 	%fd353, %fd380, %fd58, %p218;
	st.global.f64 	[%rd1], %fd353;
$L__BB5_74:
	ret;

}


// ===== COMPILED SASS (sm_100) =====

	.target	sm_100

	.elftype	@"ET_EXEC"


//--------------------- .note.nv.tkinfo           --------------------------
	.section	.note.nv.tkinfo,"",@"SHT_NOTE"
	.sectionflags	@"SHF_NOTE_NV_TKINFO"
	.tkinfo
        /*0018*/ 	.word	0x00000002
        /*0030*/ 	.string	""
        /*0030*/ 	.string	"ptxas"
        /*0030*/ 	.string	"Cuda compilation tools, release 13.0, V13.0.88"
        /*0030*/ 	.string	"Build cuda_13.0.r13.0/compiler.36424714_0"
        /*0030*/ 	.string	"-arch sm_100 -m 64 "



//--------------------- .note.nv.cuinfo           --------------------------
	.section	.note.nv.cuinfo,"",@"SHT_NOTE"
	.sectionflags	@"SHF_NOTE_NV_CUINFO"
        /*0018*/ 	.short	0x0002
        /*001a*/ 	.short	0x0064
        /*001c*/ 	.short	0x0082
	.zero		2


//--------------------- .nv.info                  --------------------------
	.section	.nv.info,"",@"SHT_CUDA_INFO"
	.align	4


	//----- nvinfo : EIATTR_REGCOUNT
	.align		4
        /*0000*/ 	.byte	0x04, 0x2f
        /*0002*/ 	.short	(.L_41 - .L_40)
	.align		4
.L_40:
        /*0004*/ 	.word	index@(_Z9calculatePdS_i)
        /*0008*/ 	.word	0x0000000e


	//----- nvinfo : EIATTR_FRAME_SIZE
	.align		4
.L_41:
        /*000c*/ 	.byte	0x04, 0x11
        /*000e*/ 	.short	(.L_43 - .L_42)
	.align		4
.L_42:
        /*0010*/ 	.word	index@(_Z9calculatePdS_i)
        /*0014*/ 	.word	0x00000000


	//----- nvinfo : EIATTR_REGCOUNT
	.align		4
.L_43:
        /*0018*/ 	.byte	0x04, 0x2f
        /*001a*/ 	.short	(.L_45 - .L_44)
	.align		4
.L_44:
        /*001c*/ 	.word	index@(_Z13getDifferencePdS_S_i)
        /*0020*/ 	.word	0x0000000e


	//----- nvinfo : EIATTR_FRAME_SIZE
	.align		4
.L_45:
        /*0024*/ 	.byte	0x04, 0x11
        /*0026*/ 	.short	(.L_47 - .L_46)
	.align		4
.L_46:
        /*0028*/ 	.word	index@(_Z13getDifferencePdS_S_i)
        /*002c*/ 	.word	0x00000000


	//----- nvinfo : EIATTR_REGCOUNT
	.align		4
.L_47:
        /*0030*/ 	.byte	0x04, 0x2f
        /*0032*/ 	.short	(.L_49 - .L_48)
	.align		4
.L_48:
        /*0034*/ 	.word	index@(_ZN3cub18CUB_300001_SM_10006detail11EmptyKernelIvEEvv)
        /*0038*/ 	.word	0x00000004


	//----- nvinfo : EIATTR_FRAME_SIZE
	.align		4
.L_49:
        /*003c*/ 	.byte	0x04, 0x11
        /*003e*/ 	.short	(.L_51 - .L_50)
	.align		4
.L_50:
        /*0040*/ 	.word	index@(_ZN3cub18CUB_300001_SM_10006detail11EmptyKernelIvEEvv)
        /*0044*/ 	.word	0x00000000


	//----- nvinfo : EIATTR_REGCOUNT
	.align		4
.L_51:
        /*0048*/ 	.byte	0x04, 0x2f
        /*004a*/ 	.short	(.L_53 - .L_52)
	.align		4
.L_52:
        /*004c*/ 	.word	index@(_ZN3cub18CUB_300001_SM_10006detail6reduce28DeviceReduceSingleTileKernelINS2_10policy_hubIdjN4cuda3__47maximumIvEEE10Policy1000EPdSB_jS8_ddNS5_3std3__410__identityEEEvT0_T1_T2_T3_T4_T6_)
        /*0050*/ 	.word	0x0000002c


	//----- nvinfo : EIATTR_FRAME_SIZE
	.align		4
.L_53:
        /*0054*/ 	.byte	0x04, 0x11
        /*0056*/ 	.short	(.L_55 - .L_54)
	.align		4
.L_54:
        /*0058*/ 	.word	index@(_ZN3cub18CUB_300001_SM_10006detail6reduce28DeviceReduceSingleTileKernelINS2_10policy_hubIdjN4cuda3__47maximumIvEEE10Policy1000EPdSB_jS8_ddNS5_3std3__410__identityEEEvT0_T1_T2_T3_T4_T6_)
        /*005c*/ 	.word	0x00000000


	//----- nvinfo : EIATTR_REGCOUNT
	.align		4
.L_55:
        /*0060*/ 	.byte	0x04, 0x2f
        /*0062*/ 	.short	(.L_57 - .L_56)
	.align		4
.L_56:
        /*0064*/ 	.word	index@(_ZN3cub18CUB_300001_SM_10006detail6reduce18DeviceReduceKernelINS2_10policy_hubIdjN4cuda3__47maximumIvEEE10Policy1000EPdjS8_dNS5_3std3__410__identityEEEvT0_PT3_T1_NS0_13GridEvenShareISI_EET2_T4_)
        /*0068*/ 	.word	0x0000001c


	//----- nvinfo : EIATTR_FRAME_SIZE
	.align		4
.L_57:
        /*006c*/ 	.byte	0x04, 0x11
        /*006e*/ 	.short	(.L_59 - .L_58)
	.align		4
.L_58:
        /*0070*/ 	.word	index@(_ZN3cub18CUB_300001_SM_10006detail6reduce18DeviceReduceKernelINS2_10policy_hubIdjN4cuda3__47maximumIvEEE10Policy1000EPdjS8_dNS5_3std3__410__identityEEEvT0_PT3_T1_NS0_13GridEvenShareISI_EET2_T4_)
        /*0074*/ 	.word	0x00000000


	//----- nvinfo : EIATTR_REGCOUNT
	.align		4
.L_59:
        /*0078*/ 	.byte	0x04, 0x2f
        /*007a*/ 	.short	(.L_61 - .L_60)
	.align		4
.L_60:
        /*007c*/ 	.word	index@(_ZN3cub18CUB_300001_SM_10006detail6reduce28DeviceReduceSingleTileKernelINS2_10policy_hubIdjN4cuda3__47maximumIvEEE10Policy1000EPdSB_iS8_ddNS5_3std3__410__identityEEEvT0_T1_T2_T3_T4_T6_)
        /*0080*/ 	.word	0x00000030


	//----- nvinfo : EIATTR_FRAME_SIZE
	.align		4
.L_61:
        /*0084*/ 	.byte	0x04, 0x11
        /*0086*/ 	.short	(.L_63 - .L_62)
	.align		4
.L_62:
        /*0088*/ 	.word	index@(_ZN3cub18CUB_300001_SM_10006detail6reduce28DeviceReduceSingleTileKernelINS2_10policy_hubIdjN4cuda3__47maximumIvEEE10Policy1000EPdSB_iS8_ddNS5_3std3__410__identityEEEvT0_T1_T2_T3_T4_T6_)
        /*008c*/ 	.word	0x00000000


	//----- nvinfo : EIATTR_MIN_STACK_SIZE
	.align		4
.L_63:
        /*0090*/ 	.byte	0x04, 0x12
        /*0092*/ 	.short	(.L_65 - .L_64)
	.align		4
.L_64:
        /*0094*/ 	.word	index@(_ZN3cub18CUB_300001_SM_10006detail6reduce28DeviceReduceSingleTileKernelINS2_10policy_hubIdjN4cuda3__47maximumIvEEE10Policy1000EPdSB_iS8_ddNS5_3std3__410__identityEEEvT0_T1_T2_T3_T4_T6_)
        /*0098*/ 	.word	0x00000000


	//----- nvinfo : EIATTR_MIN_STACK_SIZE
	.align		4
.L_65:
        /*009c*/ 	.byte	0x04, 0x12
        /*009e*/ 	.short	(.L_67 - .L_66)
	.align		4
.L_66:
        /*00a0*/ 	.word	index@(_ZN3cub18CUB_300001_SM_10006detail6reduce18DeviceReduceKernelINS2_10policy_hubIdjN4cuda3__47maximumIvEEE10Policy1000EPdjS8_dNS5_3std3__410__identityEEEvT0_PT3_T1_NS0_13GridEvenShareISI_EET2_T4_)
        /*00a4*/ 	.word	0x00000000


	//----- nvinfo : EIATTR_MIN_STACK_SIZE
	.align		4
.L_67:
        /*00a8*/ 	.byte	0x04, 0x12
        /*00aa*/ 	.short	(.L_69 - .L_68)
	.align		4
.L_68:
        /*00ac*/ 	.word	index@(_ZN3cub18CUB_300001_SM_10006detail6reduce28DeviceReduceSingleTileKernelINS2_10policy_hubIdjN4cuda3__47maximumIvEEE10Policy1000EPdSB_jS8_ddNS5_3std3__410__identityEEEvT0_T1_T2_T3_T4_T6_)
        /*00b0*/ 	.word	0x00000000


	//----- nvinfo : EIATTR_MIN_STACK_SIZE
	.align		4
.L_69:
        /*00b4*/ 	.byte	0x04, 0x12
        /*00b6*/ 	.short	(.L_71 - .L_70)
	.align		4
.L_70:
        /*00b8*/ 	.word	index@(_ZN3cub18CUB_300001_SM_10006detail11EmptyKernelIvEEvv)
        /*00bc*/ 	.word	0x00000000


	//----- nvinfo : EIATTR_MIN_STACK_SIZE
	.align		4
.L_71:
        /*00c0*/ 	.byte	0x04, 0x12
        /*00c2*/ 	.short	(.L_73 - .L_72)
	.align		4
.L_72:
        /*00c4*/ 	.word	index@(_Z13getDifferencePdS_S_i)
        /*00c8*/ 	.word	0x00000000


	//----- nvinfo : EIATTR_MIN_STACK_SIZE
	.align		4
.L_73:
        /*00cc*/ 	.byte	0x04, 0x12
        /*00ce*/ 	.short	(.L_75 - .L_74)
	.align		4
.L_74:
        /*00d0*/ 	.word	index@(_Z9calculatePdS_i)
        /*00d4*/ 	.word	0x00000000
.L_75:


//--------------------- .nv.compat                --------------------------
	.section	.nv.compat,"",@"SHT_CUDA_COMPAT_INFO"
	.align	4
        /*0000*/ 	.byte	0x02, 0x09, 0x00, 0x00, 0x02, 0x02, 0x01, 0x00, 0x02, 0x05, 0x05, 0x00, 0x03, 0x07, 0x01, 0x01
        /*0010*/ 	.byte	0x02, 0x03, 0x00, 0x00, 0x02, 0x06, 0x01, 0x00, 0x04, 0x0b, 0x08, 0x00, 0x01, 0x00, 0x00, 0x00
        /*0020*/ 	.byte	0x00, 0x00, 0x00, 0x00


//--------------------- .nv.info._ZN3cub18CUB_300001_SM_10006detail6reduce28DeviceReduceSingleTileKernelINS2_10policy_hubIdjN4cuda3__47maximumIvEEE10Policy1000EPdSB_iS8_ddNS5_3std3__410__identityEEEvT0_T1_T2_T3_T4_T6_ --------------------------
	.section	.nv.info._ZN3cub18CUB_300001_SM_10006detail6reduce28DeviceReduceSingleTileKernelINS2_10policy_hubIdjN4cuda3__47maximumIvEEE10Policy1000EPdSB_iS8_ddNS5_3std3__410__identityEEEvT0_T1_T2_T3_T4_T6_,"",@"SHT_CUDA_INFO"
	.sectionflags	@""
	.align	4


	//----- nvinfo : EIATTR_CUDA_API_VERSION
	.align		4
        /*0000*/ 	.byte	0x04, 0x37
        /*0002*/ 	.short	(.L_77 - .L_76)
.L_76:
        /*0004*/ 	.word	0x00000082


	//----- nvinfo : EIATTR_KPARAM_INFO
	.align		4
.L_77:
        /*0008*/ 	.byte	0x04, 0x17
        /*000a*/ 	.short	(.L_79 - .L_78)
.L_78:
        /*000c*/ 	.word	0x00000000
        /*0010*/ 	.short	0x0005
        /*0012*/ 	.short	0x0020
        /*0014*/ 	.byte	0x00, 0xf0, 0x05, 0x00


	//----- nvinfo : EIATTR_KPARAM_INFO
	.align		4
.L_79:
        /*0018*/ 	.byte	0x04, 0x17
        /*001a*/ 	.short	(.L_81 - .L_80)
.L_80:
        /*001c*/ 	.word	0x00000000
        /*0020*/ 	.short	0x0004
        /*0022*/ 	.short	0x0018
        /*0024*/ 	.byte	0x00, 0xf0, 0x21, 0x00


	//----- nvinfo : EIATTR_KPARAM_INFO
	.align		4
.L_81:
        /*0028*/ 	.byte	0x04, 0x17
        /*002a*/ 	.short	(.L_83 - .L_82)
.L_82:
        /*002c*/ 	.word	0x00000000
        /*0030*/ 	.short	0x0003
        /*0032*/ 	.short	0x0014
        /*0034*/ 	.byte	0x00, 0xf0, 0x05, 0x00


	//----- nvinfo : EIATTR_KPARAM_INFO
	.align		4
.L_83:
        /*0038*/ 	.byte	0x04, 0x17
        /*003a*/ 	.short	(.L_85 - .L_84)
.L_84:
        /*003c*/ 	.word	0x00000000
        /*0040*/ 	.short	0x0002
        /*0042*/ 	.short	0x0010
        /*0044*/ 	.byte	0x00, 0xf0, 0x11, 0x00


	//----- nvinfo : EIATTR_KPARAM_INFO
	.align		4
.L_85:
        /*0048*/ 	.byte	0x04, 0x17
        /*004a*/ 	.short	(.L_87 - .L_86)
.L_86:
        /*004c*/ 	.word	0x00000000
        /*0050*/ 	.short	0x0001
        /*0052*/ 	.short	0x0008
        /*0054*/ 	.byte	0x00, 0xf5, 0x21, 0x00


	//----- nvinfo : EIATTR_KPARAM_INFO
	.align		4
.L_87:
        /*0058*/ 	.byte	0x04, 0x17
        /*005a*/ 	.short	(.L_89 - .L_88)
.L_88:
        /*005c*/ 	.word	0x00000000
        /*0060*/ 	.short	0x0000
        /*0062*/ 	.short	0x0000
        /*0064*/ 	.byte	0x00, 0xf5, 0x21, 0x00


	//----- nvinfo : EIATTR_SPARSE_MMA_MASK
	.align		4
.L_89:
        /*0068*/ 	.byte	0x03, 0x50
        /*006a*/ 	.short	0x0000


	//----- nvinfo : EIATTR_MAXREG_COUNT
	.align		4
        /*006c*/ 	.byte	0x03, 0x1b
        /*006e*/ 	.short	0x00ff


	//----- nvinfo : EIATTR_NUM_BARRIERS
	.align		4
        /*0070*/ 	.byte	0x02, 0x4c
        /*0072*/ 	.byte	0x01
	.zero		1


	//----- nvinfo : EIATTR_MERCURY_ISA_VERSION
	.align		4
        /*0074*/ 	.byte	0x03, 0x5f
        /*0076*/ 	.short	0x0101


	//----- nvinfo : EIATTR_COOP_GROUP_MASK_REGIDS
	.align		4
        /*0078*/ 	.byte	0x04, 0x29
        /*007a*/ 	.short	(.L_91 - .L_90)


	//   ....[0]....
.L_90:
        /*007c*/ 	.word	0xffffffff


	//   ....[1]....
        /*0080*/ 	.word	0xffffffff


	//   ....[2]....
        /*0084*/ 	.word	0xffffffff


	//   ....[3]....
        /*0088*/ 	.word	0xffffffff


	//   ....[4]....
        /*008c*/ 	.word	0xffffffff


	//   ....[5]....
        /*0090*/ 	.word	0xffffffff


	//   ....[6]....
        /*0094*/ 	.word	0xffffffff


	//   ....[7]....
        /*0098*/ 	.word	0xffffffff


	//   ....[8]....
        /*009c*/ 	.word	0xffffffff


	//   ....[9]....
        /*00a0*/ 	.word	0xffffffff


	//   ....[10]....
        /*00a4*/ 	.word	0xffffffff


	//   ....[11]....
        /*00a8*/ 	.word	0xffffffff


	//   ....[12]....
        /*00ac*/ 	.word	0xffffffff


	//   ....[13]....
        /*00b0*/ 	.word	0xffffffff


	//   ....[14]....
        /*00b4*/ 	.word	0xffffffff


	//   ....[15]....
        /*00b8*/ 	.word	0xffffffff


	//   ....[16]....
        /*00bc*/ 	.word	0xffffffff


	//   ....[17]....
        /*00c0*/ 	.word	0xffffffff


	//   ....[18]....
        /*00c4*/ 	.word	0xffffffff


	//   ....[19]....
        /*00c8*/ 	.word	0xffffffff


	//   ....[20]....
        /*00cc*/ 	.word	0xffffffff


	//   ....[21]....
        /*00d0*/ 	.word	0xffffffff


	//   ....[22]....
        /*00d4*/ 	.word	0xffffffff


	//   ....[23]....
        /*00d8*/ 	.word	0xffffffff


	//   ....[24]....
        /*00dc*/ 	.word	0xffffffff


	//   ....[25]....
        /*00e0*/ 	.word	0xffffffff


	//   ....[26]....
        /*00e4*/ 	.word	0xffffffff


	//   ....[27]....
        /*00e8*/ 	.word	0xffffffff


	//   ....[28]....
        /*00ec*/ 	.word	0xffffffff


	//   ....[29]....
        /*00f0*/ 	.word	0xffffffff


	//   ....[30]....
        /*00f4*/ 	.word	0xffffffff


	//   ....[31]....
        /*00f8*/ 	.word	0xffffffff


	//   ....[32]....
        /*00fc*/ 	.word	0xffffffff


	//   ....[33]....
        /*0100*/ 	.word	0xffffffff


	//   ....[34]....
        /*0104*/ 	.word	0xffffffff


	//   ....[35]....
        /*0108*/ 	.word	0xffffffff


	//   ....[36]....
        /*010c*/ 	.word	0xffffffff


	//   ....[37]....
        /*0110*/ 	.word	0xffffffff


	//   ....[38]....
        /*0114*/ 	.word	0xffffffff


	//   ....[39]....
        /*0118*/ 	.word	0xffffffff


	//   ....[40]....
        /*011c*/ 	.word	0xffffffff


	//   ....[41]....
        /*0120*/ 	.word	0xffffffff


	//   ....[42]....
        /*0124*/ 	.word	0xffffffff


	//   ....[43]....
        /*0128*/ 	.word	0xffffffff


	//   ....[44]....
        /*012c*/ 	.word	0xffffffff


	//   ....[45]....
        /*0130*/ 	.word	0xffffffff


	//   ....[46]....
        /*0134*/ 	.word	0xffffffff


	//   ....[47]....
        /*0138*/ 	.word	0xffffffff


	//   ....[48]....
        /*013c*/ 	.word	0xffffffff


	//   ....[49]....
        /*0140*/ 	.word	0xffffffff


	//   ....[50]....
        /*0144*/ 	.word	0xffffffff


	//   ....[51]....
        /*0148*/ 	.word	0xffffffff


	//   ....[52]....
        /*014c*/ 	.word	0xffffffff


	//   ....[53]....
        /*0150*/ 	.word	0xffffffff


	//   ....[54]....
        /*0154*/ 	.word	0xffffffff


	//   ....[55]....
        /*0158*/ 	.word	0xffffffff


	//   ....[56]....
        /*015c*/ 	.word	0xffffffff


	//   ....[57]....
        /*0160*/ 	.word	0xffffffff


	//   ....[58]....
        /*0164*/ 	.word	0xffffffff


	//   ....[59]....
        /*0168*/ 	.word	0xffffffff


	//----- nvinfo : EIATTR_COOP_GROUP_INSTR_OFFSETS
	.align		4
.L_91:
        /*016c*/ 	.byte	0x04, 0x28
        /*016e*/ 	.short	(.L_93 - .L_92)


	//   ....[0]....
.L_92:
        /*0170*/ 	.word	0x00000d30


	//   ....[1]....
        /*0174*/ 	.word	0x00000d40


	//   ....[2]....
        /*0178*/ 	.word	0x00000dd0


	//   ....[3]....
        /*017c*/ 	.word	0x00000e10


	//   ....[4]....
        /*0180*/ 	.word	0x00000e80


	//   ....[5]....
        /*0184*/ 	.word	0x00000ea0


	//   ....[6]....
        /*0188*/ 	.word	0x00000ef0


	//   ....[7]....
        /*018c*/ 	.word	0x00000f10


	//   ....[8]....
        /*0190*/ 	.word	0x00000f60


	//   ....[9]....
        /*0194*/ 	.word	0x00000f80


	//   ....[10]....
        /*0198*/ 	.word	0x00001280


	//   ....[11]....
        /*019c*/ 	.word	0x00001290


	//   ....[12]....
        /*01a0*/ 	.word	0x00001320


	//   ....[13]....
        /*01a4*/ 	.word	0x00001350


	//   ....[14]....
        /*01a8*/ 	.word	0x000013b0


	//   ....[15]....
        /*01ac*/ 	.word	0x000013e0


	//   ....[16]....
        /*01b0*/ 	.word	0x00001440


	//   ....[17]....
        /*01b4*/ 	.word	0x00001480


	//   ....[18]....
        /*01b8*/ 	.word	0x000014f0


	//   ....[19]....
        /*01bc*/ 	.word	0x00001530


	//   ....[20]....
        /*01c0*/ 	.word	0x00002960


	//   ....[21]....
        /*01c4*/ 	.word	0x00002970


	//   ....[22]....
        /*01c8*/ 	.word	0x00002a00


	//   ....[23]....
        /*01cc*/ 	.word	0x00002a30


	//   ....[24]....
        /*01d0*/ 	.word	0x00002aa0


	//   ....[25]....
        /*01d4*/ 	.word	0x00002ac0


	//   ....[26]....
        /*01d8*/ 	.word	0x00002b20


	//   ....[27]....
        /*01dc*/ 	.word	0x00002b30


	//   ....[28]....
        /*01e0*/ 	.word	0x00002b80


	//   ....[29]....
        /*01e4*/ 	.word	0x00002b90


	//   ....[30]....
        /*01e8*/ 	.word	0x00003a20


	//   ....[31]....
        /*01ec*/ 	.word	0x00003a30


	//   ....[32]....
        /*01f0*/ 	.word	0x00003ac0


	//   ....[33]....
        /*01f4*/ 	.word	0x00003b00


	//   ....[34]....
        /*01f8*/ 	.word	0x00003b80


	//   ....[35]....
        /*01fc*/ 	.word	0x00003bc0


	//   ....[36]....
        /*0200*/ 	.word	0x00003c20


	//   ....[37]....
        /*0204*/ 	.word	0x00003c50


	//   ....[38]....
        /*0208*/ 	.word	0x00003ca0


	//   ....[39]....
        /*020c*/ 	.word	0x00003cd0


	//   ....[40]....
        /*0210*/ 	.word	0x00003fb0


	//   ....[41]....
        /*0214*/ 	.word	0x00003fc0


	//   ....[42]....
        /*0218*/ 	.word	0x00004050


	//   ....[43]....
        /*021c*/ 	.word	0x00004080


	//   ....[44]....
        /*0220*/ 	.word	0x000040d0


	//   ....[45]....
        /*0224*/ 	.word	0x00004100


	//   ....[46]....
        /*0228*/ 	.word	0x00004170


	//   ....[47]....
        /*022c*/ 	.word	0x000041b0


	//   ....[48]....
        /*0230*/ 	.word	0x00004220


	//   ....[49]....
        /*0234*/ 	.word	0x00004250


	//   ....[50]....
        /*0238*/ 	.word	0x00005700


	//   ....[51]....
        /*023c*/ 	.word	0x00005710


	//   ....[52]....
        /*0240*/ 	.word	0x000057a0


	//   ....[53]....
        /*0244*/ 	.word	0x000057e0


	//   ....[54]....
        /*0248*/ 	.word	0x00005860


	//   ....[55]....
        /*024c*/ 	.word	0x000058a0


	//   ....[56]....
        /*0250*/ 	.word	0x00005900


	//   ....[57]....
        /*0254*/ 	.word	0x00005930


	//   ....[58]....
        /*0258*/ 	.word	0x00005980


	//   ....[59]....
        /*025c*/ 	.word	0x000059b0


	//----- nvinfo : EIATTR_VRC_CTA_INIT_COUNT
	.align		4
.L_93:
        /*0260*/ 	.byte	0x02, 0x4a
	.zero		1
	.zero		1


	//----- nvinfo : EIATTR_EXIT_INSTR_OFFSETS
	.align		4
        /*0264*/ 	.byte	0x04, 0x1c
        /*0266*/ 	.short	(.L_95 - .L_94)


	//   ....[0]....
.L_94:
        /*0268*/ 	.word	0x00000080


	//   ....[1]....
        /*026c*/ 	.word	0x000000c0


	//   ....[2]....
        /*0270*/ 	.word	0x00005c20


	//   ....[3]....
        /*0274*/ 	.word	0x00005ca0


	//----- nvinfo : EIATTR_MAX_THREADS
	.align		4
.L_95:
        /*0278*/ 	.byte	0x04, 0x05
        /*027a*/ 	.short	(.L_97 - .L_96)
.L_96:
        /*027c*/ 	.word	0x00000100
        /*0280*/ 	.word	0x00000001
        /*0284*/ 	.word	0x00000001


	//----- nvinfo : EIATTR_CRS_STACK_SIZE
	.align		4
.L_97:
        /*0288*/ 	.byte	0x04, 0x1e
        /*028a*/ 	.short	(.L_99 - .L_98)
.L_98:
        /*028c*/ 	.word	0x00000000


	//----- nvinfo : EIATTR_CBANK_PARAM_SIZE
	.align		4
.L_99:
        /*0290*/ 	.byte	0x03, 0x19
        /*0292*/ 	.short	0x0021


	//----- nvinfo : EIATTR_PARAM_CBANK
	.align		4
        /*0294*/ 	.byte	0x04, 0x0a
        /*0296*/ 	.short	(.L_101 - .L_100)
	.align		4
.L_100:
        /*0298*/ 	.word	index@(.nv.constant0._ZN3cub18CUB_300001_SM_10006detail6reduce28DeviceReduceSingleTileKernelINS2_10policy_hubIdjN4cuda3__47maximumIvEEE10Policy1000EPdSB_iS8_ddNS5_3std3__410__identityEEEvT0_T1_T2_T3_T4_T6_)
        /*029c*/ 	.short	0x0380
        /*029e*/ 	.short	0x0021


	//----- nvinfo : EIATTR_SW_WAR
	.align		4
.L_101:
        /*02a0*/ 	.byte	0x04, 0x36
        /*02a2*/ 	.short	(.L_103 - .L_102)
.L_102:
        /*02a4*/ 	.word	0x00000008
.L_103:


//--------------------- .nv.info._ZN3cub18CUB_300001_SM_10006detail6reduce18DeviceReduceKernelINS2_10policy_hubIdjN4cuda3__47maximumIvEEE10Policy1000EPdjS8_dNS5_3std3__410__identityEEEvT0_PT3_T1_NS0_13GridEvenShareISI_EET2_T4_ --------------------------
	.section	.nv.info._ZN3cub18CUB_300001_SM_10006detail6reduce18DeviceReduceKernelINS2_10policy_hubIdjN4cuda3__47maximumIvEEE10Policy1000EPdjS8_dNS5_3std3__410__identityEEEvT0_PT3_T1_NS0_13GridEvenShareISI_EET2_T4_,"",@"SHT_CUDA_INFO"
	.sectionflags	@""
	.align	4


	//----- nvinfo : EIATTR_CUDA_API_VERSION
	.align		4
        /*0000*/ 	.byte	0x04, 0x37
        /*0002*/ 	.short	(.L_105 - .L_104)
.L_104:
        /*0004*/ 	.word	0x00000082


	//----- nvinfo : EIATTR_KPARAM_INFO
	.align		4
.L_105:
        /*0008*/ 	.byte	0x04, 0x17
        /*000a*/ 	.short	(.L_107 - .L_106)
.L_106:
        /*000c*/ 	.word	0x00000000
        /*0010*/ 	.short	0x0005
        /*0012*/ 	.short	0x003d
        /*0014*/ 	.byte	0x00, 0xf0, 0x05, 0x00


	//----- nvinfo : EIATTR_KPARAM_INFO
	.align		4
.L_107:
        /*0018*/ 	.byte	0x04, 0x17
        /*001a*/ 	.short	(.L_109 - .L_108)
.L_108:
        /*001c*/ 	.word	0x00000000
        /*0020*/ 	.short	0x0004
        /*0022*/ 	.short	0x003c
        /*0024*/ 	.byte	0x00, 0xf0, 0x05, 0x00


	//----- nvinfo : EIATTR_KPARAM_INFO
	.align		4
.L_109:
        /*0028*/ 	.byte	0x04, 0x17
        /*002a*/ 	.short	(.L_111 - .L_110)
.L_110:
        /*002c*/ 	.word	0x00000000
        /*0030*/ 	.short	0x0003
        /*0032*/ 	.short	0x0014
        /*0034*/ 	.byte	0x00, 0xf0, 0xa1, 0x00


	//----- nvinfo : EIATTR_KPARAM_INFO
	.align		4
.L_111:
        /*0038*/ 	.byte	0x04, 0x17
        /*003a*/ 	.short	(.L_113 - .L_112)
.L_112:
        /*003c*/ 	.word	0x00000000
        /*0040*/ 	.short	0x0002
        /*0042*/ 	.short	0x0010
        /*0044*/ 	.byte	0x00, 0xf0, 0x11, 0x00


	//----- nvinfo : EIATTR_KPARAM_INFO
	.align		4
.L_113:
        /*0048*/ 	.byte	0x04, 0x17
        /*004a*/ 	.short	(.L_115 - .L_114)
.L_114:
        /*004c*/ 	.word	0x00000000
        /*0050*/ 	.short	0x0001
        /*0052*/ 	.short	0x0008
        /*0054*/ 	.byte	0x00, 0xf5, 0x21, 0x00


	//----- nvinfo : EIATTR_KPARAM_INFO
	.align		4
.L_115:
        /*0058*/ 	.byte	0x04, 0x17
        /*005a*/ 	.short	(.L_117 - .L_116)
.L_116:
        /*005c*/ 	.word	0x00000000
        /*0060*/ 	.short	0x0000
        /*0062*/ 	.short	0x0000
        /*0064*/ 	.byte	0x00, 0xf5, 0x21, 0x00


	//----- nvinfo : EIATTR_SPARSE_MMA_MASK
	.align		4
.L_117:
        /*0068*/ 	.byte	0x03, 0x50
        /*006a*/ 	.short	0x0000


	//----- nvinfo : EIATTR_MAXREG_COUNT
	.align		4
        /*006c*/ 	.byte	0x03, 0x1b
        /*006e*/ 	.short	0x00ff


	//----- nvinfo : EIATTR_NUM_BARRIERS
	.align		4
        /*0070*/ 	.byte	0x02, 0x4c
        /*0072*/ 	.byte	0x01
	.zero		1


	//----- nvinfo : EIATTR_MERCURY_ISA_VERSION
	.align		4
        /*0074*/ 	.byte	0x03, 0x5f
        /*0076*/ 	.short	0x0101


	//----- nvinfo : EIATTR_COOP_GROUP_MASK_REGIDS
	.align		4
        /*0078*/ 	.byte	0x04, 0x29
        /*007a*/ 	.short	(.L_119 - .L_118)


	//   ....[0]....
.L_118:
        /*007c*/ 	.word	0xffffffff


	//   ....[1]....
        /*0080*/ 	.word	0xffffffff


	//   ....[2]....
        /*0084*/ 	.word	0xffffffff


	//   ....[3]....
        /*0088*/ 	.word	0xffffffff


	//   ....[4]....
        /*008c*/ 	.word	0xffffffff


	//   ....[5]....
        /*0090*/ 	.word	0xffffffff


	//   ....[6]....
        /*0094*/ 	.word	0xffffffff


	//   ....[7]....
        /*0098*/ 	.word	0xffffffff


	//   ....[8]....
        /*009c*/ 	.word	0xffffffff


	//   ....[9]....
        /*00a0*/ 	.word	0xffffffff


	//   ....[10]....
        /*00a4*/ 	.word	0xffffffff


	//   ....[11]....
        /*00a8*/ 	.word	0xffffffff


	//   ....[12]....
        /*00ac*/ 	.word	0xffffffff


	//   ....[13]....
        /*00b0*/ 	.word	0xffffffff


	//   ....[14]....
        /*00b4*/ 	.word	0xffffffff


	//   ....[15]....
        /*00b8*/ 	.word	0xffffffff


	//   ....[16]....
        /*00bc*/ 	.word	0xffffffff


	//   ....[17]....
        /*00c0*/ 	.word	0xffffffff


	//   ....[18]....
        /*00c4*/ 	.word	0xffffffff


	//   ....[19]....
        /*00c8*/ 	.word	0xffffffff


	//   ....[20]....
        /*00cc*/ 	.word	0xffffffff


	//   ....[21]....
        /*00d0*/ 	.word	0xffffffff


	//   ....[22]....
        /*00d4*/ 	.word	0xffffffff


	//   ....[23]....
        /*00d8*/ 	.word	0xffffffff


	//   ....[24]....
        /*00dc*/ 	.word	0xffffffff


	//   ....[25]....
        /*00e0*/ 	.word	0xffffffff


	//   ....[26]....
        /*00e4*/ 	.word	0xffffffff


	//   ....[27]....
        /*00e8*/ 	.word	0xffffffff


	//   ....[28]....
        /*00ec*/ 	.word	0xffffffff


	//   ....[29]....
        /*00f0*/ 	.word	0xffffffff


	//   ....[30]....
        /*00f4*/ 	.word	0xffffffff


	//   ....[31]....
        /*00f8*/ 	.word	0xffffffff


	//   ....[32]....
        /*00fc*/ 	.word	0xffffffff


	//   ....[33]....
        /*0100*/ 	.word	0xffffffff


	//   ....[34]....
        /*0104*/ 	.word	0xffffffff


	//   ....[35]....
        /*0108*/ 	.word	0xffffffff


	//   ....[36]....
        /*010c*/ 	.word	0xffffffff


	//   ....[37]....
        /*0110*/ 	.word	0xffffffff


	//   ....[38]....
        /*0114*/ 	.word	0xffffffff


	//   ....[39]....
        /*0118*/ 	.word	0xffffffff


	//   ....[40]....
        /*011c*/ 	.word	0xffffffff


	//   ....[41]....
        /*0120*/ 	.word	0xffffffff


	//   ....[42]....
        /*0124*/ 	.word	0xffffffff


	//   ....[43]....
        /*0128*/ 	.word	0xffffffff


	//   ....[44]....
        /*012c*/ 	.word	0xffffffff


	//   ....[45]....
        /*0130*/ 	.word	0xffffffff


	//   ....[46]....
        /*0134*/ 	.word	0xffffffff


	//   ....[47]....
        /*0138*/ 	.word	0xffffffff


	//   ....[48]....
        /*013c*/ 	.word	0xffffffff


	//   ....[49]....
        /*0140*/ 	.word	0xffffffff


	//   ....[50]....
        /*0144*/ 	.word	0xffffffff


	//   ....[51]....
        /*0148*/ 	.word	0xffffffff


	//   ....[52]....
        /*014c*/ 	.word	0xffffffff


	//   ....[53]....
        /*0150*/ 	.word	0xffffffff


	//   ....[54]....
        /*0154*/ 	.word	0xffffffff


	//   ....[55]....
        /*0158*/ 	.word	0xffffffff


	//   ....[56]....
        /*015c*/ 	.word	0xffffffff


	//   ....[57]....
        /*0160*/ 	.word	0xffffffff


	//   ....[58]....
        /*0164*/ 	.word	0xffffffff


	//   ....[59]....
        /*0168*/ 	.word	0xffffffff


	//----- nvinfo : EIATTR_COOP_GROUP_INSTR_OFFSETS
	.align		4
.L_119:
        /*016c*/ 	.byte	0x04, 0x28
        /*016e*/ 	.short	(.L_121 - .L_120)


	//   ....[0]....
.L_120:
        /*0170*/ 	.word	0x000005c0


	//   ....[1]....
        /*0174*/ 	.word	0x000005d0


	//   ....[2]....
        /*0178*/ 	.word	0x00000660


	//   ....[3]....
        /*017c*/ 	.word	0x00000670


	//   ....[4]....
        /*0180*/ 	.word	0x000006d0


	//   ....[5]....
        /*0184*/ 	.word	0x00000700


	//   ....[6]....
        /*0188*/ 	.word	0x00000780


	//   ....[7]....
        /*018c*/ 	.word	0x00000790


	//   ....[8]....
        /*0190*/ 	.word	0x000007e0


	//   ....[9]....
        /*0194*/ 	.word	0x000007f0


	//   ....[10]....
        /*0198*/ 	.word	0x00000ad0


	//   ....[11]....
        /*019c*/ 	.word	0x00000ae0


	//   ....[12]....
        /*01a0*/ 	.word	0x00000b70


	//   ....[13]....
        /*01a4*/ 	.word	0x00000b90


	//   ....[14]....
        /*01a8*/ 	.word	0x00000bf0


	//   ....[15]....
        /*01ac*/ 	.word	0x00000c10


	//   ....[16]....
        /*01b0*/ 	.word	0x00000c70


	//   ....[17]....
        /*01b4*/ 	.word	0x00000ca0


	//   ....[18]....
        /*01b8*/ 	.word	0x00000d20


	//   ....[19]....
        /*01bc*/ 	.word	0x00000d40


	//   ....[20]....
        /*01c0*/ 	.word	0x00001b60


	//   ....[21]....
        /*01c4*/ 	.word	0x00001b70


	//   ....[22]....
        /*01c8*/ 	.word	0x00001c00


	//   ....[23]....
        /*01cc*/ 	.word	0x00001c30


	//   ....[24]....
        /*01d0*/ 	.word	0x00001ca0


	//   ....[25]....
        /*01d4*/ 	.word	0x00001cc0


	//   ....[26]....
        /*01d8*/ 	.word	0x00001d20


	//   ....[27]....
        /*01dc*/ 	.word	0x00001d30


	//   ....[28]....
        /*01e0*/ 	.word	0x00001d80


	//   ....[29]....
        /*01e4*/ 	.word	0x00001d90


	//   ....[30]....
        /*01e8*/ 	.word	0x00002530


	//   ....[31]....
        /*01ec*/ 	.word	0x00002540


	//   ....[32]....
        /*01f0*/ 	.word	0x000025d0


	//   ....[33]....
        /*01f4*/ 	.word	0x000025e0


	//   ....[34]....
        /*01f8*/ 	.word	0x00002640


	//   ....[35]....
        /*01fc*/ 	.word	0x00002670


	//   ....[36]....
        /*0200*/ 	.word	0x000026f0


	//   ....[37]....
        /*0204*/ 	.word	0x00002700


	//   ....[38]....
        /*0208*/ 	.word	0x00002750


	//   ....[39]....
        /*020c*/ 	.word	0x00002760


	//   ....[40]....
        /*0210*/ 	.word	0x00002a60


	//   ....[41]....
        /*0214*/ 	.word	0x00002a70


	//   ....[42]....
        /*0218*/ 	.word	0x00002b00


	//   ....[43]....
        /*021c*/ 	.word	0x00002b20


	//   ....[44]....
        /*0220*/ 	.word	0x00002b80


	//   ....[45]....
        /*0224*/ 	.word	0x00002ba0


	//   ....[46]....
        /*0228*/ 	.word	0x00002c00


	//   ....[47]....
        /*022c*/ 	.word	0x00002c40


	//   ....[48]....
        /*0230*/ 	.word	0x00002cc0


	//   ....[49]....
        /*0234*/ 	.word	0x00002ce0


	//   ....[50]....
        /*0238*/ 	.word	0x00003b40


	//   ....[51]....
        /*023c*/ 	.word	0x00003b50


	//   ....[52]....
        /*0240*/ 	.word	0x00003be0


	//   ....[53]....
        /*0244*/ 	.word	0x00003bf0


	//   ....[54]....
        /*0248*/ 	.word	0x00003c50


	//   ....[55]....
        /*024c*/ 	.word	0x00003c80


	//   ....[56]....
        /*0250*/ 	.word	0x00003d00


	//   ....[57]....
        /*0254*/ 	.word	0x00003d10


	//   ....[58]....
        /*0258*/ 	.word	0x00003d60


	//   ....[59]....
        /*025c*/ 	.word	0x00003d70


	//----- nvinfo : EIATTR_VRC_CTA_INIT_COUNT
	.align		4
.L_121:
        /*0260*/ 	.byte	0x02, 0x4a
	.zero		1
	.zero		1


	//----- nvinfo : EIATTR_EXIT_INSTR_OFFSETS
	.align		4
        /*0264*/ 	.byte	0x04, 0x1c
        /*0266*/ 	.short	(.L_123 - .L_122)


	//   ....[0]....
.L_122:
        /*0268*/ 	.word	0x00003fe0


	//   ....[1]....
        /*026c*/ 	.word	0x00004040


	//----- nvinfo : EIATTR_MAX_THREADS
	.align		4
.L_123:
        /*0270*/ 	.byte	0x04, 0x05
        /*0272*/ 	.short	(.L_125 - .L_124)
.L_124:
        /*0274*/ 	.word	0x00000100
        /*0278*/ 	.word	0x00000001
        /*027c*/ 	.word	0x00000001


	//----- nvinfo : EIATTR_CRS_STACK_SIZE
	.align		4
.L_125:
        /*0280*/ 	.byte	0x04, 0x1e
        /*0282*/ 	.short	(.L_127 - .L_126)
.L_126:
        /*0284*/ 	.word	0x00000000


	//----- nvinfo : EIATTR_CBANK_PARAM_SIZE
	.align		4
.L_127:
        /*0288*/ 	.byte	0x03, 0x19
        /*028a*/ 	.short	0x003e


	//----- nvinfo : EIATTR_PARAM_CBANK
	.align		4
        /*028c*/ 	.byte	0x04, 0x0a
        /*028e*/ 	.short	(.L_129 - .L_128)
	.align		4
.L_128:
        /*0290*/ 	.word	index@(.nv.constant0._ZN3cub18CUB_300001_SM_10006detail6reduce18DeviceReduceKernelINS2_10policy_hubIdjN4cuda3__47maximumIvEEE10Policy1000EPdjS8_dNS5_3std3__410__identityEEEvT0_PT3_T1_NS0_13GridEvenShareISI_EET2_T4_)
        /*0294*/ 	.short	0x0380
        /*0296*/ 	.short	0x003e


	//----- nvinfo : EIATTR_SW_WAR
	.align		4
.L_129:
        /*0298*/ 	.byte	0x04, 0x36
        /*029a*/ 	.short	(.L_131 - .L_130)
.L_130:
        /*029c*/ 	.word	0x00000008
.L_131:


//--------------------- .nv.info._ZN3cub18CUB_300001_SM_10006detail6reduce28DeviceReduceSingleTileKernelINS2_10policy_hubIdjN4cuda3__47maximumIvEEE10Policy1000EPdSB_jS8_ddNS5_3std3__410__identityEEEvT0_T1_T2_T3_T4_T6_ --------------------------
	.section	.nv.info._ZN3cub18CUB_300001_SM_10006detail6reduce28DeviceReduceSingleTileKernelINS2_10policy_hubIdjN4cuda3__47maximumIvEEE10Policy1000EPdSB_jS8_ddNS5_3std3__410__identityEEEvT0_T1_T2_T3_T4_T6_,"",@"SHT_CUDA_INFO"
	.sectionflags	@""
	.align	4


	//----- nvinfo : EIATTR_CUDA_API_VERSION
	.align		4
        /*0000*/ 	.byte	0x04, 0x37
        /*0002*/ 	.short	(.L_133 - .L_132)
.L_132:
        /*0004*/ 	.word	0x00000082


	//----- nvinfo : EIATTR_KPARAM_INFO
	.align		4
.L_133:
        /*0008*/ 	.byte	0x04, 0x17
        /*000a*/ 	.short	(.L_135 - .L_134)
.L_134:
        /*000c*/ 	.word	0x00000000
        /*0010*/ 	.short	0x0005
        /*0012*/ 	.short	0x0020
        /*0014*/ 	.byte	0x00, 0xf0, 0x05, 0x00


	//----- nvinfo : EIATTR_KPARAM_INFO
	.align		4
.L_135:
        /*0018*/ 	.byte	0x04, 0x17
        /*001a*/ 	.short	(.L_137 - .L_136)
.L_136:
        /*001c*/ 	.word	0x00000000
        /*0020*/ 	.short	0x0004
        /*0022*/ 	.short	0x0018
        /*0024*/ 	.byte	0x00, 0xf0, 0x21, 0x00


	//----- nvinfo : EIATTR_KPARAM_INFO
	.align		4
.L_137:
        /*0028*/ 	.byte	0x04, 0x17
        /*002a*/ 	.short	(.L_139 - .L_138)
.L_138:
        /*002c*/ 	.word	0x00000000
        /*0030*/ 	.short	0x0003
        /*0032*/ 	.short	0x0014
        /*0034*/ 	.byte	0x00, 0xf0, 0x05, 0x00


	//----- nvinfo : EIATTR_KPARAM_INFO
	.align		4
.L_139:
        /*0038*/ 	.byte	0x04, 0x17
        /*003a*/ 	.short	(.L_141 - .L_140)
.L_140:
        /*003c*/ 	.word	0x00000000
        /*0040*/ 	.short	0x0002
        /*0042*/ 	.short	0x0010
        /*0044*/ 	.byte	0x00, 0xf0, 0x11, 0x00


	//----- nvinfo : EIATTR_KPARAM_INFO
	.align		4
.L_141:
        /*0048*/ 	.byte	0x04, 0x17
        /*004a*/ 	.short	(.L_143 - .L_142)
.L_142:
        /*004c*/ 	.word	0x00000000
        /*0050*/ 	.short	0x0001
        /*0052*/ 	.short	0x0008
        /*0054*/ 	.byte	0x00, 0xf5, 0x21, 0x00


	//----- nvinfo : EIATTR_KPARAM_INFO
	.align		4
.L_143:
        /*0058*/ 	.byte	0x04, 0x17
        /*005a*/ 	.short	(.L_145 - .L_144)
.L_144:
        /*005c*/ 	.word	0x00000000
        /*0060*/ 	.short	0x0000
        /*0062*/ 	.short	0x0000
        /*0064*/ 	.byte	0x00, 0xf5, 0x21, 0x00


	//----- nvinfo : EIATTR_SPARSE_MMA_MASK
	.align		4
.L_145:
        /*0068*/ 	.byte	0x03, 0x50
        /*006a*/ 	.short	0x0000


	//----- nvinfo : EIATTR_MAXREG_COUNT
	.align		4
        /*006c*/ 	.byte	0x03, 0x1b
        /*006e*/ 	.short	0x00ff


	//----- nvinfo : EIATTR_NUM_BARRIERS
	.align		4
        /*0070*/ 	.byte	0x02, 0x4c
        /*0072*/ 	.byte	0x01
	.zero		1


	//----- nvinfo : EIATTR_MERCURY_ISA_VERSION
	.align		4
        /*0074*/ 	.byte	0x03, 0x5f
        /*0076*/ 	.short	0x0101


	//----- nvinfo : EIATTR_COOP_GROUP_MASK_REGIDS
	.align		4
        /*0078*/ 	.byte	0x04, 0x29
        /*007a*/ 	.short	(.L_147 - .L_146)


	//   ....[0]....
.L_146:
        /*007c*/ 	.word	0xffffffff


	//   ....[1]....
        /*0080*/ 	.word	0xffffffff


	//   ....[2]....
        /*0084*/ 	.word	0xffffffff


	//   ....[3]....
        /*0088*/ 	.word	0xffffffff


	//   ....[4]....
        /*008c*/ 	.word	0xffffffff


	//   ....[5]....
        /*0090*/ 	.word	0xffffffff


	//   ....[6]....
        /*0094*/ 	.word	0xffffffff


	//   ....[7]....
        /*0098*/ 	.word	0xffffffff


	//   ....[8]....
        /*009c*/ 	.word	0xffffffff


	//   ....[9]....
        /*00a0*/ 	.word	0xffffffff


	//   ....[10]....
        /*00a4*/ 	.word	0xffffffff


	//   ....[11]....
        /*00a8*/ 	.word	0xffffffff


	//   ....[12]....
        /*00ac*/ 	.word	0xffffffff


	//   ....[13]....
        /*00b0*/ 	.word	0xffffffff


	//   ....[14]....
        /*00b4*/ 	.word	0xffffffff


	//   ....[15]....
        /*00b8*/ 	.word	0xffffffff


	//   ....[16]....
        /*00bc*/ 	.word	0xffffffff


	//   ....[17]....
        /*00c0*/ 	.word	0xffffffff


	//   ....[18]....
        /*00c4*/ 	.word	0xffffffff


	//   ....[19]....
        /*00c8*/ 	.word	0xffffffff


	//   ....[20]....
        /*00cc*/ 	.word	0xffffffff


	//   ....[21]....
        /*00d0*/ 	.word	0xffffffff


	//   ....[22]....
        /*00d4*/ 	.word	0xffffffff


	//   ....[23]....
        /*00d8*/ 	.word	0xffffffff


	//   ....[24]....
        /*00dc*/ 	.word	0xffffffff


	//   ....[25]....
        /*00e0*/ 	.word	0xffffffff


	//   ....[26]....
        /*00e4*/ 	.word	0xffffffff


	//   ....[27]....
        /*00e8*/ 	.word	0xffffffff


	//   ....[28]....
        /*00ec*/ 	.word	0xffffffff


	//   ....[29]....
        /*00f0*/ 	.word	0xffffffff


	//   ....[30]....
        /*00f4*/ 	.word	0xffffffff


	//   ....[31]....
        /*00f8*/ 	.word	0xffffffff


	//   ....[32]....
        /*00fc*/ 	.word	0xffffffff


	//   ....[33]....
        /*0100*/ 	.word	0xffffffff


	//   ....[34]....
        /*0104*/ 	.word	0xffffffff


	//   ....[35]....
        /*0108*/ 	.word	0xffffffff


	//   ....[36]....
        /*010c*/ 	.word	0xffffffff


	//   ....[37]....
        /*0110*/ 	.word	0xffffffff


	//   ....[38]....
        /*0114*/ 	.word	0xffffffff


	//   ....[39]....
        /*0118*/ 	.word	0xffffffff


	//   ....[40]....
        /*011c*/ 	.word	0xffffffff


	//   ....[41]....
        /*0120*/ 	.word	0xffffffff


	//   ....[42]....
        /*0124*/ 	.word	0xffffffff


	//   ....[43]....
        /*0128*/ 	.word	0xffffffff


	//   ....[44]....
        /*012c*/ 	.word	0xffffffff


	//   ....[45]....
        /*0130*/ 	.word	0xffffffff


	//   ....[46]....
        /*0134*/ 	.word	0xffffffff


	//   ....[47]....
        /*0138*/ 	.word	0xffffffff


	//   ....[48]....
        /*013c*/ 	.word	0xffffffff


	//   ....[49]....
        /*0140*/ 	.word	0xffffffff


	//   ....[50]....
        /*0144*/ 	.word	0xffffffff


	//   ....[51]....
        /*0148*/ 	.word	0xffffffff


	//   ....[52]....
        /*014c*/ 	.word	0xffffffff


	//   ....[53]....
        /*0150*/ 	.word	0xffffffff


	//   ....[54]....
        /*0154*/ 	.word	0xffffffff


	//   ....[55]....
        /*0158*/ 	.word	0xffffffff


	//   ....[56]....
        /*015c*/ 	.word	0xffffffff


	//   ....[57]....
        /*0160*/ 	.word	0xffffffff


	//   ....[58]....
        /*0164*/ 	.word	0xffffffff


	//   ....[59]....
        /*0168*/ 	.word	0xffffffff


	//----- nvinfo : EIATTR_COOP_GROUP_INSTR_OFFSETS
	.align		4
.L_147:
        /*016c*/ 	.byte	0x04, 0x28
        /*016e*/ 	.short	(.L_149 - .L_148)


	//   ....[0]....
.L_148:
        /*0170*/ 	.word	0x00000cb0


	//   ....[1]....
        /*0174*/ 	.word	0x00000cc0


	//   ....[2]....
        /*0178*/ 	.word	0x00000d50


	//   ....[3]....
        /*017c*/ 	.word	0x00000d90


	//   ....[4]....
        /*0180*/ 	.word	0x00000e10


	//   ....[5]....
        /*0184*/ 	.word	0x00000e40


	//   ....[6]....
        /*0188*/ 	.word	0x00000e90


	//   ....[7]....
        /*018c*/ 	.word	0x00000ec0


	//   ....[8]....
        /*0190*/ 	.word	0x00000f10


	//   ....[9]....
        /*0194*/ 	.word	0x00000f40


	//   ....[10]....
        /*0198*/ 	.word	0x00001240


	//   ....[11]....
        /*019c*/ 	.word	0x00001250


	//   ....[12]....
        /*01a0*/ 	.word	0x000012e0


	//   ....[13]....
        /*01a4*/ 	.word	0x00001310


	//   ....[14]....
        /*01a8*/ 	.word	0x00001370


	//   ....[15]....
        /*01ac*/ 	.word	0x000013a0


	//   ....[16]....
        /*01b0*/ 	.word	0x00001400


	//   ....[17]....
        /*01b4*/ 	.word	0x00001440


	//   ....[18]....
        /*01b8*/ 	.word	0x000014b0


	//   ....[19]....
        /*01bc*/ 	.word	0x000014f0


	//   ....[20]....
        /*01c0*/ 	.word	0x00002180


	//   ....[21]....
        /*01c4*/ 	.word	0x00002190


	//   ....[22]....
        /*01c8*/ 	.word	0x00002220


	//   ....[23]....
        /*01cc*/ 	.word	0x00002250


	//   ....[24]....
        /*01d0*/ 	.word	0x000022c0


	//   ....[25]....
        /*01d4*/ 	.word	0x000022e0


	//   ....[26]....
        /*01d8*/ 	.word	0x00002340


	//   ....[27]....
        /*01dc*/ 	.word	0x00002350


	//   ....[28]....
        /*01e0*/ 	.word	0x000023a0


	//   ....[29]....
        /*01e4*/ 	.word	0x000023b0


	//   ....[30]....
        /*01e8*/ 	.word	0x000031c0


	//   ....[31]....
        /*01ec*/ 	.word	0x000031d0


	//   ....[32]....
        /*01f0*/ 	.word	0x00003260


	//   ....[33]....
        /*01f4*/ 	.word	0x000032a0


	//   ....[34]....
        /*01f8*/ 	.word	0x00003320


	//   ....[35]....
        /*01fc*/ 	.word	0x00003360


	//   ....[36]....
        /*0200*/ 	.word	0x000033c0


	//   ....[37]....
        /*0204*/ 	.word	0x000033f0


	//   ....[38]....
        /*0208*/ 	.word	0x00003440


	//   ....[39]....
        /*020c*/ 	.word	0x00003470


	//   ....[40]....
        /*0210*/ 	.word	0x00003750


	//   ....[41]....
        /*0214*/ 	.word	0x00003760


	//   ....[42]....
        /*0218*/ 	.word	0x000037f0


	//   ....[43]....
        /*021c*/ 	.word	0x00003820


	//   ....[44]....
        /*0220*/ 	.word	0x00003870


	//   ....[45]....
        /*0224*/ 	.word	0x000038a0


	//   ....[46]....
        /*0228*/ 	.word	0x00003910


	//   ....[47]....
        /*022c*/ 	.word	0x00003950


	//   ....[48]....
        /*0230*/ 	.word	0x000039c0


	//   ....[49]....
        /*0234*/ 	.word	0x000039f0


	//   ....[50]....
        /*0238*/ 	.word	0x00004730


	//   ....[51]....
        /*023c*/ 	.word	0x00004740


	//   ....[52]....
        /*0240*/ 	.word	0x000047d0


	//   ....[53]....
        /*0244*/ 	.word	0x00004800


	//   ....[54]....
        /*0248*/ 	.word	0x00004870


	//   ....[55]....
        /*024c*/ 	.word	0x00004890


	//   ....[56]....
        /*0250*/ 	.word	0x000048f0


	//   ....[57]....
        /*0254*/ 	.word	0x00004900


	//   ....[58]....
        /*0258*/ 	.word	0x00004950


	//   ....[59]....
        /*025c*/ 	.word	0x00004960


	//----- nvinfo : EIATTR_VRC_CTA_INIT_COUNT
	.align		4
.L_149:
        /*0260*/ 	.byte	0x02, 0x4a
	.zero		1
	.zero		1


	//----- nvinfo : EIATTR_EXIT_INSTR_OFFSETS
	.align		4
        /*0264*/ 	.byte	0x04, 0x1c
        /*0266*/ 	.short	(.L_151 - .L_150)


	//   ....[0]....
.L_150:
        /*0268*/ 	.word	0x00000080


	//   ....[1]....
        /*026c*/ 	.word	0x000000c0


	//   ....[2]....
        /*0270*/ 	.word	0x00004bd0


	//   ....[3]....
        /*0274*/ 	.word	0x00004c50


	//----- nvinfo : EIATTR_MAX_THREADS
	.align		4
.L_151:
        /*0278*/ 	.byte	0x04, 0x05
        /*027a*/ 	.short	(.L_153 - .L_152)
.L_152:
        /*027c*/ 	.word	0x00000100
        /*0280*/ 	.word	0x00000001
        /*0284*/ 	.word	0x00000001


	//----- nvinfo : EIATTR_CRS_STACK_SIZE
	.align		4
.L_153:
        /*0288*/ 	.byte	0x04, 0x1e
        /*028a*/ 	.short	(.L_155 - .L_154)
.L_154:
        /*028c*/ 	.word	0x00000000


	//----- nvinfo : EIATTR_CBANK_PARAM_SIZE
	.align		4
.L_155:
        /*0290*/ 	.byte	0x03, 0x19
        /*0292*/ 	.short	0x0021


	//----- nvinfo : EIATTR_PARAM_CBANK
	.align		4
        /*0294*/ 	.byte	0x04, 0x0a
        /*0296*/ 	.short	(.L_157 - .L_156)
	.align		4
.L_156:
        /*0298*/ 	.word	index@(.nv.constant0._ZN3cub18CUB_300001_SM_10006detail6reduce28DeviceReduceSingleTileKernelINS2_10policy_hubIdjN4cuda3__47maximumIvEEE10Policy1000EPdSB_jS8_ddNS5_3std3__410__identityEEEvT0_T1_T2_T3_T4_T6_)
        /*029c*/ 	.short	0x0380
        /*029e*/ 	.short	0x0021


	//----- nvinfo : EIATTR_SW_WAR
	.align		4
.L_157:
        /*02a0*/ 	.byte	0x04, 0x36
        /*02a2*/ 	.short	(.L_159 - .L_158)
.L_158:
        /*02a4*/ 	.word	0x00000008
.L_159:


//--------------------- .nv.info._ZN3cub18CUB_300001_SM_10006detail11EmptyKernelIvEEvv --------------------------
	.section	.nv.info._ZN3cub18CUB_300001_SM_10006detail11EmptyKernelIvEEvv,"",@"SHT_CUDA_INFO"
	.sectionflags	@""
	.align	4


	//----- nvinfo : EIATTR_CUDA_API_VERSION
	.align		4
        /*0000*/ 	.byte	0x04, 0x37
        /*0002*/ 	.short	(.L_161 - .L_160)
.L_160:
        /*0004*/ 	.word	0x00000082


	//----- nvinfo : EIATTR_SPARSE_MMA_MASK
	.align		4
.L_161:
        /*0008*/ 	.byte	0x03, 0x50
        /*000a*/ 	.short	0x0000


	//----- nvinfo : EIATTR_MAXREG_COUNT
	.align		4
        /*000c*/ 	.byte	0x03, 0x1b
        /*000e*/ 	.short	0x00ff


	//----- nvinfo : EIATTR_MERCURY_ISA_VERSION
	.align		4
        /*0010*/ 	.byte	0x03, 0x5f
        /*0012*/ 	.short	0x0101


	//----- nvinfo : EIATTR_VRC_CTA_INIT_COUNT
	.align		4
        /*0014*/ 	.byte	0x02, 0x4a
	.zero		1
	.zero		1


	//----- nvinfo : EIATTR_EXIT_INSTR_OFFSETS
	.align		4
        /*0018*/ 	.byte	0x04, 0x1c
        /*001a*/ 	.short	(.L_163 - .L_162)


	//   ....[0]....
.L_162:
        /*001c*/ 	.word	0x00000010


	//----- nvinfo : EIATTR_SW_WAR
	.align		4
.L_163:
        /*0020*/ 	.byte	0x04, 0x36
        /*0022*/ 	.short	(.L_165 - .L_164)
.L_164:
        /*0024*/ 	.word	0x00000008
.L_165:


//--------------------- .nv.info._Z13getDifferencePdS_S_i --------------------------
	.section	.nv.info._Z13getDifferencePdS_S_i,"",@"SHT_CUDA_INFO"
	.sectionflags	@""
	.align	4


	//----- nvinfo : EIATTR_CUDA_API_VERSION
	.align		4
        /*0000*/ 	.byte	0x04, 0x37
        /*0002*/ 	.short	(.L_167 - .L_166)
.L_166:
        /*0004*/ 	.word	0x00000082


	//----- nvinfo : EIATTR_KPARAM_INFO
	.align		4
.L_167:
        /*0008*/ 	.byte	0x04, 0x17
        /*000a*/ 	.short	(.L_169 - .L_168)
.L_168:
        /*000c*/ 	.word	0x00000000
        /*0010*/ 	.short	0x0003
        /*0012*/ 	.short	0x0018
        /*0014*/ 	.byte	0x00, 0xf0, 0x11, 0x00


	//----- nvinfo : EIATTR_KPARAM_INFO
	.align		4
.L_169:
        /*0018*/ 	.byte	0x04, 0x17
        /*001a*/ 	.short	(.L_171 - .L_170)
.L_170:
        /*001c*/ 	.word	0x00000000
        /*0020*/ 	.short	0x0002
        /*0022*/ 	.short	0x0010
        /*0024*/ 	.byte	0x00, 0xf5, 0x21, 0x00


	//----- nvinfo : EIATTR_KPARAM_INFO
	.align		4
.L_171:
        /*0028*/ 	.byte	0x04, 0x17
        /*002a*/ 	.short	(.L_173 - .L_172)
.L_172:
        /*002c*/ 	.word	0x00000000
        /*0030*/ 	.short	0x0001
        /*0032*/ 	.short	0x0008
        /*0034*/ 	.byte	0x00, 0xf5, 0x21, 0x00


	//----- nvinfo : EIATTR_KPARAM_INFO
	.align		4
.L_173:
        /*0038*/ 	.byte	0x04, 0x17
        /*003a*/ 	.short	(.L_175 - .L_174)
.L_174:
        /*003c*/ 	.word	0x00000000
        /*0040*/ 	.short	0x0000
        /*0042*/ 	.short	0x0000
        /*0044*/ 	.byte	0x00, 0xf5, 0x21, 0x00


	//----- nvinfo : EIATTR_SPARSE_MMA_MASK
	.align		4
.L_175:
        /*0048*/ 	.byte	0x03, 0x50
        /*004a*/ 	.short	0x0000


	//----- nvinfo : EIATTR_MAXREG_COUNT
	.align		4
        /*004c*/ 	.byte	0x03, 0x1b
        /*004e*/ 	.short	0x00ff


	//----- nvinfo : EIATTR_MERCURY_ISA_VERSION
	.align		4
        /*0050*/ 	.byte	0x03, 0x5f
        /*0052*/ 	.short	0x0101


	//----- nvinfo : EIATTR_VRC_CTA_INIT_COUNT
	.align		4
        /*0054*/ 	.byte	0x02, 0x4a
	.zero		1
	.zero		1


	//----- nvinfo : EIATTR_EXIT_INSTR_OFFSETS
	.align		4
        /*0058*/ 	.byte	0x04, 0x1c
        /*005a*/ 	.short	(.L_177 - .L_176)


	//   ....[0]....
.L_176:
        /*005c*/ 	.word	0x000000d0


	//   ....[1]....
        /*0060*/ 	.word	0x000001a0


	//----- nvinfo : EIATTR_CBANK_PARAM_SIZE
	.align		4
.L_177:
        /*0064*/ 	.byte	0x03, 0x19
        /*0066*/ 	.short	0x001c


	//----- nvinfo : EIATTR_PARAM_CBANK
	.align		4
        /*0068*/ 	.byte	0x04, 0x0a
        /*006a*/ 	.short	(.L_179 - .L_178)
	.align		4
.L_178:
        /*006c*/ 	.word	index@(.nv.constant0._Z13getDifferencePdS_S_i)
        /*0070*/ 	.short	0x0380
        /*0072*/ 	.short	0x001c


	//----- nvinfo : EIATTR_SW_WAR
	.align		4
.L_179:
        /*0074*/ 	.byte	0x04, 0x36
        /*0076*/ 	.short	(.L_181 - .L_180)
.L_180:
        /*0078*/ 	.word	0x00000008
.L_181:


//--------------------- .nv.info._Z9calculatePdS_i --------------------------
	.section	.nv.info._Z9calculatePdS_i,"",@"SHT_CUDA_INFO"
	.sectionflags	@""
	.align	4


	//----- nvinfo : EIATTR_CUDA_API_VERSION
	.align		4
        /*0000*/ 	.byte	0x04, 0x37
        /*0002*/ 	.short	(.L_183 - .L_182)
.L_182:
        /*0004*/ 	.word	0x00000082


	//----- nvinfo : EIATTR_KPARAM_INFO
	.align		4
.L_183:
        /*0008*/ 	.byte	0x04, 0x17
        /*000a*/ 	.short	(.L_185 - .L_184)
.L_184:
        /*000c*/ 	.word	0x00000000
        /*0010*/ 	.short	0x0002
        /*0012*/ 	.short	0x0010
        /*0014*/ 	.byte	0x00, 0xf0, 0x11, 0x00


	//----- nvinfo : EIATTR_KPARAM_INFO
	.align		4
.L_185:
        /*0018*/ 	.byte	0x04, 0x17
        /*001a*/ 	.short	(.L_187 - .L_186)
.L_186:
        /*001c*/ 	.word	0x00000000
        /*0020*/ 	.short	0x0001
        /*0022*/ 	.short	0x0008
        /*0024*/ 	.byte	0x00, 0xf5, 0x21, 0x00


	//----- nvinfo : EIATTR_KPARAM_INFO
	.align		4
.L_187:
        /*0028*/ 	.byte	0x04, 0x17
        /*002a*/ 	.short	(.L_189 - .L_188)
.L_188:
        /*002c*/ 	.word	0x00000000
        /*0030*/ 	.short	0x0000
        /*0032*/ 	.short	0x0000
        /*0034*/ 	.byte	0x00, 0xf5, 0x21, 0x00


	//----- nvinfo : EIATTR_SPARSE_MMA_MASK
	.align		4
.L_189:
        /*0038*/ 	.byte	0x03, 0x50
        /*003a*/ 	.short	0x0000


	//----- nvinfo : EIATTR_MAXREG_COUNT
	.align		4
        /*003c*/ 	.byte	0x03, 0x1b
        /*003e*/ 	.short	0x00ff


	//----- nvinfo : EIATTR_MERCURY_ISA_VERSION
	.align		4
        /*0040*/ 	.byte	0x03, 0x5f
        /*0042*/ 	.short	0x0101


	//----- nvinfo : EIATTR_VRC_CTA_INIT_COUNT
	.align		4
        /*0044*/ 	.byte	0x02, 0x4a
	.zero		1
	.zero		1


	//----- nvinfo : EIATTR_EXIT_INSTR_OFFSETS
	.align		4
        /*0048*/ 	.byte	0x04, 0x1c
        /*004a*/ 	.short	(.L_191 - .L_190)


	//   ....[0]....
.L_190:
        /*004c*/ 	.word	0x000000f0


	//   ....[1]....
        /*0050*/ 	.word	0x00000230


	//----- nvinfo : EIATTR_CBANK_PARAM_SIZE
	.align		4
.L_191:
        /*0054*/ 	.byte	0x03, 0x19
        /*0056*/ 	.short	0x0014


	//----- nvinfo : EIATTR_PARAM_CBANK
	.align		4
        /*0058*/ 	.byte	0x04, 0x0a
        /*005a*/ 	.short	(.L_193 - .L_192)
	.align		4
.L_192:
        /*005c*/ 	.word	index@(.nv.constant0._Z9calculatePdS_i)
        /*0060*/ 	.short	0x0380
        /*0062*/ 	.short	0x0014


	//----- nvinfo : EIATTR_SW_WAR
	.align		4
.L_193:
        /*0064*/ 	.byte	0x04, 0x36
        /*0066*/ 	.short	(.L_195 - .L_194)
.L_194:
        /*0068*/ 	.word	0x00000008
.L_195:


//--------------------- .nv.callgraph             --------------------------
	.section	.nv.callgraph,"",@"SHT_CUDA_CALLGRAPH"
	.align	4
	.sectionentsize	8
	.align		4
        /*0000*/ 	.word	0x00000000
	.align		4
        /*0004*/ 	.word	0xffffffff
	.align		4
        /*0008*/ 	.word	0x00000000
	.align		4
        /*000c*/ 	.word	0xfffffffe
	.align		4
        /*0010*/ 	.word	0x00000000
	.align		4
        /*0014*/ 	.word	0xfffffffd
	.align		4
        /*0018*/ 	.word	0x00000000
	.align		4
        /*001c*/ 	.word	0xfffffffc


//--------------------- .nv.constant4             --------------------------
	.section	.nv.constant4,"a",@progbits
	.align	8
	.align		8
.nv.constant4:
        /*0000*/ 	.dword	_ZN34_INTERNAL_6ce5db9b_4_k_cu_197ad3074cuda3std3__45__cpo5beginE
	.align		8
        /*0008*/ 	.dword	_ZN34_INTERNAL_6ce5db9b_4_k_cu_197ad3074cuda3std3__45__cpo3endE
	.align		8
        /*0010*/ 	.dword	_ZN34_INTERNAL_6ce5db9b_4_k_cu_197ad3074cuda3std3__45__cpo6cbeginE
	.align		8
        /*0018*/ 	.dword	_ZN34_INTERNAL_6ce5db9b_4_k_cu_197ad3074cuda3std3__45__cpo4cendE
	.align		8
        /*0020*/ 	.dword	_ZN34_INTERNAL_6ce5db9b_4_k_cu_197ad3074cuda3std3__45__cpo6rbeginE
	.align		8
        /*0028*/ 	.dword	_ZN34_INTERNAL_6ce5db9b_4_k_cu_197ad3074cuda3std3__45__cpo4rendE
	.align		8
        /*0030*/ 	.dword	_ZN34_INTERNAL_6ce5db9b_4_k_cu_197ad3074cuda3std3__45__cpo7crbeginE
	.align		8
        /*0038*/ 	.dword	_ZN34_INTERNAL_6ce5db9b_4_k_cu_197ad3074cuda3std3__45__cpo5crendE
	.align		8
        /*0040*/ 	.dword	_ZN34_INTERNAL_6ce5db9b_4_k_cu_197ad3074cuda3std3__436_GLOBAL__N__6ce5db9b_4_k_cu_197ad3076ignoreE
	.align		8
        /*0048*/ 	.dword	_ZN34_INTERNAL_6ce5db9b_4_k_cu_197ad3074cuda3std3__419piecewise_constructE
	.align		8
        /*0050*/ 	.dword	_ZN34_INTERNAL_6ce5db9b_4_k_cu_197ad3074cuda3std3__48in_placeE
	.align		8
        /*0058*/ 	.dword	_ZN34_INTERNAL_6ce5db9b_4_k_cu_197ad3074cuda3std3__420unreachable_sentinelE
	.align		8
        /*0060*/ 	.dword	_ZN34_INTERNAL_6ce5db9b_4_k_cu_197ad3074cuda3std3__47nulloptE
	.align		8
        /*0068*/ 	.dword	_ZN34_INTERNAL_6ce5db9b_4_k_cu_197ad3074cuda3std3__48unexpectE
	.align		8
        /*0070*/ 	.dword	_ZN34_INTERNAL_6ce5db9b_4_k_cu_197ad3074cuda3std6ranges3__45__cpo4swapE
	.align		8
        /*0078*/ 	.dword	_ZN34_INTERNAL_6ce5db9b_4_k_cu_197ad3074cuda3std6ranges3__45__cpo9iter_moveE
	.align		8
        /*0080*/ 	.dword	_ZN34_INTERNAL_6ce5db9b_4_k_cu_197ad3074cuda3std6ranges3__45__cpo5beginE
	.align		8
        /*0088*/ 	.dword	_ZN34_INTERNAL_6ce5db9b_4_k_cu_197ad3074cuda3std6ranges3__45__cpo3endE
	.align		8
        /*0090*/ 	.dword	_ZN34_INTERNAL_6ce5db9b_4_k_cu_197ad3074cuda3std6ranges3__45__cpo6cbeginE
	.align		8
        /*0098*/ 	.dword	_ZN34_INTERNAL_6ce5db9b_4_k_cu_197ad3074cuda3std6ranges3__45__cpo4cendE
	.align		8
        /*00a0*/ 	.dword	_ZN34_INTERNAL_6ce5db9b_4_k_cu_197ad3074cuda3std6ranges3__45__cpo7advanceE
	.align		8
        /*00a8*/ 	.dword	_ZN34_INTERNAL_6ce5db9b_4_k_cu_197ad3074cuda3std6ranges3__45__cpo9iter_swapE
	.align		8
        /*00b0*/ 	.dword	_ZN34_INTERNAL_6ce5db9b_4_k_cu_197ad3074cuda3std6ranges3__45__cpo4nextE
	.align		8
        /*00b8*/ 	.dword	_ZN34_INTERNAL_6ce5db9b_4_k_cu_197ad3074cuda3std6ranges3__45__cpo4prevE
	.align		8
        /*00c0*/ 	.dword	_ZN34_INTERNAL_6ce5db9b_4_k_cu_197ad3074cuda3std6ranges3__45__cpo4dataE
	.align		8
        /*00c8*/ 	.dword	_ZN34_INTERNAL_6ce5db9b_4_k_cu_197ad3074cuda3std6ranges3__45__cpo5cdataE
	.align		8
        /*00d0*/ 	.dword	_ZN34_INTERNAL_6ce5db9b_4_k_cu_197ad3074cuda3std6ranges3__45__cpo4sizeE
	.align		8
        /*00d8*/ 	.dword	_ZN34_INTERNAL_6ce5db9b_4_k_cu_197ad3074cuda3std6ranges3__45__cpo5ssizeE
	.align		8
        /*00e0*/ 	.dword	_ZN34_INTERNAL_6ce5db9b_4_k_cu_197ad3074cuda3std6ranges3__45__cpo8distanceE
	.align		8
        /*00e8*/ 	.dword	_ZN34_INTERNAL_6ce5db9b_4_k_cu_197ad3076thrust24THRUST_300001_SM_1000_NS6system6detail10sequential3seqE
	.align		8
        /*00f0*/ 	.dword	_ZN34_INTERNAL_6ce5db9b_4_k_cu_197ad3076thrust24THRUST_300001_SM_1000_NS12placeholders2_1E
	.align		8
        /*00f8*/ 	.dword	_ZN34_INTERNAL_6ce5db9b_4_k_cu_197ad3076thrust24THRUST_300001_SM_1000_NS12placeholders2_2E
	.align		8
        /*0100*/ 	.dword	_ZN34_INTERNAL_6ce5db9b_4_k_cu_197ad3076thrust24THRUST_300001_SM_1000_NS12placeholders2_3E
	.align		8
        /*0108*/ 	.dword	_ZN34_INTERNAL_6ce5db9b_4_k_cu_197ad3076thrust24THRUST_300001_SM_1000_NS12placeholders2_4E
	.align		8
        /*0110*/ 	.dword	_ZN34_INTERNAL_6ce5db9b_4_k_cu_197ad3076thrust24THRUST_300001_SM_1000_NS12placeholders2_5E
	.align		8
        /*0118*/ 	.dword	_ZN34_INTERNAL_6ce5db9b_4_k_cu_197ad3076thrust24THRUST_300001_SM_1000_NS12placeholders2_6E
	.align		8
        /*0120*/ 	.dword	_ZN34_INTERNAL_6ce5db9b_4_k_cu_197ad3076thrust24THRUST_300001_SM_1000_NS12placeholders2_7E
	.align		8
        /*0128*/ 	.dword	_ZN34_INTERNAL_6ce5db9b_4_k_cu_197ad3076thrust24THRUST_300001_SM_1000_NS12placeholders2_8E
	.align		8
        /*0130*/ 	.dword	_ZN34_INTERNAL_6ce5db9b_4_k_cu_197ad3076thrust24THRUST_300001_SM_1000_NS12placeholders2_9E
	.align		8
        /*0138*/ 	.dword	_ZN34_INTERNAL_6ce5db9b_4_k_cu_197ad3076thrust24THRUST_300001_SM_1000_NS12placeholders3_10E


//--------------------- .text._ZN3cub18CUB_300001_SM_10006detail6reduce28DeviceReduceSingleTileKernelINS2_10policy_hubIdjN4cuda3__47maximumIvEEE10Policy1000EPdSB_iS8_ddNS5_3std3__410__identityEEEvT0_T1_T2_T3_T4_T6_ --------------------------
	.section	.text._ZN3cub18CUB_300001_SM_10006detail6reduce28DeviceReduceSingleTileKernelINS2_10policy_hubIdjN4cuda3__47maximumIvEEE10Policy1000EPdSB_iS8_ddNS5_3std3__410__identityEEEvT0_T1_T2_T3_T4_T6_,"ax",@progbits
	.align	128
        .global         _ZN3cub18CUB_300001_SM_10006detail6reduce28DeviceReduceSingleTileKernelINS2_10policy_hubIdjN4cuda3__47maximumIvEEE10Policy1000EPdSB_iS8_ddNS5_3std3__410__identityEEEvT0_T1_T2_T3_T4_T6_
        .type           _ZN3cub18CUB_300001_SM_10006detail6reduce28DeviceReduceSingleTileKernelINS2_10policy_hubIdjN4cuda3__47maximumIvEEE10Policy1000EPdSB_iS8_ddNS5_3std3__410__identityEEEvT0_T1_T2_T3_T4_T6_,@function
        .size           _ZN3cub18CUB_300001_SM_10006detail6reduce28DeviceReduceSingleTileKernelINS2_10policy_hubIdjN4cuda3__47maximumIvEEE10Policy1000EPdSB_iS8_ddNS5_3std3__410__identityEEEvT0_T1_T2_T3_T4_T6_,(.L_x_149 - _ZN3cub18CUB_300001_SM_10006detail6reduce28DeviceReduceSingleTileKernelINS2_10policy_hubIdjN4cuda3__47maximumIvEEE10Policy1000EPdSB_iS8_ddNS5_3std3__410__identityEEEvT0_T1_T2_T3_T4_T6_)
        .other          _ZN3cub18CUB_300001_SM_10006detail6reduce28DeviceReduceSingleTileKernelINS2_10policy_hubIdjN4cuda3__47maximumIvEEE10Policy1000EPdSB_iS8_ddNS5_3std3__410__identityEEEvT0_T1_T2_T3_T4_T6_,@"STO_CUDA_ENTRY STV_DEFAULT"
_ZN3cub18CUB_300001_SM_10006detail6reduce28DeviceReduceSingleTileKernelINS2_10policy_hubIdjN4cuda3__47maximumIvEEE10Policy1000EPdSB_iS8_ddNS5_3std3__410__identityEEEvT0_T1_T2_T3_T4_T6_:
.text._ZN3cub18CUB_300001_SM_10006detail6reduce28DeviceReduceSingleTileKernelINS2_10policy_hubIdjN4cuda3__47maximumIvEEE10Policy1000EPdSB_iS8_ddNS5_3std3__410__identityEEEvT0_T1_T2_T3_T4_T6_:
[----:B------:R-:W-:Y:S01]  /*0000*/  LDC R1, c[0x0][0x37c] ;  /* 0x0000df00ff017b82 */ /* 0x000fe20000000800 */
[----:B------:R-:W0:Y:S01]  /*0010*/  LDCU UR4, c[0x0][0x390] ;  /* 0x00007200ff0477ac */ /* 0x000e220008000800 */
[----:B------:R-:W1:Y:S01]  /*0020*/  LDCU.64 UR6, c[0x0][0x358] ;  /* 0x00006b00ff0677ac */ /* 0x000e620008000a00 */
[----:B0-----:R-:W-:-:S05]  /*0030*/  IMAD.U32 R4, RZ, RZ, UR4 ;  /* 0x00000004ff047e24 */ /* 0x001fca000f8e00ff */
[----:B------:R-:W-:-:S13]  /*0040*/  ISETP.NE.AND P0, PT, R4, RZ, PT ;  /* 0x000000ff0400720c */ /* 0x000fda0003f05270 */
[----:B-1----:R-:W-:Y:S05]  /*0050*/  @P0 BRA `(.L_x_0) ;  /* 0x00000000001c0947 */ /* 0x002fea0003800000 */
[----:B------:R-:W0:Y:S02]  /*0060*/  S2R R0, SR_TID.X ;  /* 0x0000000000007919 */ /* 0x000e240000002100 */
[----:B0-----:R-:W-:-:S13]  /*0070*/  ISETP.NE.AND P0, PT, R0, RZ, PT ;  /* 0x000000ff0000720c */ /* 0x001fda0003f05270 */
[----:B------:R-:W-:Y:S05]  /*0080*/  @P0 EXIT ;  /* 0x000000000000094d */ /* 0x000fea0003800000 */
[----:B------:R-:W0:Y:S08]  /*0090*/  LDC.64 R2, c[0x0][0x388] ;  /* 0x0000e200ff027b82 */ /* 0x000e300000000a00 */
[----:B------:R-:W0:Y:S02]  /*00a0*/  LDC.64 R4, c[0x0][0x398] ;  /* 0x0000e600ff047b82 */ /* 0x000e240000000a00 */
[----:B0-----:R-:W-:Y:S01]  /*00b0*/  STG.E.64 desc[UR6][R2.64], R4 ;  /* 0x0000000402007986 */ /* 0x001fe2000c101b06 */
[----:B------:R-:W-:Y:S05]  /*00c0*/  EXIT ;  /* 0x000000000000794d */ /* 0x000fea0003800000 */
.L_x_0:
[----:B------:R-:W0:Y:S01]  /*00d0*/  LDCU UR4, c[0x0][0x380] ;  /* 0x00007000ff0477ac */ /* 0x000e220008000800 */
[----:B------:R-:W-:Y:S01]  /*00e0*/  BSSY.RECONVERGENT B0, `(.L_x_1) ;  /* 0x00005b3000007945 */ /* 0x000fe20003800200 */
[----:B0-----:R-:W-:-:S09]  /*00f0*/  ULOP3.LUT UP0, URZ, UR4, 0x1f, URZ, 0xc0, !UPT ;  /* 0x0000001f04ff7892 */ /* 0x001fd2000f80c0ff */
[----:B------:R-:W-:Y:S05]  /*0100*/  BRA.U UP0, `(.L_x_2) ;  /* 0x0000002d003c7547 */ /* 0x000fea000b800000 */
[----:B------:R-:W-:-:S13]  /*0110*/  ISETP.GT.AND P0, PT, R4, 0x7ff, PT ;  /* 0x000007ff0400780c */ /* 0x000fda0003f04270 */
[----:B------:R-:W-:Y:S05]  /*0120*/  @P0 BRA `(.L_x_3) ;  /* 0x0000001400e80947 */ /* 0x000fea0003800000 */
[----:B------:R-:W0:Y:S01]  /*0130*/  S2R R3, SR_TID.X ;  /* 0x0000000000037919 */ /* 0x000e220000002100 */
[----:B------:R-:W-:Y:S01]  /*0140*/  BSSY.RECONVERGENT B1, `(.L_x_4) ;  /* 0x0000009000017945 */ /* 0x000fe20003800200 */
[----:B------:R-:W-:Y:S02]  /*0150*/  CS2R R6, SRZ ;  /* 0x0000000000067805 */ /* 0x000fe4000001ff00 */
[----:B0-----:R-:W-:Y:S01]  /*0160*/  ISETP.GE.AND P0, PT, R3, R4, PT ;  /* 0x000000040300720c */ /* 0x001fe20003f06270 */
[----:B------:R-:W-:-:S12]  /*0170*/  IMAD.MOV.U32 R5, RZ, RZ, R3 ;  /* 0x000000ffff057224 */ /* 0x000fd800078e0003 */
[----:B------:R-:W-:Y:S05]  /*0180*/  @P0 BRA `(.L_x_5) ;  /* 0x0000000000100947 */ /* 0x000fea0003800000 */
[----:B------:R-:W0:Y:S02]  /*0190*/  LDC.64 R6, c[0x0][0x380] ;  /* 0x0000e000ff067b82 */ /* 0x000e240000000a00 */
[----:B0-----:R-:W-:-:S06]  /*01a0*/  IMAD.WIDE.U32 R6, R3, 0x8, R6 ;  /* 0x0000000803067825 */ /* 0x001fcc00078e0006 */
[----:B------:R-:W5:Y:S01]  /*01b0*/  LDG.E.64.CONSTANT R6, desc[UR6][R6.64] ;  /* 0x0000000606067981 */ /* 0x000f62000c1e9b00 */
[----:B------:R-:W-:-:S07]  /*01c0*/  VIADD R5, R3, 0x100 ;  /* 0x0000010003057836 */ /* 0x000fce0000000000 */
.L_x_5:
[----:B------:R-:W-:Y:S05]  /*01d0*/  BSYNC.RECONVERGENT B1 ;  /* 0x0000000000017941 */ /* 0x000fea0003800200 */
.L_x_4:
[----:B------:R-:W-:Y:S01]  /*01e0*/  ISETP.GE.AND P0, PT, R5, R4, PT ;  /* 0x000000040500720c */ /* 0x000fe20003f06270 */
[----:B------:R-:W-:-:S12]  /*01f0*/  BSSY.RECONVERGENT B1, `(.L_x_6) ;  /* 0x00000b0000017945 */ /* 0x000fd80003800200 */
[----:B------:R-:W-:Y:S05]  /*0200*/  @P0 BRA `(.L_x_7) ;  /* 0x0000000800b80947 */ /* 0x000fea0003800000 */
[----:B------:R-:W-:Y:S01]  /*0210*/  LOP3.LUT R9, RZ, R5, RZ, 0x33, !PT ;  /* 0x00000005ff097212 */ /* 0x000fe200078e33ff */
[----:B------:R-:W-:Y:S04]  /*0220*/  BSSY.RECONVERGENT B2, `(.L_x_8) ;  /* 0x0000019000027945 */ /* 0x000fe80003800200 */
[----:B------:R-:W-:-:S05]  /*0230*/  IMAD.IADD R0, R9, 0x1, R4 ;  /* 0x0000000109007824 */ /* 0x000fca00078e0204 */
[C---:B------:R-:W-:Y:S02]  /*0240*/  LOP3.LUT R2, R0.reuse, 0x300, RZ, 0xc0, !PT ;  /* 0x0000030000027812 */ /* 0x040fe400078ec0ff */
[----:B------:R-:W-:Y:S02]  /*0250*/  ISETP.GE.U32.AND P0, PT, R0, 0x300, PT ;  /* 0x000003000000780c */ /* 0x000fe40003f06070 */
[----:B------:R-:W-:-:S13]  /*0260*/  ISETP.NE.AND P1, PT, R2, 0x300, PT ;  /* 0x000003000200780c */ /* 0x000fda0003f25270 */
[----:B------:R-:W-:Y:S05]  /*0270*/  @!P1 BRA `(.L_x_9) ;  /* 0x00000000004c9947 */ /* 0x000fea0003800000 */
[----:B------:R-:W0:Y:S01]  /*0280*/  LDC.64 R8, c[0x0][0x380] ;  /* 0x0000e000ff087b82 */ /* 0x000e220000000a00 */
[----:B------:R-:W-:-:S04]  /*0290*/  LEA.HI R0, R0, 0x1, RZ, 0x18 ;  /* 0x0000000100007811 */ /* 0x000fc800078fc0ff */
[----:B------:R-:W-:-:S05]  /*02a0*/  LOP3.LUT R0, R0, 0x3, RZ, 0xc0, !PT ;  /* 0x0000000300007812 */ /* 0x000fca00078ec0ff */
[----:B------:R-:W-:Y:S02]  /*02b0*/  IMAD.MOV R0, RZ, RZ, -R0 ;  /* 0x000000ffff007224 */ /* 0x000fe400078e0a00 */
[----:B0-----:R-:W-:-:S04]  /*02c0*/  IMAD.WIDE.U32 R8, R5, 0x8, R8 ;  /* 0x0000000805087825 */ /* 0x001fc800078e0008 */
[----:B------:R-:W-:Y:S02]  /*02d0*/  IMAD.MOV.U32 R2, RZ, RZ, R8 ;  /* 0x000000ffff027224 */ /* 0x000fe400078e0008 */
[----:B------:R-:W-:-:S07]  /*02e0*/  IMAD.MOV.U32 R11, RZ, RZ, R9 ;  /* 0x000000ffff0b7224 */ /* 0x000fce00078e0009 */
.L_x_10:
[----:B------:R-:W-:Y:S02]  /*02f0*/  IMAD.MOV.U32 R8, RZ, RZ, R2 ;  /* 0x000000ffff087224 */ /* 0x000fe400078e0002 */
[----:B------:R-:W-:-:S06]  /*0300*/  IMAD.MOV.U32 R9, RZ, RZ, R11 ;  /* 0x000000ffff097224 */ /* 0x000fcc00078e000b */
[----:B------:R-:W2:Y:S01]  /*0310*/  LDG.E.64.CONSTANT R8, desc[UR6][R8.64] ;  /* 0x0000000608087981 */ /* 0x000ea2000c1e9b00 */
[----:B------:R-:W-:Y:S01]  /*0320*/  VIADD R0, R0, 0x1 ;  /* 0x0000000100007836 */ /* 0x000fe20000000000 */
[----:B------:R-:W-:Y:S01]  /*0330*/  IADD3 R2, P3, PT, R2, 0x800, RZ ;  /* 0x0000080002027810 */ /* 0x000fe20007f7e0ff */
[----:B------:R-:W-:-:S03]  /*0340*/  VIADD R5, R5, 0x100 ;  /* 0x0000010005057836 */ /* 0x000fc60000000000 */
[----:B------:R-:W-:Y:S01]  /*0350*/  ISETP.NE.AND P2, PT, R0, RZ, PT ;  /* 0x000000ff0000720c */ /* 0x000fe20003f45270 */
[----:B------:R-:W-:Y:S01]  /*0360*/  IMAD.X R11, RZ, RZ, R11, P3 ;  /* 0x000000ffff0b7224 */ /* 0x000fe200018e060b */
[----:B--2--5:R-:W-:-:S06]  /*0370*/  DSETP.GEU.AND P1, PT, R6, R8, PT ;  /* 0x000000080600722a */ /* 0x024fcc0003f2e000 */
[----:B------:R-:W-:Y:S02]  /*0380*/  FSEL R6, R8, R6, !P1 ;  /* 0x0000000608067208 */ /* 0x000fe40004800000 */
[----:B------:R-:W-:-:S03]  /*0390*/  FSEL R7, R9, R7, !P1 ;  /* 0x0000000709077208 */ /* 0x000fc60004800000 */
[----:B------:R-:W-:Y:S05]  /*03a0*/  @P2 BRA `(.L_x_10) ;  /* 0xfffffffc00d02947 */ /* 0x000fea000383ffff */
.L_x_9:
[----:B------:R-:W-:Y:S05]  /*03b0*/  BSYNC.RECONVERGENT B2 ;  /* 0x0000000000027941 */ /* 0x000fea0003800200 */
.L_x_8:
[----:B------:R-:W-:Y:S05]  /*03c0*/  @!P0 BRA `(.L_x_7) ;  /* 0x0000000800488947 */ /* 0x000fea0003800000 */
[----:B------:R-:W-:Y:S01]  /*03d0*/  IMAD.IADD R0, R4, 0x1, -R5 ;  /* 0x0000000104007824 */ /* 0x000fe200078e0a05 */
[----:B------:R-:W-:Y:S01]  /*03e0*/  BSSY.RECONVERGENT B2, `(.L_x_11) ;  /* 0x0000051000027945 */ /* 0x000fe20003800200 */
[----:B------:R-:W-:-:S03]  /*03f0*/  PLOP3.LUT P0, PT, PT, PT, PT, 0x80, 0x8 ;  /* 0x000000000008781c */ /* 0x000fc60003f0f070 */
[----:B------:R-:W-:-:S13]  /*0400*/  ISETP.GT.AND P1, PT, R0, 0xc00, PT ;  /* 0x00000c000000780c */ /* 0x000fda0003f24270 */
[----:B------:R-:W-:Y:S05]  /*0410*/  @!P1 BRA `(.L_x_12) ;  /* 0x0000000400349947 */ /* 0x000fea0003800000 */
[----:B------:R-:W0:Y:S01]  /*0420*/  LDC.64 R8, c[0x0][0x380] ;  /* 0x0000e000ff087b82 */ /* 0x000e220000000a00 */
[----:B------:R-:W-:Y:S01]  /*0430*/  PLOP3.LUT P0, PT, PT, PT, PT, 0x8, 0x80 ;  /* 0x000000000080781c */ /* 0x000fe20003f0e170 */
[----:B------:R-:W-:-:S12]  /*0440*/  VIADD R0, R4, 0xfffff400 ;  /* 0xfffff40004007836 */ /* 0x000fd80000000000 */
.L_x_13:
[----:B0-----:R-:W-:-:S05]  /*0450*/  IMAD.WIDE R30, R5, 0x8, R8 ;  /* 0x00000008051e7825 */ /* 0x001fca00078e0208 */
[----:B------:R-:W2:Y:S04]  /*0460*/  LDG.E.64.CONSTANT R10, desc[UR6][R30.64] ;  /* 0x000000061e0a7981 */ /* 0x000ea8000c1e9b00 */
[----:B------:R-:W3:Y:S04]  /*0470*/  LDG.E.64.CONSTANT R12, desc[UR6][R30.64+0x800] ;  /* 0x000800061e0c7981 */ /* 0x000ee8000c1e9b00 */
[----:B------:R-:W4:Y:S01]  /*0480*/  LDG.E.64.CONSTANT R14, desc[UR6][R30.64+0x1000] ;  /* 0x001000061e0e7981 */ /* 0x000f22000c1e9b00 */
[----:B------:R-:W-:-:S03]  /*0490*/  VIADD R39, R5, 0x400 ;  /* 0x0000040005277836 */ /* 0x000fc60000000000 */
[----:B------:R-:W4:Y:S01]  /*04a0*/  LDG.E.64.CONSTANT R16, desc[UR6][R30.64+0x1800] ;  /* 0x001800061e107981 */ /* 0x000f22000c1e9b00 */
[----:B------:R-:W-:-:S05]  /*04b0*/  IMAD.WIDE R38, R39, 0x8, R8 ;  /* 0x0000000827267825 */ /* 0x000fca00078e0208 */
[----:B------:R-:W4:Y:S04]  /*04c0*/  LDG.E.64.CONSTANT R18, desc[UR6][R38.64] ;  /* 0x0000000626127981 */ /* 0x000f28000c1e9b00 */
[----:B------:R-:W4:Y:S04]  /*04d0*/  LDG.E.64.CONSTANT R20, desc[UR6][R38.64+0x800] ;  /* 0x0008000626147981 */ /* 0x000f28000c1e9b00 */
        /* <DEDUP_REMOVED lines=12> */
[----:B------:R-:W4:Y:S04]  /*05a0*/  LDG.E.64.CONSTANT R38, desc[UR6][R44.64+0x1000] ;  /* 0x001000062c267981 */ /* 0x000f28000c1e9b00 */
[----:B------:R-:W4:Y:S01]  /*05b0*/  LDG.E.64.CONSTANT R40, desc[UR6][R44.64+0x1800] ;  /* 0x001800062c287981 */ /* 0x000f22000c1e9b00 */
[----:B------:R-:W-:-:S05]  /*05c0*/  VIADD R5, R5, 0x1000 ;  /* 0x0000100005057836 */ /* 0x000fca0000000000 */
[----:B------:R-:W-:Y:S01]  /*05d0*/  ISETP.GE.AND P2, PT, R5, R0, PT ;  /* 0x000000000500720c */ /* 0x000fe20003f46270 */
[----:B--2--5:R-:W-:-:S06]  /*05e0*/  DSETP.GEU.AND P1, PT, R6, R10, PT ;  /* 0x0000000a0600722a */ /* 0x024fcc0003f2e000 */
[----:B------:R-:W-:Y:S02]  /*05f0*/  FSEL R6, R10, R6, !P1 ;  /* 0x000000060a067208 */ /* 0x000fe40004800000 */
[----:B------:R-:W-:-:S06]  /*0600*/  FSEL R7, R11, R7, !P1 ;  /* 0x000000070b077208 */ /* 0x000fcc0004800000 */
[----:B---3--:R-:W-:-:S06]  /*0610*/  DSETP.GEU.AND P1, PT, R6, R12, PT ;  /* 0x0000000c0600722a */ /* 0x008fcc0003f2e000 */
[----:B------:R-:W-:Y:S02]  /*0620*/  FSEL R6, R12, R6, !P1 ;  /* 0x000000060c067208 */ /* 0x000fe40004800000 */
[----:B------:R-:W-:-:S06]  /*0630*/  FSEL R7, R13, R7, !P1 ;  /* 0x000000070d077208 */ /* 0x000fcc0004800000 */
[----:B----4-:R-:W-:-:S06]  /*0640*/  DSETP.GEU.AND P1, PT, R6, R14, PT ;  /* 0x0000000e0600722a */ /* 0x010fcc0003f2e000 */
[----:B------:R-:W-:Y:S02]  /*0650*/  FSEL R6, R14, R6, !P1 ;  /* 0x000000060e067208 */ /* 0x000fe40004800000 */
[----:B------:R-:W-:-:S06]  /*0660*/  FSEL R7, R15, R7, !P1 ;  /* 0x000000070f077208 */ /* 0x000fcc0004800000 */
[----:B------:R-:W-:-:S06]  /*0670*/  DSETP.GEU.AND P1, PT, R6, R16, PT ;  /* 0x000000100600722a */ /* 0x000fcc0003f2e000 */
        /* <DEDUP_REMOVED lines=37> */
[----:B------:R-:W-:Y:S01]  /*08d0*/  FSEL R7, R41, R7, !P1 ;  /* 0x0000000729077208 */ /* 0x000fe20004800000 */
[----:B------:R-:W-:Y:S06]  /*08e0*/  @!P2 BRA `(.L_x_13) ;  /* 0xfffffff800d8a947 */ /* 0x000fec000383ffff */
.L_x_12:
[----:B------:R-:W-:Y:S05]  /*08f0*/  BSYNC.RECONVERGENT B2 ;  /* 0x0000000000027941 */ /* 0x000fea0003800200 */
.L_x_11:
[----:B------:R-:W-:Y:S01]  /*0900*/  IMAD.IADD R0, R4, 0x1, -R5 ;  /* 0x0000000104007824 */ /* 0x000fe200078e0a05 */
[----:B------:R-:W-:Y:S04]  /*0910*/  BSSY.RECONVERGENT B2, `(.L_x_14) ;  /* 0x0000029000027945 */ /* 0x000fe80003800200 */
[----:B------:R-:W-:-:S13]  /*0920*/  ISETP.GT.AND P1, PT, R0, 0x400, PT ;  /* 0x000004000000780c */ /* 0x000fda0003f24270 */
[----:B------:R-:W-:Y:S05]  /*0930*/  @!P1 BRA `(.L_x_15) ;  /* 0x0000000000989947 */ /* 0x000fea0003800000 */
[----:B------:R-:W0:Y:S02]  /*0940*/  LDC.64 R18, c[0x0][0x380] ;  /* 0x0000e000ff127b82 */ /* 0x000e240000000a00 */
        /* <DEDUP_REMOVED lines=11> */
[----:B------:R-:W-:Y:S01]  /*0a00*/  VIADD R5, R5, 0x800 ;  /* 0x0000080005057836 */ /* 0x000fe20000000000 */
        /* <DEDUP_REMOVED lines=20> */
[----:B------:R-:W-:Y:S02]  /*0b50*/  FSEL R7, R25, R7, !P0 ;  /* 0x0000000719077208 */ /* 0x000fe40004000000 */
[----:B------:R-:W-:-:S04]  /*0b60*/  PLOP3.LUT P0, PT, PT, PT, PT, 0x8, 0x80 ;  /* 0x000000000080781c */ /* 0x000fc80003f0e170 */
[----:B------:R-:W-:-:S06]  /*0b70*/  DSETP.GEU.AND P1, PT, R6, R26, PT ;  /* 0x0000001a0600722a */ /* 0x000fcc0003f2e000 */
[----:B------:R-:W-:Y:S02]  /*0b80*/  FSEL R6, R26, R6, !P1 ;  /* 0x000000061a067208 */ /* 0x000fe40004800000 */
[----:B------:R-:W-:-:S07]  /*0b90*/  FSEL R7, R27, R7, !P1 ;  /* 0x000000071b077208 */ /* 0x000fce0004800000 */
.L_x_15:
[----:B------:R-:W-:Y:S05]  /*0ba0*/  BSYNC.RECONVERGENT B2 ;  /* 0x0000000000027941 */ /* 0x000fea0003800200 */
.L_x_14:
[----:B------:R-:W-:-:S13]  /*0bb0*/  ISETP.LT.OR P0, PT, R5, R4, P0 ;  /* 0x000000040500720c */ /* 0x000fda0000701670 */
[----:B------:R-:W-:Y:S05]  /*0bc0*/  @!P0 BRA `(.L_x_7) ;  /* 0x0000000000488947 */ /* 0x000fea0003800000 */
[----:B------:R-:W0:Y:S02]  /*0bd0*/  LDC.64 R8, c[0x0][0x380] ;  /* 0x0000e000ff087b82 */ /* 0x000e240000000a00 */
[----:B0-----:R-:W-:-:S05]  /*0be0*/  IMAD.WIDE R8, R5, 0x8, R8 ;  /* 0x0000000805087825 */ /* 0x001fca00078e0208 */
[----:B------:R-:W2:Y:S04]  /*0bf0*/  LDG.E.64.CONSTANT R10, desc[UR6][R8.64] ;  /* 0x00000006080a7981 */ /* 0x000ea8000c1e9b00 */
[----:B------:R-:W3:Y:S04]  /*0c00*/  LDG.E.64.CONSTANT R12, desc[UR6][R8.64+0x800] ;  /* 0x00080006080c7981 */ /* 0x000ee8000c1e9b00 */
[----:B------:R-:W4:Y:S04]  /*0c10*/  LDG.E.64.CONSTANT R14, desc[UR6][R8.64+0x1000] ;  /* 0x00100006080e7981 */ /* 0x000f28000c1e9b00 */
[----:B------:R-:W4:Y:S01]  /*0c20*/  LDG.E.64.CONSTANT R16, desc[UR6][R8.64+0x1800] ;  /* 0x0018000608107981 */ /* 0x000f22000c1e9b00 */
        /* <DEDUP_REMOVED lines=11> */
[----:B------:R-:W-:-:S07]  /*0ce0*/  FSEL R7, R17, R7, !P0 ;  /* 0x0000000711077208 */ /* 0x000fce0004000000 */
.L_x_7:
[----:B------:R-:W-:Y:S05]  /*0cf0*/  BSYNC.RECONVERGENT B1 ;  /* 0x0000000000017941 */ /* 0x000fea0003800200 */
.L_x_6:
[----:B------:R-:W-:-:S13]  /*0d00*/  ISETP.GE.AND P0, PT, R4, 0x100, PT ;  /* 0x000001000400780c */ /* 0x000fda0003f06270 */
[----:B------:R-:W-:Y:S05]  /*0d10*/  @!P0 BRA `(.L_x_16) ;  /* 0x00000004003c8947 */ /* 0x000fea0003800000 */
[----:B------:R-:W0:Y:S01]  /*0d20*/  S2R R8, SR_LANEID ;  /* 0x0000000000087919 */ /* 0x000e220000000000 */
[----:B-----5:R-:W-:Y:S04]  /*0d30*/  SHFL.DOWN PT, R4, R6, 0x1, 0x1f ;  /* 0x08201f0006047f89 */ /* 0x020fe800000e0000 */
[----:B------:R-:W1:Y:S02]  /*0d40*/  SHFL.DOWN PT, R5, R7, 0x1, 0x1f ;  /* 0x08201f0007057f89 */ /* 0x000e6400000e0000 */
[----:B-1----:R-:W-:Y:S01]  /*0d50*/  DSETP.GEU.AND P1, PT, R6, R4, PT ;  /* 0x000000040600722a */ /* 0x002fe20003f2e000 */
[C---:B0-----:R-:W-:Y:S02]  /*0d60*/  ISETP.GT.AND P0, PT, R8.reuse, 0x1e, PT ;  /* 0x0000001e0800780c */ /* 0x041fe40003f04270 */
[----:B------:R-:W-:-:S03]  /*0d70*/  ISETP.NE.AND P2, PT, R8, RZ, PT ;  /* 0x000000ff0800720c */ /* 0x000fc60003f45270 */
[----:B------:R-:W-:Y:S02]  /*0d80*/  FSEL R9, R4, R6, !P1 ;  /* 0x0000000604097208 */ /* 0x000fe40004800000 */
[----:B------:R-:W-:Y:S02]  /*0d90*/  FSEL R5, R5, R7, !P1 ;  /* 0x0000000705057208 */ /* 0x000fe40004800000 */
[----:B------:R-:W-:Y:S02]  /*0da0*/  FSEL R6, R6, R9, P0 ;  /* 0x0000000906067208 */ /* 0x000fe40000000000 */
[----:B------:R-:W-:Y:S02]  /*0db0*/  FSEL R11, R7, R5, P0 ;  /* 0x00000005070b7208 */ /* 0x000fe40000000000 */
[----:B------:R-:W-:Y:S01]  /*0dc0*/  ISETP.GT.AND P0, PT, R8, 0x1d, PT ;  /* 0x0000001d0800780c */ /* 0x000fe20003f04270 */
[----:B------:R-:W-:Y:S01]  /*0dd0*/  SHFL.DOWN PT, R4, R6, 0x2, 0x1f ;  /* 0x08401f0006047f89 */ /* 0x000fe200000e0000 */
[----:B------:R-:W-:Y:S01]  /*0de0*/  @!P2 MOV R2, 0x400 ;  /* 0x000004000002a802 */ /* 0x000fe20000000f00 */
[----:B------:R-:W-:Y:S01]  /*0df0*/  IMAD.MOV.U32 R7, RZ, RZ, R11 ;  /* 0x000000ffff077224 */ /* 0x000fe200078e000b */
[----:B------:R-:W-:Y:S01]  /*0e00*/  @!P2 SHF.R.U32.HI R0, RZ, 0x2, R3 ;  /* 0x00000002ff00a819 */ /* 0x000fe20000011603 */
[----:B------:R-:W0:Y:S03]  /*0e10*/  SHFL.DOWN PT, R5, R11, 0x2, 0x1f ;  /* 0x08401f000b057f89 */ /* 0x000e2600000e0000 */
[----:B------:R-:W-:Y:S01]  /*0e20*/  @!P2 LOP3.LUT R0, R0, 0xf8, RZ, 0xc0, !PT ;  /* 0x000000f80000a812 */ /* 0x000fe200078ec0ff */
[----:B------:R-:W1:Y:S01]  /*0e30*/  @!P2 S2R R9, SR_CgaCtaId ;  /* 0x000000000009a919 */ /* 0x000e620000008800 */
[----:B0-----:R-:W-:-:S06]  /*0e40*/  DSETP.GEU.AND P1, PT, R6, R4, PT ;  /* 0x000000040600722a */ /* 0x001fcc0003f2e000 */
[----:B------:R-:W-:Y:S02]  /*0e50*/  @!P0 FSEL R6, R4, R6, !P1 ;  /* 0x0000000604068208 */ /* 0x000fe40004800000 */
[----:B------:R-:W-:Y:S02]  /*0e60*/  @!P0 FSEL R11, R5, R11, !P1 ;  /* 0x0000000b050b8208 */ /* 0x000fe40004800000 */
[----:B------:R-:W-:Y:S01]  /*0e70*/  ISETP.GT.AND P0, PT, R8, 0x1b, PT ;  /* 0x0000001b0800780c */ /* 0x000fe20003f04270 */
[----:B------:R-:W-:Y:S02]  /*0e80*/  SHFL.DOWN PT, R4, R6, 0x4, 0x1f ;  /* 0x08801f0006047f89 */ /* 0x000fe400000e0000 */
[----:B------:R-:W-:Y:S02]  /*0e90*/  IMAD.MOV.U32 R7, RZ, RZ, R11 ;  /* 0x000000ffff077224 */ /* 0x000fe400078e000b */
[----:B------:R-:W0:Y:S04]  /*0ea0*/  SHFL.DOWN PT, R5, R11, 0x4, 0x1f ;  /* 0x08801f000b057f89 */ /* 0x000e2800000e0000 */
        /* <DEDUP_REMOVED lines=14> */
[----:B0-----:R-:W-:Y:S01]  /*0f90*/  DSETP.GEU.AND P0, PT, R6, R4, PT ;  /* 0x000000040600722a */ /* 0x001fe20003f0e000 */
[----:B-1----:R-:W-:-:S05]  /*0fa0*/  @!P2 LEA R7, R9, R2, 0x18 ;  /* 0x000000020907a211 */ /* 0x002fca00078ec0ff */
[----:B------:R-:W-:Y:S01]  /*0fb0*/  FSEL R4, R4, R6, !P0 ;  /* 0x0000000604047208 */ /* 0x000fe20004000000 */
[----:B------:R-:W-:Y:S01]  /*0fc0*/  @!P2 IMAD.IADD R9, R0, 0x1, R7 ;  /* 0x000000010009a824 */ /* 0x000fe200078e0207 */
[----:B------:R-:W-:Y:S02]  /*0fd0*/  FSEL R5, R5, R11, !P0 ;  /* 0x0000000b05057208 */ /* 0x000fe40004000000 */
[----:B------:R-:W-:Y:S02]  /*0fe0*/  ISETP.NE.AND P0, PT, R3, RZ, PT ;  /* 0x000000ff0300720c */ /* 0x000fe40003f05270 */
[----:B------:R-:W-:Y:S01]  /*0ff0*/  FSEL R6, R6, R4, P1 ;  /* 0x0000000406067208 */ /* 0x000fe20000800000 */
[----:B------:R3:W-:Y:S01]  /*1000*/  @!P2 STS.64 [R9+0x8], R4 ;  /* 0x000008040900a388 */ /* 0x0007e20000000a00 */
[----:B------:R-:W-:Y:S01]  /*1010*/  FSEL R7, R11, R5, P1 ;  /* 0x000000050b077208 */ /* 0x000fe20000800000 */
[----:B------:R-:W-:Y:S08]  /*1020*/  BAR.SYNC.DEFER_BLOCKING 0x0 ;  /* 0x0000000000007b1d */ /* 0x000ff00000010000 */
[----:B------:R-:W-:Y:S05]  /*1030*/  @P0 BRA `(.L_x_17) ;  /* 0x0000004800f40947 */ /* 0x000fea0003800000 */
[----:B------:R-:W0:Y:S01]  /*1040*/  S2UR UR5, SR_CgaCtaId ;  /* 0x00000000000579c3 */ /* 0x000e220000008800 */
[----:B------:R-:W-:Y:S02]  /*1050*/  UMOV UR4, 0x400 ;  /* 0x0000040000047882 */ /* 0x000fe40000000000 */
[----:B0-----:R-:W-:-:S09]  /*1060*/  ULEA UR4, UR5, UR4, 0x18 ;  /* 0x0000000405047291 */ /* 0x001fd2000f8ec0ff */
[----:B---3--:R-:W0:Y:S04]  /*1070*/  LDS.128 R8, [UR4+0x10] ;  /* 0x00001004ff087984 */ /* 0x008e280008000c00 */
[----:B------:R-:W1:Y:S01]  /*1080*/  LDS.128 R12, [UR4+0x20] ;  /* 0x00002004ff0c7984 */ /* 0x000e620008000c00 */
[----:B0-----:R-:W-:-:S06]  /*1090*/  DSETP.GEU.AND P1, PT, R6, R8, PT ;  /* 0x000000080600722a */ /* 0x001fcc0003f2e000 */
[----:B------:R-:W-:Y:S02]  /*10a0*/  FSEL R2, R8, R6, !P1 ;  /* 0x0000000608027208 */ /* 0x000fe40004800000 */
[----:B------:R-:W-:Y:S02]  /*10b0*/  FSEL R3, R9, R7, !P1 ;  /* 0x0000000709037208 */ /* 0x000fe40004800000 */
[----:B------:R-:W0:Y:S04]  /*10c0*/  LDS.128 R4, [UR4+0x30] ;  /* 0x00003004ff047984 */ /* 0x000e280008000c00 */
[----:B------:R-:W-:-:S06]  /*10d0*/  DSETP.GEU.AND P1, PT, R2, R10, PT ;  /* 0x0000000a0200722a */ /* 0x000fcc0003f2e000 */
[----:B------:R-:W-:Y:S02]  /*10e0*/  FSEL R2, R10, R2, !P1 ;  /* 0x000000020a027208 */ /* 0x000fe40004800000 */
[----:B------:R-:W-:-:S06]  /*10f0*/  FSEL R3, R11, R3, !P1 ;  /* 0x000000030b037208 */ /* 0x000fcc0004800000 */
[----:B-1----:R-:W-:-:S06]  /*1100*/  DSETP.GEU.AND P1, PT, R2, R12, PT ;  /* 0x0000000c0200722a */ /* 0x002fcc0003f2e000 */
[----:B------:R-:W-:Y:S02]  /*1110*/  FSEL R8, R12, R2, !P1 ;  /* 0x000000020c087208 */ /* 0x000fe40004800000 */
[----:B------:R-:W-:Y:S02]  /*1120*/  FSEL R9, R13, R3, !P1 ;  /* 0x000000030d097208 */ /* 0x000fe40004800000 */
[----:B------:R-:W1:Y:S04]  /*1130*/  LDS.64 R2, [UR4+0x40] ;  /* 0x00004004ff027984 */ /* 0x000e680008000a00 */
[----:B------:R-:W-:-:S06]  /*1140*/  DSETP.GEU.AND P1, PT, R8, R14, PT ;  /* 0x0000000e0800722a */ /* 0x000fcc0003f2e000 */
[----:B------:R-:W-:Y:S02]  /*1150*/  FSEL R8, R14, R8, !P1 ;  /* 0x000000080e087208 */ /* 0x000fe40004800000 */
[----:B------:R-:W-:-:S06]  /*1160*/  FSEL R9, R15, R9, !P1 ;  /* 0x000000090f097208 */ /* 0x000fcc0004800000 */
[----:B0-----:R-:W-:-:S06]  /*1170*/  DSETP.GEU.AND P1, PT, R8, R4, PT ;  /* 0x000000040800722a */ /* 0x001fcc0003f2e000 */
[----:B------:R-:W-:Y:S02]  /*1180*/  FSEL R4, R4, R8, !P1 ;  /* 0x0000000804047208 */ /* 0x000fe40004800000 */
[----:B------:R-:W-:-:S06]  /*1190*/  FSEL R5, R5, R9, !P1 ;  /* 0x0000000905057208 */ /* 0x000fcc0004800000 */
[----:B------:R-:W-:-:S06]  /*11a0*/  DSETP.GEU.AND P1, PT, R4, R6, PT ;  /* 0x000000060400722a */ /* 0x000fcc0003f2e000 */
[----:B------:R-:W-:Y:S02]  /*11b0*/  FSEL R4, R6, R4, !P1 ;  /* 0x0000000406047208 */ /* 0x000fe40004800000 */
[----:B------:R-:W-:-:S06]  /*11c0*/  FSEL R5, R7, R5, !P1 ;  /* 0x0000000507057208 */ /* 0x000fcc0004800000 */
[----:B-1----:R-:W-:-:S06]  /*11d0*/  DSETP.GEU.AND P1, PT, R4, R2, PT ;  /* 0x000000020400722a */ /* 0x002fcc0003f2e000 */
[----:B------:R-:W-:Y:S02]  /*11e0*/  FSEL R6, R2, R4, !P1 ;  /* 0x0000000402067208 */ /* 0x000fe40004800000 */
[----:B------:R-:W-:Y:S01]  /*11f0*/  FSEL R7, R3, R5, !P1 ;  /* 0x0000000503077208 */ /* 0x000fe20004800000 */
[----:B------:R-:W-:Y:S06]  /*1200*/  BRA `(.L_x_17) ;  /* 0x0000004800807947 */ /* 0x000fec0003800000 */
.L_x_16:
[----:B------:R-:W-:Y:S01]  /*1210*/  LOP3.LUT R0, R3, 0x3e0, RZ, 0xc0, !PT ;  /* 0x000003e003007812 */ /* 0x000fe200078ec0ff */
[----:B------:R-:W0:Y:S03]  /*1220*/  S2R R10, SR_LANEID ;  /* 0x00000000000a7919 */ /* 0x000e260000000000 */
[----:B------:R-:W-:Y:S01]  /*1230*/  LOP3.LUT R9, RZ, R0, RZ, 0x33, !PT ;  /* 0x00000000ff097212 */ /* 0x000fe200078e33ff */
[----:B------:R-:W-:-:S04]  /*1240*/  VIADD R5, R0, 0x20 ;  /* 0x0000002000057836 */ /* 0x000fc80000000000 */
[----:B------:R-:W-:Y:S01]  /*1250*/  IMAD.IADD R9, R9, 0x1, R4 ;  /* 0x0000000109097824 */ /* 0x000fe200078e0204 */
[----:B------:R-:W-:-:S04]  /*1260*/  ISETP.GT.AND P0, PT, R5, R4, PT ;  /* 0x000000040500720c */ /* 0x000fc80003f04270 */
[----:B------:R-:W-:-:S05]  /*1270*/  SEL R5, R9, 0x1f, P0 ;  /* 0x0000001f09057807 */ /* 0x000fca0000000000 */
[----:B-----5:R-:W-:Y:S04]  /*1280*/  SHFL.DOWN PT, R8, R6, 0x1, R5 ;  /* 0x0820000006087989 */ /* 0x020fe800000e0005 */
[----:B------:R-:W1:Y:S01]  /*1290*/  SHFL.DOWN PT, R9, R7, 0x1, R5 ;  /* 0x0820000007097989 */ /* 0x000e6200000e0005 */
[C---:B0-----:R-:W-:Y:S01]  /*12a0*/  ISETP.GE.AND P0, PT, R10.reuse, R5, PT ;  /* 0x000000050a00720c */ /* 0x041fe20003f06270 */
[----:B------:R-:W-:Y:S01]  /*12b0*/  VIADD R0, R10, 0x2 ;  /* 0x000000020a007836 */ /* 0x000fe20000000000 */
[----:B-1----:R-:W-:-:S06]  /*12c0*/  DSETP.GEU.AND P1, PT, R6, R8, PT ;  /* 0x000000080600722a */ /* 0x002fcc0003f2e000 */
[-C--:B------:R-:W-:Y:S02]  /*12d0*/  FSEL R11, R8, R6.reuse, !P1 ;  /* 0x00000006080b7208 */ /* 0x080fe40004800000 */
[-C--:B------:R-:W-:Y:S02]  /*12e0*/  FSEL R9, R9, R7.reuse, !P1 ;  /* 0x0000000709097208 */ /* 0x080fe40004800000 */
[----:B------:R-:W-:Y:S02]  /*12f0*/  FSEL R2, R11, R6, !P0 ;  /* 0x000000060b027208 */ /* 0x000fe40004000000 */
[----:B------:R-:W-:Y:S02]  /*1300*/  FSEL R11, R9, R7, !P0 ;  /* 0x00000007090b7208 */ /* 0x000fe40004000000 */
[----:B------:R-:W-:Y:S01]  /*1310*/  ISETP.GT.AND P0, PT, R0, R5, PT ;  /* 0x000000050000720c */ /* 0x000fe20003f04270 */
[----:B------:R-:W-:Y:S01]  /*1320*/  SHFL.DOWN PT, R8, R2, 0x2, R5 ;  /* 0x0840000002087989 */ /* 0x000fe200000e0005 */
[----:B------:R-:W-:-:S02]  /*1330*/  IMAD.MOV.U32 R6, RZ, RZ, R2 ;  /* 0x000000ffff067224 */ /* 0x000fc400078e0002 */
[----:B------:R-:W-:Y:S01]  /*1340*/  IMAD.MOV.U32 R7, RZ, RZ, R11 ;  /* 0x000000ffff077224 */ /* 0x000fe200078e000b */
[----:B------:R-:W0:Y:S01]  /*1350*/  SHFL.DOWN PT, R9, R11, 0x2, R5 ;  /* 0x084000000b097989 */ /* 0x000e2200000e0005 */
[----:B------:R-:W-:-:S04]  /*1360*/  VIADD R0, R10, 0x4 ;  /* 0x000000040a007836 */ /* 0x000fc80000000000 */
[----:B0-----:R-:W-:-:S06]  /*1370*/  DSETP.GEU.AND P1, PT, R6, R8, PT ;  /* 0x000000080600722a */ /* 0x001fcc0003f2e000 */
[----:B------:R-:W-:Y:S02]  /*1380*/  @!P0 FSEL R2, R8, R2, !P1 ;  /* 0x0000000208028208 */ /* 0x000fe40004800000 */
[----:B------:R-:W-:Y:S02]  /*1390*/  @!P0 FSEL R11, R9, R11, !P1 ;  /* 0x0000000b090b8208 */ /* 0x000fe40004800000 */
[----:B------:R-:W-:Y:S01]  /*13a0*/  ISETP.GT.AND P0, PT, R0, R5, PT ;  /* 0x000000050000720c */ /* 0x000fe20003f04270 */
[----:B------:R-:W-:Y:S01]  /*13b0*/  SHFL.DOWN PT, R6, R2, 0x4, R5 ;  /* 0x0880000002067989 */ /* 0x000fe200000e0005 */
[----:B------:R-:W-:Y:S02]  /*13c0*/  IMAD.MOV.U32 R8, RZ, RZ, R2 ;  /* 0x000000ffff087224 */ /* 0x000fe400078e0002 */
        /* <DEDUP_REMOVED lines=8> */
[----:B------:R-:W-:Y:S01]  /*1450*/  IMAD.MOV.U32 R8, RZ, RZ, R2 ;  /* 0x000000ffff087224 */ /* 0x000fe200078e0002 */
[C---:B------:R-:W-:Y:S01]  /*1460*/  ISETP.NE.AND P0, PT, R10.reuse, RZ, PT ;  /* 0x000000ff0a00720c */ /* 0x040fe20003f05270 */
[----:B------:R-:W-:Y:S01]  /*1470*/  IMAD.MOV.U32 R9, RZ, RZ, R11 ;  /* 0x000000ffff097224 */ /* 0x000fe200078e000b */
[----:B------:R-:W0:Y:S01]  /*1480*/  SHFL.DOWN PT, R7, R11, 0x8, R5 ;  /* 0x090000000b077989 */ /* 0x000e2200000e0005 */
[----:B------:R-:W-:-:S10]  /*1490*/  VIADD R0, R10, 0x10 ;  /* 0x000000100a007836 */ /* 0x000fd40000000000 */
[----:B------:R-:W1:Y:S01]  /*14a0*/  @!P0 S2R R13, SR_CgaCtaId ;  /* 0x00000000000d8919 */ /* 0x000e620000008800 */
[----:B0-----:R-:W-:-:S06]  /*14b0*/  DSETP.GEU.AND P2, PT, R8, R6, PT ;  /* 0x000000060800722a */ /* 0x001fcc0003f4e000 */
[----:B------:R-:W-:Y:S02]  /*14c0*/  @!P1 FSEL R2, R6, R2, !P2 ;  /* 0x0000000206029208 */ /* 0x000fe40005000000 */
[----:B------:R-:W-:Y:S02]  /*14d0*/  @!P1 FSEL R11, R7, R11, !P2 ;  /* 0x0000000b070b9208 */ /* 0x000fe40005000000 */
[----:B------:R-:W-:Y:S01]  /*14e0*/  ISETP.GT.AND P1, PT, R0, R5, PT ;  /* 0x000000050000720c */ /* 0x000fe20003f24270 */
[----:B------:R-:W-:Y:S01]  /*14f0*/  SHFL.DOWN PT, R6, R2, 0x10, R5 ;  /* 0x0a00000002067989 */ /* 0x000fe200000e0005 */
[----:B------:R-:W-:Y:S01]  /*1500*/  IMAD.MOV.U32 R8, RZ, RZ, R2 ;  /* 0x000000ffff087224 */ /* 0x000fe200078e0002 */
[----:B------:R-:W-:Y:S01]  /*1510*/  @!P0 SHF.R.U32.HI R0, RZ, 0x2, R3 ;  /* 0x00000002ff008819 */ /* 0x000fe20000011603 */
[----:B------:R-:W-:Y:S01]  /*1520*/  IMAD.MOV.U32 R9, RZ, RZ, R11 ;  /* 0x000000ffff097224 */ /* 0x000fe200078e000b */
[----:B------:R-:W0:Y:S02]  /*1530*/  SHFL.DOWN PT, R7, R11, 0x10, R5 ;  /* 0x0a0000000b077989 */ /* 0x000e2400000e0005 */
[----:B------:R-:W-:-:S03]  /*1540*/  @!P0 LOP3.LUT R0, R0, 0xf8, RZ, 0xc0, !PT ;  /* 0x000000f800008812 */ /* 0x000fc600078ec0ff */
[----:B0-----:R-:W-:Y:S01]  /*1550*/  DSETP.GEU.AND P2, PT, R8, R6, PT ;  /* 0x000000060800722a */ /* 0x001fe20003f4e000 */
[----:B------:R-:W-:-:S04]  /*1560*/  @!P0 MOV R8, 0x400 ;  /* 0x0000040000088802 */ /* 0x000fc80000000f00 */
[----:B-1----:R-:W-:Y:S02]  /*1570*/  @!P0 LEA R13, R13, R8, 0x18 ;  /* 0x000000080d0d8211 */ /* 0x002fe400078ec0ff */
[----:B------:R-:W-:Y:S02]  /*1580*/  @!P1 FSEL R2, R6, R2, !P2 ;  /* 0x0000000206029208 */ /* 0x000fe40005000000 */
[----:B------:R-:W-:Y:S01]  /*1590*/  @!P1 FSEL R11, R7, R11, !P2 ;  /* 0x0000000b070b9208 */ /* 0x000fe20005000000 */
[----:B------:R-:W-:Y:S02]  /*15a0*/  @!P0 IMAD.IADD R13, R0, 0x1, R13 ;  /* 0x00000001000d8824 */ /* 0x000fe400078e020d */
[----:B------:R-:W-:Y:S02]  /*15b0*/  IMAD.MOV.U32 R6, RZ, RZ, R2 ;  /* 0x000000ffff067224 */ /* 0x000fe400078e0002 */
[----:B------:R-:W-:-:S05]  /*15c0*/  IMAD.MOV.U32 R7, RZ, RZ, R11 ;  /* 0x000000ffff077224 */ /* 0x000fca00078e000b */
[----:B------:R3:W-:Y:S01]  /*15d0*/  @!P0 STS.64 [R13+0x8], R6 ;  /* 0x000008060d008388 */ /* 0x0007e20000000a00 */
[----:B------:R-:W-:Y:S01]  /*15e0*/  BAR.SYNC.DEFER_BLOCKING 0x0 ;  /* 0x0000000000007b1d */ /* 0x000fe20000010000 */
[----:B------:R-:W-:-:S13]  /*15f0*/  ISETP.NE.AND P0, PT, R3, RZ, PT ;  /* 0x000000ff0300720c */ /* 0x000fda0003f05270 */
[----:B---3--:R-:W-:Y:S05]  /*1600*/  @P0 BRA `(.L_x_17) ;  /* 0x0000004400800947 */ /* 0x008fea0003800000 */
[----:B------:R-:W0:Y:S01]  /*1610*/  S2UR UR5, SR_CgaCtaId ;  /* 0x00000000000579c3 */ /* 0x000e220000008800 */
[----:B------:R-:W-:Y:S01]  /*1620*/  UMOV UR4, 0x400 ;  /* 0x0000040000047882 */ /* 0x000fe20000000000 */
[----:B------:R-:W-:Y:S01]  /*1630*/  ISETP.GT.AND P2, PT, R4, 0x20, PT ;  /* 0x000000200400780c */ /* 0x000fe20003f44270 */
[----:B0-----:R-:W-:-:S09]  /*1640*/  ULEA UR4, UR5, UR4, 0x18 ;  /* 0x0000000405047291 */ /* 0x001fd2000f8ec0ff */
[----:B------:R-:W0:Y:S04]  /*1650*/  LDS.128 R16, [UR4+0x10] ;  /* 0x00001004ff107984 */ /* 0x000e280008000c00 */
[----:B------:R-:W1:Y:S04]  /*1660*/  LDS.128 R12, [UR4+0x20] ;  /* 0x00002004ff0c7984 */ /* 0x000e680008000c00 */
[----:B------:R-:W2:Y:S01]  /*1670*/  LDS.128 R8, [UR4+0x30] ;  /* 0x00003004ff087984 */ /* 0x000ea20008000c00 */
[----:B0-----:R-:W-:-:S06]  /*1680*/  DSETP.GEU.AND P1, PT, R6, R16, PT ;  /* 0x000000100600722a */ /* 0x001fcc0003f2e000 */
[-C--:B------:R-:W-:Y:S02]  /*1690*/  FSEL R3, R16, R6.reuse, !P1 ;  /* 0x0000000610037208 */ /* 0x080fe40004800000 */
[-C--:B------:R-:W-:Y:S02]  /*16a0*/  FSEL R17, R17, R7.reuse, !P1 ;  /* 0x0000000711117208 */ /* 0x080fe40004800000 */
[----:B------:R-:W-:Y:S02]  /*16b0*/  FSEL R6, R3, R6, P2 ;  /* 0x0000000603067208 */ /* 0x000fe40001000000 */
[----:B------:R-:W-:Y:S02]  /*16c0*/  FSEL R7, R17, R7, P2 ;  /* 0x0000000711077208 */ /* 0x000fe40001000000 */
[C---:B------:R-:W-:Y:S01]  /*16d0*/  ISETP.GT.AND P1, PT, R4.reuse, 0x40, PT ;  /* 0x000000400400780c */ /* 0x040fe20003f24270 */
[----:B------:R-:W-:Y:S01]  /*16e0*/  IMAD.MOV.U32 R2, RZ, RZ, R6 ;  /* 0x000000ffff027224 */ /* 0x000fe200078e0006 */
[----:B------:R-:W-:Y:S01]  /*16f0*/  ISETP.GT.AND P2, PT, R4, 0x60, PT ;  /* 0x000000600400780c */ /* 0x000fe20003f44270 */
[----:B------:R-:W-:-:S06]  /*1700*/  IMAD.MOV.U32 R3, RZ, RZ, R7 ;  /* 0x000000ffff037224 */ /* 0x000fcc00078e0007 */
[----:B------:R-:W-:-:S06]  /*1710*/  DSETP.GEU.AND P3, PT, R2, R18, PT ;  /* 0x000000120200722a */ /* 0x000fcc0003f6e000 */
[----:B------:R-:W-:Y:S02]  /*1720*/  @P1 FSEL R6, R18, R6, !P3 ;  /* 0x0000000612061208 */ /* 0x000fe40005800000 */
[----:B------:R-:W-:Y:S02]  /*1730*/  @P1 FSEL R7, R19, R7, !P3 ;  /* 0x0000000713071208 */ /* 0x000fe40005800000 */
[----:B------:R-:W-:Y:S01]  /*1740*/  ISETP.GT.AND P1, PT, R4, 0x80, PT ;  /* 0x000000800400780c */ /* 0x000fe20003f24270 */
[----:B------:R-:W-:Y:S02]  /*1750*/  IMAD.MOV.U32 R2, RZ, RZ, R6 ;  /* 0x000000ffff027224 */ /* 0x000fe400078e0006 */
[----:B------:R-:W-:-:S06]  /*1760*/  IMAD.MOV.U32 R3, RZ, RZ, R7 ;  /* 0x000000ffff037224 */ /* 0x000fcc00078e0007 */
[----:B-1----:R-:W-:Y:S01]  /*1770*/  DSETP.GEU.AND P3, PT, R2, R12, PT ;  /* 0x0000000c0200722a */ /* 0x002fe20003f6e000 */
[----:B------:R-:W0:Y:S05]  /*1780*/  LDS.64 R2, [UR4+0x40] ;  /* 0x00004004ff027984 */ /* 0x000e2a0008000a00 */
[----:B------:R-:W-:Y:S02]  /*1790*/  @P2 FSEL R6, R12, R6, !P3 ;  /* 0x000000060c062208 */ /* 0x000fe40005800000 */
[----:B------:R-:W-:Y:S02]  /*17a0*/  @P2 FSEL R7, R13, R7, !P3 ;  /* 0x000000070d072208 */ /* 0x000fe40005800000 */
[----:B------:R-:W-:-:S04]  /*17b0*/  ISETP.GT.AND P2, PT, R4, 0xa0, PT ;  /* 0x000000a00400780c */ /* 0x000fc80003f44270 */
[----:B------:R-:W-:-:S06]  /*17c0*/  DSETP.GEU.AND P3, PT, R6, R14, PT ;  /* 0x0000000e0600722a */ /* 0x000fcc0003f6e000 */
[----:B------:R-:W-:Y:S02]  /*17d0*/  @P1 FSEL R6, R14, R6, !P3 ;  /* 0x000000060e061208 */ /* 0x000fe40005800000 */
[----:B------:R-:W-:Y:S02]  /*17e0*/  @P1 FSEL R7, R15, R7, !P3 ;  /* 0x000000070f071208 */ /* 0x000fe40005800000 */
[----:B------:R-:W-:-:S04]  /*17f0*/  ISETP.GT.AND P1, PT, R4, 0xc0, PT ;  /* 0x000000c00400780c */ /* 0x000fc80003f24270 */
[----:B--2---:R-:W-:-:S06]  /*1800*/  DSETP.GEU.AND P3, PT, R6, R8, PT ;  /* 0x000000080600722a */ /* 0x004fcc0003f6e000 */
[----:B------:R-:W-:Y:S02]  /*1810*/  @P2 FSEL R6, R8, R6, !P3 ;  /* 0x0000000608062208 */ /* 0x000fe40005800000 */
[----:B------:R-:W-:Y:S02]  /*1820*/  @P2 FSEL R7, R9, R7, !P3 ;  /* 0x0000000709072208 */ /* 0x000fe40005800000 */
[----:B------:R-:W-:-:S04]  /*1830*/  ISETP.GT.AND P2, PT, R4, 0xe0, PT ;  /* 0x000000e00400780c */ /* 0x000fc80003f44270 */
[----:B------:R-:W-:-:S06]  /*1840*/  DSETP.GEU.AND P3, PT, R6, R10, PT ;  /* 0x0000000a0600722a */ /* 0x000fcc0003f6e000 */
[----:B------:R-:W-:Y:S02]  /*1850*/  @P1 FSEL R6, R10, R6, !P3 ;  /* 0x000000060a061208 */ /* 0x000fe40005800000 */
[----:B------:R-:W-:-:S03]  /*1860*/  @P1 FSEL R7, R11, R7, !P3 ;  /* 0x000000070b071208 */ /* 0x000fc60005800000 */
[----:B------:R-:W-:Y:S02]  /*1870*/  IMAD.MOV.U32 R4, RZ, RZ, R6 ;  /* 0x000000ffff047224 */ /* 0x000fe400078e0006 */
[----:B------:R-:W-:-:S06]  /*1880*/  IMAD.MOV.U32 R5, RZ, RZ, R7 ;  /* 0x000000ffff057224 */ /* 0x000fcc00078e0007 */
[----:B0-----:R-:W-:-:S06]  /*1890*/  DSETP.GEU.AND P1, PT, R4, R2, PT ;  /* 0x000000020400722a */ /* 0x001fcc0003f2e000 */
[----:B------:R-:W-:Y:S02]  /*18a0*/  @P2 FSEL R6, R2, R6, !P1 ;  /* 0x0000000602062208 */ /* 0x000fe40004800000 */
[----:B------:R-:W-:Y:S01]  /*18b0*/  @P2 FSEL R7, R3, R7, !P1 ;  /* 0x0000000703072208 */ /* 0x000fe20004800000 */
[----:B------:R-:W-:Y:S06]  /*18c0*/  BRA `(.L_x_17) ;  /* 0x0000004000d07947 */ /* 0x000fec0003800000 */
.L_x_3:
[----:B------:R-:W0:Y:S01]  /*18d0*/  S2R R0, SR_TID.X ;  /* 0x0000000000007919 */ /* 0x000e220000002100 */
[----:B------:R-:W1:Y:S02]  /*18e0*/  LDCU.64 UR4, c[0x0][0x380] ;  /* 0x00007000ff0477ac */ /* 0x000e640008000a00 */
[----:B-1----:R-:W-:Y:S02]  /*18f0*/  IMAD.U32 R2, RZ, RZ, UR4 ;  /* 0x00000004ff027e24 */ /* 0x002fe4000f8e00ff */
[----:B------:R-:W-:Y:S02]  /*1900*/  IMAD.U32 R3, RZ, RZ, UR5 ;  /* 0x00000005ff037e24 */ /* 0x000fe4000f8e00ff */
[----:B0-----:R-:W-:-:S04]  /*1910*/  IMAD.SHL.U32 R5, R0, 0x4, RZ ;  /* 0x0000000400057824 */ /* 0x001fc800078e00ff */
[----:B------:R-:W-:-:S05]  /*1920*/  IMAD.WIDE.U32 R6, R5, 0x8, R2 ;  /* 0x0000000805067825 */ /* 0x000fca00078e0002 */
[----:B------:R-:W2:Y:S04]  /*1930*/  LDG.E.128.CONSTANT R20, desc[UR6][R6.64] ;  /* 0x0000000606147981 */ /* 0x000ea8000c1e9d00 */
[----:B------:R-:W3:Y:S04]  /*1940*/  LDG.E.128.CONSTANT R12, desc[UR6][R6.64+0x10] ;  /* 0x00001006060c7981 */ /* 0x000ee8000c1e9d00 */
[----:B------:R-:W4:Y:S04]  /*1950*/  LDG.E.128.CONSTANT R8, desc[UR6][R6.64+0x2000] ;  /* 0x0020000606087981 */ /* 0x000f28000c1e9d00 */
[----:B------:R0:W5:Y:S01]  /*1960*/  LDG.E.128.CONSTANT R16, desc[UR6][R6.64+0x2010] ;  /* 0x0020100606107981 */ /* 0x000162000c1e9d00 */
[----:B------:R-:W-:Y:S01]  /*1970*/  ISETP.GE.U32.AND P1, PT, R4, 0x1000, PT ;  /* 0x000010000400780c */ /* 0x000fe20003f26070 */
[----:B------:R-:W-:Y:S01]  /*1980*/  UMOV UR4, 0x800 ;  /* 0x0000080000047882 */ /* 0x000fe20000000000 */
[----:B--2---:R-:W-:-:S06]  /*1990*/  DSETP.GEU.AND P0, PT, R20, R22, PT ;  /* 0x000000161400722a */ /* 0x004fcc0003f0e000 */
[----:B------:R-:W-:Y:S02]  /*19a0*/  FSEL R20, R22, R20, !P0 ;  /* 0x0000001416147208 */ /* 0x000fe40004000000 */
[----:B------:R-:W-:-:S06]  /*19b0*/  FSEL R21, R23, R21, !P0 ;  /* 0x0000001517157208 */ /* 0x000fcc0004000000 */
[----:B---3--:R-:W-:-:S06]  /*19c0*/  DSETP.GEU.AND P0, PT, R20, R12, PT ;  /* 0x0000000c1400722a */ /* 0x008fcc0003f0e000 */
[----:B------:R-:W-:Y:S02]  /*19d0*/  FSEL R12, R12, R20, !P0 ;  /* 0x000000140c0c7208 */ /* 0x000fe40004000000 */
[----:B------:R-:W-:-:S06]  /*19e0*/  FSEL R13, R13, R21, !P0 ;  /* 0x000000150d0d7208 */ /* 0x000fcc0004000000 */
[----:B------:R-:W-:-:S06]  /*19f0*/  DSETP.GEU.AND P0, PT, R12, R14, PT ;  /* 0x0000000e0c00722a */ /* 0x000fcc0003f0e000 */
[----:B------:R-:W-:Y:S02]  /*1a00*/  FSEL R12, R14, R12, !P0 ;  /* 0x0000000c0e0c7208 */ /* 0x000fe40004000000 */
[----:B------:R-:W-:-:S06]  /*1a10*/  FSEL R13, R15, R13, !P0 ;  /* 0x0000000d0f0d7208 */ /* 0x000fcc0004000000 */
[----:B----4-:R-:W-:-:S06]  /*1a20*/  DSETP.GEU.AND P0, PT, R12, R8, PT ;  /* 0x000000080c00722a */ /* 0x010fcc0003f0e000 */
[----:B0-----:R-:W-:Y:S02]  /*1a30*/  FSEL R6, R8, R12, !P0 ;  /* 0x0000000c08067208 */ /* 0x001fe40004000000 */
[----:B------:R-:W-:-:S06]  /*1a40*/  FSEL R7, R9, R13, !P0 ;  /* 0x0000000d09077208 */ /* 0x000fcc0004000000 */
[----:B------:R-:W-:-:S06]  /*1a50*/  DSETP.GEU.AND P0, PT, R6, R10, PT ;  /* 0x0000000a0600722a */ /* 0x000fcc0003f0e000 */
[----:B------:R-:W-:Y:S02]  /*1a60*/  FSEL R6, R10, R6, !P0 ;  /* 0x000000060a067208 */ /* 0x000fe40004000000 */
[----:B------:R-:W-:-:S06]  /*1a70*/  FSEL R7, R11, R7, !P0 ;  /* 0x000000070b077208 */ /* 0x000fcc0004000000 */
[----:B-----5:R-:W-:-:S06]  /*1a80*/  DSETP.GEU.AND P0, PT, R6, R16, PT ;  /* 0x000000100600722a */ /* 0x020fcc0003f0e000 */
[----:B------:R-:W-:Y:S02]  /*1a90*/  FSEL R6, R16, R6, !P0 ;  /* 0x0000000610067208 */ /* 0x000fe40004000000 */
[----:B------:R-:W-:-:S06]  /*1aa0*/  FSEL R7, R17, R7, !P0 ;  /* 0x0000000711077208 */ /* 0x000fcc0004000000 */
[----:B------:R-:W-:-:S06]  /*1ab0*/  DSETP.GEU.AND P0, PT, R6, R18, PT ;  /* 0x000000120600722a */ /* 0x000fcc0003f0e000 */
[----:B------:R-:W-:Y:S02]  /*1ac0*/  FSEL R6, R18, R6, !P0 ;  /* 0x0000000612067208 */ /* 0x000fe40004000000 */
[----:B------:R-:W-:Y:S01]  /*1ad0*/  FSEL R7, R19, R7, !P0 ;  /* 0x0000000713077208 */ /* 0x000fe20004000000 */
[----:B------:R-:W-:Y:S06]  /*1ae0*/  @!P1 BRA `(.L_x_18) ;  /* 0x0000000000a49947 */ /* 0x000fec0003800000 */
[----:B------:R-:W0:Y:S01]  /*1af0*/  LDC R24, c[0x0][0x390] ;  /* 0x0000e400ff187b82 */ /* 0x000e220000000800 */
[----:B------:R-:W-:Y:S01]  /*1b00*/  VIADD R25, R4, 0xfffff800 ;  /* 0xfffff80004197836 */ /* 0x000fe20000000000 */
[----:B------:R-:W-:-:S06]  /*1b10*/  UMOV UR4, 0x800 ;  /* 0x0000080000047882 */ /* 0x000fcc0000000000 */
[----:B------:R-:W1:Y:S02]  /*1b20*/  LDC.64 R2, c[0x0][0x380] ;  /* 0x0000e000ff027b82 */ /* 0x000e640000000a00 */
.L_x_20:
[----:B------:R-:W-:-:S04]  /*1b30*/  VIADD R27, R5, UR4 ;  /* 0x00000004051b7c36 */ /* 0x000fc80008000000 */
[----:B-1----:R-:W-:-:S05]  /*1b40*/  IMAD.WIDE.U32 R26, R27, 0x8, R2 ;  /* 0x000000081b1a7825 */ /* 0x002fca00078e0002 */
[----:B------:R-:W2:Y:S04]  /*1b50*/  LDG.E.128.CONSTANT R12, desc[UR6][R26.64] ;  /* 0x000000061a0c7981 */ /* 0x000ea8000c1e9d00 */
[----:B------:R-:W3:Y:S04]  /*1b60*/  LDG.E.128.CONSTANT R16, desc[UR6][R26.64+0x10] ;  /* 0x000010061a107981 */ /* 0x000ee8000c1e9d00 */
[----:B------:R-:W4:Y:S04]  /*1b70*/  LDG.E.128.CONSTANT R20, desc[UR6][R26.64+0x2000] ;  /* 0x002000061a147981 */ /* 0x000f28000c1e9d00 */
[----:B------:R-:W5:Y:S01]  /*1b80*/  LDG.E.128.CONSTANT R8, desc[UR6][R26.64+0x2010] ;  /* 0x002010061a087981 */ /* 0x000f62000c1e9d00 */
[----:B0-----:R-:W-:Y:S01]  /*1b90*/  IMAD.MOV.U32 R4, RZ, RZ, R24 ;  /* 0x000000ffff047224 */ /* 0x001fe200078e0018 */
[----:B--2---:R-:W-:-:S06]  /*1ba0*/  DSETP.GEU.AND P0, PT, R6, R12, PT ;  /* 0x0000000c0600722a */ /* 0x004fcc0003f0e000 */
[----:B------:R-:W-:Y:S02]  /*1bb0*/  FSEL R6, R12, R6, !P0 ;  /* 0x000000060c067208 */ /* 0x000fe40004000000 */
[----:B------:R-:W-:-:S06]  /*1bc0*/  FSEL R7, R13, R7, !P0 ;  /* 0x000000070d077208 */ /* 0x000fcc0004000000 */
[----:B------:R-:W-:-:S06]  /*1bd0*/  DSETP.GEU.AND P0, PT, R6, R14, PT ;  /* 0x0000000e0600722a */ /* 0x000fcc0003f0e000 */
        /* <DEDUP_REMOVED lines=14> */
[----:B-----5:R-:W-:-:S06]  /*1cc0*/  DSETP.GEU.AND P0, PT, R6, R8, PT ;  /* 0x000000080600722a */ /* 0x020fcc0003f0e000 */
[----:B------:R-:W-:Y:S01]  /*1cd0*/  FSEL R6, R8, R6, !P0 ;  /* 0x0000000608067208 */ /* 0x000fe20004000000 */
[----:B------:R-:W-:Y:S01]  /*1ce0*/  VIADD R8, R4, -UR4 ;  /* 0x8000000404087c36 */ /* 0x000fe20008000000 */
[----:B------:R-:W-:-:S04]  /*1cf0*/  FSEL R7, R9, R7, !P0 ;  /* 0x0000000709077208 */ /* 0x000fc80004000000 */
[----:B------:R-:W-:Y:S02]  /*1d00*/  ISETP.GE.AND P1, PT, R8, 0x800, PT ;  /* 0x000008000800780c */ /* 0x000fe40003f26270 */
[----:B------:R-:W-:-:S06]  /*1d10*/  DSETP.GEU.AND P0, PT, R6, R10, PT ;  /* 0x0000000a0600722a */ /* 0x000fcc0003f0e000 */
[----:B------:R-:W-:Y:S02]  /*1d20*/  FSEL R6, R10, R6, !P0 ;  /* 0x000000060a067208 */ /* 0x000fe40004000000 */
[----:B------:R-:W-:-:S03]  /*1d30*/  FSEL R7, R11, R7, !P0 ;  /* 0x000000070b077208 */ /* 0x000fc60004000000 */
[----:B------:R-:W-:Y:S05]  /*1d40*/  @!P1 BRA `(.L_x_19) ;  /* 0x0000000c00009947 */ /* 0x000fea0003800000 */
[----:B------:R-:W-:-:S06]  /*1d50*/  UIADD3 UR4, UPT, UPT, UR4, 0x800, URZ ;  /* 0x0000080004047890 */ /* 0x000fcc000fffe0ff */
[----:B------:R-:W-:-:S13]  /*1d60*/  ISETP.LT.AND P0, PT, R25, UR4, PT ;  /* 0x0000000419007c0c */ /* 0x000fda000bf01270 */
[----:B------:R-:W-:Y:S05]  /*1d70*/  @!P0 BRA `(.L_x_20) ;  /* 0xfffffffc006c8947 */ /* 0x000fea000383ffff */
.L_x_18:
[----:B------:R-:W-:-:S13]  /*1d80*/  ISETP.LE.AND P0, PT, R4, UR4, PT ;  /* 0x0000000404007c0c */ /* 0x000fda000bf03270 */
[----:B------:R-:W-:Y:S05]  /*1d90*/  @P0 BRA `(.L_x_19) ;  /* 0x0000000800ec0947 */ /* 0x000fea0003800000 */
[----:B------:R-:W-:Y:S01]  /*1da0*/  VIADD R41, R4, -UR4 ;  /* 0x8000000404297c36 */ /* 0x000fe20008000000 */
[----:B------:R-:W-:Y:S04]  /*1db0*/  BSSY.RECONVERGENT B1, `(.L_x_19) ;  /* 0x00000b9000017945 */ /* 0x000fe80003800200 */
[----:B------:R-:W-:-:S13]  /*1dc0*/  ISETP.GE.AND P0, PT, R0, R41, PT ;  /* 0x000000290000720c */ /* 0x000fda0003f06270 */
[----:B------:R-:W-:Y:S05]  /*1dd0*/  @P0 BRA `(.L_x_21) ;  /* 0x0000000800d80947 */ /* 0x000fea0003800000 */
[----:B------:R-:W-:Y:S01]  /*1de0*/  LOP3.LUT R5, RZ, R0, RZ, 0x33, !PT ;  /* 0x00000000ff057212 */ /* 0x000fe200078e33ff */
[----:B------:R-:W-:Y:S01]  /*1df0*/  BSSY.RECONVERGENT B2, `(.L_x_22) ;  /* 0x0000016000027945 */ /* 0x000fe20003800200 */
[----:B------:R-:W-:Y:S02]  /*1e00*/  IMAD.MOV.U32 R40, RZ, RZ, R0 ;  /* 0x000000ffff287224 */ /* 0x000fe400078e0000 */
[----:B------:R-:W-:-:S04]  /*1e10*/  IADD3 R4, PT, PT, R4, -UR4, R5 ;  /* 0x8000000404047c10 */ /* 0x000fc8000fffe005 */
[C---:B------:R-:W-:Y:S02]  /*1e20*/  LOP3.LUT R5, R4.reuse, 0x300, RZ, 0xc0, !PT ;  /* 0x0000030004057812 */ /* 0x040fe400078ec0ff */
[----:B------:R-:W-:Y:S02]  /*1e30*/  ISETP.GE.U32.AND P2, PT, R4, 0x300, PT ;  /* 0x000003000400780c */ /* 0x000fe40003f46070 */
[----:B------:R-:W-:-:S13]  /*1e40*/  ISETP.NE.AND P0, PT, R5, 0x300, PT ;  /* 0x000003000500780c */ /* 0x000fda0003f05270 */
[----:B------:R-:W-:Y:S05]  /*1e50*/  @!P0 BRA `(.L_x_23) ;  /* 0x00000000003c8947 */ /* 0x000fea0003800000 */
[----:B------:R-:W-:Y:S01]  /*1e60*/  LEA.HI R4, R4, 0x1, RZ, 0x18 ;  /* 0x0000000104047811 */ /* 0x000fe200078fc0ff */
[----:B------:R-:W-:Y:S02]  /*1e70*/  VIADD R9, R0, UR4 ;  /* 0x0000000400097c36 */ /* 0x000fe40008000000 */
[----:B------:R-:W-:Y:S01]  /*1e80*/  IMAD.MOV.U32 R40, RZ, RZ, R0 ;  /* 0x000000ffff287224 */ /* 0x000fe200078e0000 */
[----:B------:R-:W-:-:S05]  /*1e90*/  LOP3.LUT R4, R4, 0x3, RZ, 0xc0, !PT ;  /* 0x0000000304047812 */ /* 0x000fca00078ec0ff */
[----:B------:R-:W-:-:S07]  /*1ea0*/  IMAD.MOV R8, RZ, RZ, -R4 ;  /* 0x000000ffff087224 */ /* 0x000fce00078e0a04 */
.L_x_24:
[----:B------:R-:W-:-:S06]  /*1eb0*/  IMAD.WIDE.U32 R4, R9, 0x8, R2 ;  /* 0x0000000809047825 */ /* 0x000fcc00078e0002 */
[----:B------:R-:W2:Y:S01]  /*1ec0*/  LDG.E.64.CONSTANT R4, desc[UR6][R4.64] ;  /* 0x0000000604047981 */ /* 0x000ea2000c1e9b00 */
[----:B------:R-:W-:Y:S02]  /*1ed0*/  VIADD R8, R8, 0x1 ;  /* 0x0000000108087836 */ /* 0x000fe40000000000 */
[----:B------:R-:W-:Y:S02]  /*1ee0*/  VIADD R40, R40, 0x100 ;  /* 0x0000010028287836 */ /* 0x000fe40000000000 */
[----:B------:R-:W-:Y:S01]  /*1ef0*/  VIADD R9, R9, 0x100 ;  /* 0x0000010009097836 */ /* 0x000fe20000000000 */
[----:B------:R-:W-:Y:S01]  /*1f00*/  ISETP.NE.AND P1, PT, R8, RZ, PT ;  /* 0x000000ff0800720c */ /* 0x000fe20003f25270 */
[----:B--2---:R-:W-:-:S06]  /*1f10*/  DSETP.GEU.AND P0, PT, R6, R4, PT ;  /* 0x000000040600722a */ /* 0x004fcc0003f0e000 */
[----:B------:R-:W-:Y:S02]  /*1f20*/  FSEL R6, R4, R6, !P0 ;  /* 0x0000000604067208 */ /* 0x000fe40004000000 */
[----:B------:R-:W-:-:S04]  /*1f30*/  FSEL R7, R5, R7, !P0 ;  /* 0x0000000705077208 */ /* 0x000fc80004000000 */
[----:B------:R-:W-:Y:S05]  /*1f40*/  @P1 BRA `(.L_x_24) ;  /* 0xfffffffc00d81947 */ /* 0x000fea000383ffff */
.L_x_23:
[----:B------:R-:W-:Y:S05]  /*1f50*/  BSYNC.RECONVERGENT B2 ;  /* 0x0000000000027941 */ /* 0x000fea0003800200 */
.L_x_22:
[----:B------:R-:W-:Y:S05]  /*1f60*/  @!P2 BRA `(.L_x_21) ;  /* 0x000000080074a947 */ /* 0x000fea0003800000 */
[----:B------:R-:W0:Y:S01]  /*1f70*/  LDCU.64 UR8, c[0x0][0x380] ;  /* 0x00007000ff0877ac */ /* 0x000e220008000a00 */
[----:B------:R-:W-:Y:S01]  /*1f80*/  IMAD.IADD R9, R41, 0x1, -R40 ;  /* 0x0000000129097824 */ /* 0x000fe200078e0a28 */
[C---:B------:R-:W-:Y:S01]  /*1f90*/  IADD3 R5, P0, PT, R40.reuse, UR4, RZ ;  /* 0x0000000428057c10 */ /* 0x040fe2000ff1e0ff */
[----:B------:R-:W-:Y:S01]  /*1fa0*/  BSSY.RECONVERGENT B2, `(.L_x_25) ;  /* 0x0000059000027945 */ /* 0x000fe20003800200 */
[----:B------:R-:W-:Y:S02]  /*1fb0*/  VIADD R43, R40, UR4 ;  /* 0x00000004282b7c36 */ /* 0x000fe40008000000 */
[----:B------:R-:W-:Y:S01]  /*1fc0*/  ISETP.GT.AND P1, PT, R9, 0xc00, PT ;  /* 0x00000c000900780c */ /* 0x000fe20003f24270 */
[----:B------:R-:W-:Y:S01]  /*1fd0*/  IMAD.X R8, RZ, RZ, RZ, P0 ;  /* 0x000000ffff087224 */ /* 0x000fe200000e06ff */
[----:B0-----:R-:W-:-:S04]  /*1fe0*/  LEA R4, P0, R5, UR8, 0x3 ;  /* 0x0000000805047c11 */ /* 0x001fc8000f8018ff */
[----:B------:R-:W-:Y:S02]  /*1ff0*/  LEA.HI.X R5, R5, UR9, R8, 0x3, P0 ;  /* 0x0000000905057c11 */ /* 0x000fe400080f1c08 */
[----:B------:R-:W-:-:S05]  /*2000*/  IADD3 R4, P0, PT, R4, 0x1000, RZ ;  /* 0x0000100004047810 */ /* 0x000fca0007f1e0ff */
[----:B------:R-:W-:Y:S01]  /*2010*/  IMAD.X R5, RZ, RZ, R5, P0 ;  /* 0x000000ffff057224 */ /* 0x000fe200000e0605 */
[----:B------:R-:W-:Y:S01]  /*2020*/  PLOP3.LUT P0, PT, PT, PT, PT, 0x80, 0x8 ;  /* 0x000000000008781c */ /* 0x000fe20003f0f070 */
[----:B------:R-:W-:-:S12]  /*2030*/  @!P1 BRA `(.L_x_26) ;  /* 0x00000004003c9947 */ /* 0x000fd80003800000 */
[----:B------:R-:W-:Y:S01]  /*2040*/  PLOP3.LUT P0, PT, PT, PT, PT, 0x8, 0x80 ;  /* 0x000000000080781c */ /* 0x000fe20003f0e170 */
[----:B------:R-:W-:-:S12]  /*2050*/  VIADD R45, R41, 0xfffff400 ;  /* 0xfffff400292d7836 */ /* 0x000fd80000000000 */
.L_x_27:
[C---:B------:R-:W-:Y:S01]  /*2060*/  IMAD.WIDE.U32 R38, R43.reuse, 0x8, R2 ;  /* 0x000000082b267825 */ /* 0x040fe200078e0002 */
[----:B------:R-:W2:Y:S04]  /*2070*/  LDG.E.64.CONSTANT R8, desc[UR6][R4.64+-0x800] ;  /* 0xfff8000604087981 */ /* 0x000ea8000c1e9b00 */
[----:B------:R-:W3:Y:S04]  /*2080*/  LDG.E.64.CONSTANT R10, desc[UR6][R4.64] ;  /* 0x00000006040a7981 */ /* 0x000ee8000c1e9b00 */
[----:B------:R-:W4:Y:S01]  /*2090*/  LDG.E.64.CONSTANT R38, desc[UR6][R38.64] ;  /* 0x0000000626267981 */ /* 0x000f22000c1e9b00 */
[----:B------:R-:W-:-:S03]  /*20a0*/  VIADD R15, R43, 0x400 ;  /* 0x000004002b0f7836 */ /* 0x000fc60000000000 */
[----:B------:R-:W5:Y:S01]  /*20b0*/  LDG.E.64.CONSTANT R12, desc[UR6][R4.64+0x800] ;  /* 0x00080006040c7981 */ /* 0x000f62000c1e9b00 */
[----:B------:R-:W-:-:S03]  /*20c0*/  IMAD.WIDE.U32 R14, R15, 0x8, R2 ;  /* 0x000000080f0e7825 */ /* 0x000fc600078e0002 */
[----:B------:R-:W5:Y:S04]  /*20d0*/  LDG.E.64.CONSTANT R16, desc[UR6][R4.64+0x1800] ;  /* 0x0018000604107981 */ /* 0x000f68000c1e9b00 */
[----:B------:R-:W5:Y:S04]  /*20e0*/  LDG.E.64.CONSTANT R14, desc[UR6][R14.64] ;  /* 0x000000060e0e7981 */ /* 0x000f68000c1e9b00 */
[----:B------:R-:W5:Y:S01]  /*20f0*/  LDG.E.64.CONSTANT R18, desc[UR6][R4.64+0x2000] ;  /* 0x0020000604127981 */ /* 0x000f62000c1e9b00 */
        /* <DEDUP_REMOVED lines=11> */
[----:B------:R-:W5:Y:S04]  /*21b0*/  LDG.E.64.CONSTANT R34, desc[UR6][R4.64+0x6000] ;  /* 0x0060000604227981 */ /* 0x000f68000c1e9b00 */
[----:B------:R0:W5:Y:S01]  /*21c0*/  LDG.E.64.CONSTANT R36, desc[UR6][R4.64+0x6800] ;  /* 0x0068000604247981 */ /* 0x000162000c1e9b00 */
[----:B------:R-:W-:-:S05]  /*21d0*/  VIADD R40, R40, 0x1000 ;  /* 0x0000100028287836 */ /* 0x000fca0000000000 */
[----:B------:R-:W-:Y:S02]  /*21e0*/  ISETP.GE.AND P2, PT, R40, R45, PT ;  /* 0x0000002d2800720c */ /* 0x000fe40003f46270 */
[----:B0-----:R-:W-:Y:S01]  /*21f0*/  IADD3 R4, P3, PT, R4, 0x8000, RZ ;  /* 0x0000800004047810 */ /* 0x001fe20007f7e0ff */
[----:B------:R-:W-:-:S04]  /*2200*/  VIADD R43, R43, 0x1000 ;  /* 0x000010002b2b7836 */ /* 0x000fc80000000000 */
[----:B------:R-:W-:Y:S01]  /*2210*/  IMAD.X R5, RZ, RZ, R5, P3 ;  /* 0x000000ffff057224 */ /* 0x000fe200018e0605 */
[----:B----4-:R-:W-:-:S06]  /*2220*/  DSETP.GEU.AND P1, PT, R6, R38, PT ;  /* 0x000000260600722a */ /* 0x010fcc0003f2e000 */
[----:B------:R-:W-:Y:S02]  /*2230*/  FSEL R6, R38, R6, !P1 ;  /* 0x0000000626067208 */ /* 0x000fe40004800000 */
[----:B------:R-:W-:-:S06]  /*2240*/  FSEL R7, R39, R7, !P1 ;  /* 0x0000000727077208 */ /* 0x000fcc0004800000 */
[----:B--2---:R-:W-:-:S06]  /*2250*/  DSETP.GEU.AND P1, PT, R6, R8, PT ;  /* 0x000000080600722a */ /* 0x004fcc0003f2e000 */
[----:B------:R-:W-:Y:S02]  /*2260*/  FSEL R6, R8, R6, !P1 ;  /* 0x0000000608067208 */ /* 0x000fe40004800000 */
[----:B------:R-:W-:-:S06]  /*2270*/  FSEL R7, R9, R7, !P1 ;  /* 0x0000000709077208 */ /* 0x000fcc0004800000 */
[----:B---3--:R-:W-:-:S06]  /*2280*/  DSETP.GEU.AND P1, PT, R6, R10, PT ;  /* 0x0000000a0600722a */ /* 0x008fcc0003f2e000 */
[----:B------:R-:W-:Y:S02]  /*2290*/  FSEL R6, R10, R6, !P1 ;  /* 0x000000060a067208 */ /* 0x000fe40004800000 */
[----:B------:R-:W-:-:S06]  /*22a0*/  FSEL R7, R11, R7, !P1 ;  /* 0x000000070b077208 */ /* 0x000fcc0004800000 */
[----:B-----5:R-:W-:-:S06]  /*22b0*/  DSETP.GEU.AND P1, PT, R6, R12, PT ;  /* 0x0000000c0600722a */ /* 0x020fcc0003f2e000 */
        /* <DEDUP_REMOVED lines=39> */
.L_x_26:
[----:B------:R-:W-:Y:S05]  /*2530*/  BSYNC.RECONVERGENT B2 ;  /* 0x0000000000027941 */ /* 0x000fea0003800200 */
.L_x_25:
[----:B------:R-:W-:Y:S01]  /*2540*/  IMAD.IADD R8, R41, 0x1, -R40 ;  /* 0x0000000129087824 */ /* 0x000fe200078e0a28 */
[----:B------:R-:W-:Y:S04]  /*2550*/  BSSY.RECONVERGENT B2, `(.L_x_28) ;  /* 0x000002b000027945 */ /* 0x000fe80003800200 */
[----:B------:R-:W-:-:S13]  /*2560*/  ISETP.GT.AND P1, PT, R8, 0x400, PT ;  /* 0x000004000800780c */ /* 0x000fda0003f24270 */
[----:B------:R-:W-:Y:S05]  /*2570*/  @!P1 BRA `(.L_x_29) ;  /* 0x0000000000a09947 */ /* 0x000fea0003800000 */
        /* <DEDUP_REMOVED lines=9> */
[----:B------:R-:W5:Y:S04]  /*2610*/  LDG.E.64.CONSTANT R22, desc[UR6][R4.64+0x2000] ;  /* 0x0020000604167981 */ /* 0x000f68000c1e9b00 */
[----:B------:R0:W5:Y:S01]  /*2620*/  LDG.E.64.CONSTANT R8, desc[UR6][R4.64+0x2800] ;  /* 0x0028000604087981 */ /* 0x000162000c1e9b00 */
[----:B------:R-:W-:-:S02]  /*2630*/  VIADD R40, R40, 0x800 ;  /* 0x0000080028287836 */ /* 0x000fc40000000000 */
[----:B------:R-:W-:Y:S01]  /*2640*/  VIADD R43, R43, 0x800 ;  /* 0x000008002b2b7836 */ /* 0x000fe20000000000 */
[----:B0-----:R-:W-:-:S05]  /*2650*/  IADD3 R4, P2, PT, R4, 0x4000, RZ ;  /* 0x0000400004047810 */ /* 0x001fca0007f5e0ff */
        /* <DEDUP_REMOVED lines=22> */
[----:B------:R-:W-:Y:S01]  /*27c0*/  DSETP.GEU.AND P1, PT, R6, R8, PT ;  /* 0x000000080600722a */ /* 0x000fe20003f2e000 */
[----:B------:R-:W-:-:S05]  /*27d0*/  PLOP3.LUT P0, PT, PT, PT, PT, 0x8, 0x80 ;  /* 0x000000000080781c */ /* 0x000fca0003f0e170 */
[----:B------:R-:W-:Y:S02]  /*27e0*/  FSEL R6, R8, R6, !P1 ;  /* 0x0000000608067208 */ /* 0x000fe40004800000 */
[----:B------:R-:W-:-:S07]  /*27f0*/  FSEL R7, R9, R7, !P1 ;  /* 0x0000000709077208 */ /* 0x000fce0004800000 */
.L_x_29:
[----:B------:R-:W-:Y:S05]  /*2800*/  BSYNC.RECONVERGENT B2 ;  /* 0x0000000000027941 */ /* 0x000fea0003800200 */
.L_x_28:
[----:B------:R-:W-:-:S13]  /*2810*/  ISETP.LT.OR P0, PT, R40, R41, P0 ;  /* 0x000000292800720c */ /* 0x000fda0000701670 */
[----:B------:R-:W-:Y:S05]  /*2820*/  @!P0 BRA `(.L_x_21) ;  /* 0x0000000000448947 */ /* 0x000fea0003800000 */
[----:B------:R-:W-:Y:S01]  /*2830*/  IMAD.WIDE.U32 R2, R43, 0x8, R2 ;  /* 0x000000082b027825 */ /* 0x000fe200078e0002 */
[----:B------:R-:W2:Y:S04]  /*2840*/  LDG.E.64.CONSTANT R8, desc[UR6][R4.64+-0x800] ;  /* 0xfff8000604087981 */ /* 0x000ea8000c1e9b00 */
[----:B------:R-:W3:Y:S04]  /*2850*/  LDG.E.64.CONSTANT R10, desc[UR6][R4.64] ;  /* 0x00000006040a7981 */ /* 0x000ee8000c1e9b00 */
[----:B------:R-:W4:Y:S04]  /*2860*/  LDG.E.64.CONSTANT R2, desc[UR6][R2.64] ;  /* 0x0000000602027981 */ /* 0x000f28000c1e9b00 */
[----:B------:R-:W5:Y:S01]  /*2870*/  LDG.E.64.CONSTANT R12, desc[UR6][R4.64+0x800] ;  /* 0x00080006040c7981 */ /* 0x000f62000c1e9b00 */
        /* <DEDUP_REMOVED lines=11> */
[----:B------:R-:W-:-:S07]  /*2930*/  FSEL R7, R13, R3, !P0 ;  /* 0x000000030d077208 */ /* 0x000fce0004000000 */
.L_x_21:
[----:B------:R-:W-:Y:S05]  /*2940*/  BSYNC.RECONVERGENT B1 ;  /* 0x0000000000017941 */ /* 0x000fea0003800200 */
.L_x_19:
[----:B------:R-:W0:Y:S01]  /*2950*/  S2R R10, SR_LANEID ;  /* 0x00000000000a7919 */ /* 0x000e220000000000 */
[----:B------:R-:W-:Y:S04]  /*2960*/  SHFL.DOWN PT, R2, R6, 0x1, 0x1f ;  /* 0x08201f0006027f89 */ /* 0x000fe800000e0000 */
        /* <DEDUP_REMOVED lines=10> */
[----:B------:R-:W-:-:S02]  /*2a10*/  @!P2 MOV R7, 0x400 ;  /* 0x000004000007a802 */ /* 0x000fc40000000f00 */
        /* <DEDUP_REMOVED lines=8> */
[----:B------:R-:W-:Y:S01]  /*2aa0*/  SHFL.DOWN PT, R2, R4, 0x4, 0x1f ;  /* 0x08801f0004027f89 */ /* 0x000fe200000e0000 */
[----:B-1----:R-:W-:-:S03]  /*2ab0*/  @!P2 LEA R7, R8, R7, 0x18 ;  /* 0x000000070807a211 */ /* 0x002fc600078ec0ff */
[----:B------:R-:W0:Y:S02]  /*2ac0*/  SHFL.DOWN PT, R3, R5, 0x4, 0x1f ;  /* 0x08801f0005037f89 */ /* 0x000e2400000e0000 */
[----:B------:R-:W-:Y:S01]  /*2ad0*/  @!P2 IMAD.IADD R9, R6, 0x1, R7 ;  /* 0x000000010609a824 */ /* 0x000fe200078e0207 */
[----:B0-----:R-:W-:-:S06]  /*2ae0*/  DSETP.GEU.AND P0, PT, R4, R2, PT ;  /* 0x000000020400722a */ /* 0x001fcc0003f0e000 */
[----:B------:R-:W-:Y:S02]  /*2af0*/  @!P1 FSEL R4, R2, R4, !P0 ;  /* 0x0000000402049208 */ /* 0x000fe40004000000 */
[----:B------:R-:W-:Y:S02]  /*2b00*/  @!P1 FSEL R5, R3, R5, !P0 ;  /* 0x0000000503059208 */ /* 0x000fe40004000000 */
[----:B------:R-:W-:Y:S01]  /*2b10*/  ISETP.GT.AND P1, PT, R10, 0x17, PT ;  /* 0x000000170a00780c */ /* 0x000fe20003f24270 */
[----:B------:R-:W-:Y:S04]  /*2b20*/  SHFL.DOWN PT, R2, R4, 0x8, 0x1f ;  /* 0x09001f0004027f89 */ /* 0x000fe800000e0000 */
[----:B------:R-:W0:Y:S02]  /*2b30*/  SHFL.DOWN PT, R3, R5, 0x8, 0x1f ;  /* 0x09001f0005037f89 */ /* 0x000e2400000e0000 */
[----:B0-----:R-:W-:-:S06]  /*2b40*/  DSETP.GEU.AND P0, PT, R4, R2, PT ;  /* 0x000000020400722a */ /* 0x001fcc0003f0e000 */
[----:B------:R-:W-:Y:S02]  /*2b50*/  @!P1 FSEL R4, R2, R4, !P0 ;  /* 0x0000000402049208 */ /* 0x000fe40004000000 */
[----:B------:R-:W-:Y:S02]  /*2b60*/  @!P1 FSEL R5, R3, R5, !P0 ;  /* 0x0000000503059208 */ /* 0x000fe40004000000 */
[----:B------:R-:W-:Y:S01]  /*2b70*/  ISETP.GT.AND P1, PT, R10, 0xf, PT ;  /* 0x0000000f0a00780c */ /* 0x000fe20003f24270 */
[----:B------:R-:W-:Y:S04]  /*2b80*/  SHFL.DOWN PT, R2, R4, 0x10, 0x1f ;  /* 0x0a001f0004027f89 */ /* 0x000fe800000e0000 */
[----:B------:R-:W0:Y:S02]  /*2b90*/  SHFL.DOWN PT, R3, R5, 0x10, 0x1f ;  /* 0x0a001f0005037f89 */ /* 0x000e2400000e0000 */
[----:B0-----:R-:W-:-:S06]  /*2ba0*/  DSETP.GEU.AND P0, PT, R4, R2, PT ;  /* 0x000000020400722a */ /* 0x001fcc0003f0e000 */
[----:B------:R-:W-:Y:S02]  /*2bb0*/  FSEL R2, R2, R4, !P0 ;  /* 0x0000000402027208 */ /* 0x000fe40004000000 */
        /* <DEDUP_REMOVED lines=10> */
[----:B--2---:R-:W0:Y:S04]  /*2c60*/  LDS.128 R8, [UR4+0x10] ;  /* 0x00001004ff087984 */ /* 0x004e280008000c00 */
        /* <DEDUP_REMOVED lines=25> */
.L_x_2:
        /* <DEDUP_REMOVED lines=12> */
.L_x_32:
[----:B------:R-:W-:Y:S05]  /*2ec0*/  BSYNC.RECONVERGENT B1 ;  /* 0x0000000000017941 */ /* 0x000fea0003800200 */
.L_x_31:
        /* <DEDUP_REMOVED lines=17> */
.L_x_37:
        /* <DEDUP_REMOVED lines=12> */
.L_x_36:
[----:B------:R-:W-:Y:S05]  /*30a0*/  BSYNC.RECONVERGENT B2 ;  /* 0x0000000000027941 */ /* 0x000fea0003800200 */
.L_x_35:
        /* <DEDUP_REMOVED lines=9> */
.L_x_40:
        /* <DEDUP_REMOVED lines=74> */
.L_x_39:
[----:B------:R-:W-:Y:S05]  /*35e0*/  BSYNC.RECONVERGENT B2 ;  /* 0x0000000000027941 */ /* 0x000fea0003800200 */
.L_x_38:
        /* <DEDUP_REMOVED lines=42> */
.L_x_42:
[----:B------:R-:W-:Y:S05]  /*3890*/  BSYNC.RECONVERGENT B2 ;  /* 0x0000000000027941 */ /* 0x000fea0003800200 */
.L_x_41:
        /* <DEDUP_REMOVED lines=20> */
.L_x_34:
[----:B------:R-:W-:Y:S05]  /*39e0*/  BSYNC.RECONVERGENT B1 ;  /* 0x0000000000017941 */ /* 0x000fea0003800200 */
.L_x_33:
        /* <DEDUP_REMOVED lines=14> */
[----:B------:R-:W-:Y:S01]  /*3ad0*/  IMAD.MOV.U32 R2, RZ, RZ, R9 ;  /* 0x000000ffff027224 */ /* 0x000fe200078e0009 */
[----:B------:R-:W-:Y:S01]  /*3ae0*/  @!P2 MOV R4, 0x400 ;  /* 0x000004000004a802 */ /* 0x000fe20000000f00 */
[----:B------:R-:W-:Y:S01]  /*3af0*/  IMAD.MOV.U32 R3, RZ, RZ, R11 ;  /* 0x000000ffff037224 */ /* 0x000fe200078e000b */
[----:B------:R-:W0:Y:S01]  /*3b00*/  SHFL.DOWN PT, R7, R11, 0x2, 0x1f ;  /* 0x08401f000b077f89 */ /* 0x000e2200000e0000 */
[----:B------:R-:W-:Y:S01]  /*3b10*/  @!P2 SHF.R.U32.HI R0, RZ, 0x2, R5 ;  /* 0x00000002ff00a819 */ /* 0x000fe20000011605 */
[----:B------:R-:W1:Y:S03]  /*3b20*/  @!P2 S2R R13, SR_CgaCtaId ;  /* 0x00000000000da919 */ /* 0x000e660000008800 */
[----:B------:R-:W-:Y:S01]  /*3b30*/  @!P2 LOP3.LUT R0, R0, 0xf8, RZ, 0xc0, !PT ;  /* 0x000000f80000a812 */ /* 0x000fe200078ec0ff */
[----:B0-----:R-:W-:-:S06]  /*3b40*/  DSETP.GEU.AND P0, PT, R2, R6, PT ;  /* 0x000000060200722a */ /* 0x001fcc0003f0e000 */
[----:B------:R-:W-:Y:S02]  /*3b50*/  @!P1 FSEL R9, R6, R9, !P0 ;  /* 0x0000000906099208 */ /* 0x000fe40004000000 */
[----:B------:R-:W-:Y:S02]  /*3b60*/  @!P1 FSEL R11, R7, R11, !P0 ;  /* 0x0000000b070b9208 */ /* 0x000fe40004000000 */
[----:B------:R-:W-:Y:S01]  /*3b70*/  ISETP.GT.AND P1, PT, R8, 0x1b, PT ;  /* 0x0000001b0800780c */ /* 0x000fe20003f24270 */
[----:B------:R-:W-:Y:S01]  /*3b80*/  SHFL.DOWN PT, R2, R9, 0x4, 0x1f ;  /* 0x08801f0009027f89 */ /* 0x000fe200000e0000 */
[----:B------:R-:W-:Y:S01]  /*3b90*/  IMAD.MOV.U32 R6, RZ, RZ, R9 ;  /* 0x000000ffff067224 */ /* 0x000fe200078e0009 */
[----:B-1----:R-:W-:Y:S01]  /*3ba0*/  @!P2 LEA R13, R13, R4, 0x18 ;  /* 0x000000040d0da211 */ /* 0x002fe200078ec0ff */
[----:B------:R-:W-:Y:S01]  /*3bb0*/  IMAD.MOV.U32 R7, RZ, RZ, R11 ;  /* 0x000000ffff077224 */ /* 0x000fe200078e000b */
[----:B------:R-:W0:Y:S03]  /*3bc0*/  SHFL.DOWN PT, R3, R11, 0x4, 0x1f ;  /* 0x08801f000b037f89 */ /* 0x000e2600000e0000 */
[----:B------:R-:W-:-:S02]  /*3bd0*/  @!P2 IMAD.IADD R13, R0, 0x1, R13 ;  /* 0x00000001000da824 */ /* 0x000fc400078e020d */
[----:B0-----:R-:W-:-:S06]  /*3be0*/  DSETP.GEU.AND P0, PT, R6, R2, PT ;  /* 0x000000020600722a */ /* 0x001fcc0003f0e000 */
[----:B------:R-:W-:Y:S02]  /*3bf0*/  @!P1 FSEL R9, R2, R9, !P0 ;  /* 0x0000000902099208 */ /* 0x000fe40004000000 */
[----:B------:R-:W-:Y:S02]  /*3c00*/  @!P1 FSEL R11, R3, R11, !P0 ;  /* 0x0000000b030b9208 */ /* 0x000fe40004000000 */
[----:B------:R-:W-:Y:S01]  /*3c10*/  ISETP.GT.AND P1, PT, R8, 0x17, PT ;  /* 0x000000170800780c */ /* 0x000fe20003f24270 */
[----:B------:R-:W-:Y:S01]  /*3c20*/  SHFL.DOWN PT, R2, R9, 0x8, 0x1f ;  /* 0x09001f0009027f89 */ /* 0x000fe200000e0000 */
[----:B------:R-:W-:Y:S02]  /*3c30*/  IMAD.MOV.U32 R6, RZ, RZ, R9 ;  /* 0x000000ffff067224 */ /* 0x000fe400078e0009 */
[----:B------:R-:W-:Y:S01]  /*3c40*/  IMAD.MOV.U32 R7, RZ, RZ, R11 ;  /* 0x000000ffff077224 */ /* 0x000fe200078e000b */
[----:B------:R-:W0:Y:S05]  /*3c50*/  SHFL.DOWN PT, R3, R11, 0x8, 0x1f ;  /* 0x09001f000b037f89 */ /* 0x000e2a00000e0000 */
        /* <DEDUP_REMOVED lines=20> */
[----:B------:R-:W0:Y:S04]  /*3da0*/  LDS.128 R8, [UR4+0x10] ;  /* 0x00001004ff087984 */ /* 0x000e280008000c00 */
[----:B-1----:R-:W1:Y:S01]  /*3db0*/  LDS.128 R12, [UR4+0x20] ;  /* 0x00002004ff0c7984 */ /* 0x002e620008000c00 */
        /* <DEDUP_REMOVED lines=24> */
.L_x_43:
        /* <DEDUP_REMOVED lines=20> */
[----:B------:R-:W0:Y:S05]  /*4080*/  SHFL.DOWN PT, R7, R0, 0x2, R11 ;  /* 0x0840000000077989 */ /* 0x000e2a00000e000b */
[----:B0-----:R-:W-:-:S06]  /*4090*/  DSETP.GEU.AND P0, PT, R2, R6, PT ;  /* 0x000000060200722a */ /* 0x001fcc0003f0e000 */
[----:B------:R-:W-:Y:S01]  /*40a0*/  @!P1 FSEL R9, R6, R9, !P0 ;  /* 0x0000000906099208 */ /* 0x000fe20004000000 */
[----:B------:R-:W-:Y:S01]  /*40b0*/  VIADD R6, R8, 0x4 ;  /* 0x0000000408067836 */ /* 0x000fe20000000000 */
[----:B------:R-:W-:-:S03]  /*40c0*/  @!P1 FSEL R0, R7, R0, !P0 ;  /* 0x0000000007009208 */ /* 0x000fc60004000000 */
[----:B------:R-:W-:Y:S01]  /*40d0*/  SHFL.DOWN PT, R2, R9, 0x4, R11 ;  /* 0x0880000009027989 */ /* 0x000fe200000e000b */
[----:B------:R-:W-:Y:S01]  /*40e0*/  ISETP.GT.AND P1, PT, R6, R11, PT ;  /* 0x0000000b0600720c */ /* 0x000fe20003f24270 */
[----:B------:R-:W-:Y:S02]  /*40f0*/  IMAD.MOV.U32 R6, RZ, RZ, R9 ;  /* 0x000000ffff067224 */ /* 0x000fe400078e0009 */
[----:B------:R-:W0:Y:S01]  /*4100*/  SHFL.DOWN PT, R3, R0, 0x4, R11 ;  /* 0x0880000000037989 */ /* 0x000e2200000e000b */
[----:B------:R-:W-:-:S06]  /*4110*/  IMAD.MOV.U32 R7, RZ, RZ, R0 ;  /* 0x000000ffff077224 */ /* 0x000fcc00078e0000 */
[----:B0-----:R-:W-:Y:S01]  /*4120*/  DSETP.GEU.AND P0, PT, R6, R2, PT ;  /* 0x000000020600722a */ /* 0x001fe20003f0e000 */
[----:B------:R-:W-:-:S05]  /*4130*/  VIADD R6, R8, 0x8 ;  /* 0x0000000808067836 */ /* 0x000fca0000000000 */
        /* <DEDUP_REMOVED lines=15> */
[----:B------:R-:W-:Y:S02]  /*4230*/  IMAD.MOV.U32 R6, RZ, RZ, R9 ;  /* 0x000000ffff067224 */ /* 0x000fe400078e0009 */
[----:B------:R-:W-:Y:S01]  /*4240*/  IMAD.MOV.U32 R7, RZ, RZ, R0 ;  /* 0x000000ffff077224 */ /* 0x000fe200078e0000 */
[----:B------:R-:W0:Y:S05]  /*4250*/  SHFL.DOWN PT, R3, R0, 0x10, R11 ;  /* 0x0a00000000037989 */ /* 0x000e2a00000e000b */
[----:B0-----:R-:W-:Y:S01]  /*4260*/  DSETP.GEU.AND P1, PT, R6, R2, PT ;  /* 0x000000020600722a */ /* 0x001fe20003f2e000 */
[----:B------:R-:W-:-:S02]  /*4270*/  @!P0 MOV R7, 0x400 ;  /* 0x0000040000078802 */ /* 0x000fc40000000f00 */
[----:B------:R-:W-:Y:S02]  /*4280*/  @!P0 SHF.R.U32.HI R6, RZ, 0x2, R5 ;  /* 0x00000002ff068819 */ /* 0x000fe40000011605 */
[----:B-1----:R-:W-:Y:S02]  /*4290*/  @!P0 LEA R7, R10, R7, 0x18 ;  /* 0x000000070a078211 */ /* 0x002fe400078ec0ff */
[----:B------:R-:W-:Y:S02]  /*42a0*/  @!P0 LOP3.LUT R6, R6, 0xf8, RZ, 0xc0, !PT ;  /* 0x000000f806068812 */ /* 0x000fe400078ec0ff */
[----:B------:R-:W-:Y:S02]  /*42b0*/  @!P2 FSEL R9, R2, R9, !P1 ;  /* 0x000000090209a208 */ /* 0x000fe40004800000 */
[----:B------:R-:W-:Y:S01]  /*42c0*/  @!P2 FSEL R0, R3, R0, !P1 ;  /* 0x000000000300a208 */ /* 0x000fe20004800000 */
[----:B------:R-:W-:Y:S02]  /*42d0*/  @!P0 IMAD.IADD R3, R6, 0x1, R7 ;  /* 0x0000000106038824 */ /* 0x000fe400078e0207 */
[----:B------:R-:W-:-:S02]  /*42e0*/  IMAD.MOV.U32 R6, RZ, RZ, R9 ;  /* 0x000000ffff067224 */ /* 0x000fc400078e0009 */
[----:B------:R-:W-:-:S05]  /*42f0*/  IMAD.MOV.U32 R7, RZ, RZ, R0 ;  /* 0x000000ffff077224 */ /* 0x000fca00078e0000 */
[----:B------:R1:W-:Y:S01]  /*4300*/  @!P0 STS.64 [R3+0x8], R6 ;  /* 0x0000080603008388 */ /* 0x0003e20000000a00 */
[----:B------:R-:W-:Y:S01]  /*4310*/  BAR.SYNC.DEFER_BLOCKING 0x0 ;  /* 0x0000000000007b1d */ /* 0x000fe20000010000 */
[----:B------:R-:W-:-:S13]  /*4320*/  ISETP.NE.AND P0, PT, R5, RZ, PT ;  /* 0x000000ff0500720c */ /* 0x000fda0003f05270 */
[----:B-1----:R-:W-:Y:S05]  /*4330*/  @P0 BRA `(.L_x_17) ;  /* 0x0000001800340947 */ /* 0x002fea0003800000 */
[----:B------:R-:W0:Y:S01]  /*4340*/  S2UR UR5, SR_CgaCtaId ;  /* 0x00000000000579c3 */ /* 0x000e220000008800 */
[----:B------:R-:W-:Y:S01]  /*4350*/  UMOV UR4, 0x400 ;  /* 0x0000040000047882 */ /* 0x000fe20000000000 */
[C---:B------:R-:W-:Y:S02]  /*4360*/  ISETP.GT.AND P3, PT, R4.reuse, 0x20, PT ;  /* 0x000000200400780c */ /* 0x040fe40003f64270 */
        /* <DEDUP_REMOVED lines=10> */
[----:B------:R-:W-:Y:S01]  /*4410*/  ISETP.GT.AND P1, PT, R4, 0x60, PT ;  /* 0x000000600400780c */ /* 0x000fe20003f24270 */
[----:B------:R-:W-:Y:S02]  /*4420*/  IMAD.MOV.U32 R2, RZ, RZ, R6 ;  /* 0x000000ffff027224 */ /* 0x000fe400078e0006 */
        /* <DEDUP_REMOVED lines=29> */
.L_x_30:
[----:B------:R-:W0:Y:S01]  /*4600*/  S2R R41, SR_TID.X ;  /* 0x0000000000297919 */ /* 0x000e220000002100 */
[----:B------:R-:W0:Y:S02]  /*4610*/  LDC.64 R6, c[0x0][0x380] ;  /* 0x0000e000ff067b82 */ /* 0x000e240000000a00 */
[----:B0-----:R-:W-:-:S05]  /*4620*/  IMAD.WIDE.U32 R6, R41, 0x8, R6 ;  /* 0x0000000829067825 */ /* 0x001fca00078e0006 */
[----:B------:R-:W2:Y:S04]  /*4630*/  LDG.E.64.CONSTANT R20, desc[UR6][R6.64] ;  /* 0x0000000606147981 */ /* 0x000ea8000c1e9b00 */
[----:B------:R-:W2:Y:S04]  /*4640*/  LDG.E.64.CONSTANT R2, desc[UR6][R6.64+0x800] ;  /* 0x0008000606027981 */ /* 0x000ea8000c1e9b00 */
[----:B------:R-:W3:Y:S04]  /*4650*/  LDG.E.64.CONSTANT R8, desc[UR6][R6.64+0x1000] ;  /* 0x0010000606087981 */ /* 0x000ee8000c1e9b00 */
[----:B------:R-:W4:Y:S04]  /*4660*/  LDG.E.64.CONSTANT R10, desc[UR6][R6.64+0x1800] ;  /* 0x00180006060a7981 */ /* 0x000f28000c1e9b00 */
[----:B------:R-:W5:Y:S04]  /*4670*/  LDG.E.64.CONSTANT R12, desc[UR6][R6.64+0x2000] ;  /* 0x00200006060c7981 */ /* 0x000f68000c1e9b00 */
[----:B------:R-:W5:Y:S04]  /*4680*/  LDG.E.64.CONSTANT R14, desc[UR6][R6.64+0x2800] ;  /* 0x00280006060e7981 */ /* 0x000f68000c1e9b00 */
[----:B------:R-:W5:Y:S04]  /*4690*/  LDG.E.64.CONSTANT R16, desc[UR6][R6.64+0x3000] ;  /* 0x0030000606107981 */ /* 0x000f68000c1e9b00 */
[----:B------:R-:W5:Y:S01]  /*46a0*/  LDG.E.64.CONSTANT R18, desc[UR6][R6.64+0x3800] ;  /* 0x0038000606127981 */ /* 0x000f62000c1e9b00 */
[----:B------:R-:W-:Y:S01]  /*46b0*/  ISETP.GE.U32.AND P1, PT, R4, 0x1000, PT ;  /* 0x000010000400780c */ /* 0x000fe20003f26070 */
[----:B------:R-:W-:Y:S01]  /*46c0*/  IMAD.MOV.U32 R45, RZ, RZ, 0x800 ;  /* 0x00000800ff2d7424 */ /* 0x000fe200078e00ff */
[----:B--2---:R-:W-:-:S06]  /*46d0*/  DSETP.GEU.AND P0, PT, R20, R2, PT ;  /* 0x000000021400722a */ /* 0x004fcc0003f0e000 */
        /* <DEDUP_REMOVED lines=21> */
[----:B------:R-:W0:Y:S01]  /*4830*/  LDC R24, c[0x0][0x390] ;  /* 0x0000e400ff187b82 */ /* 0x000e220000000800 */
[----:B------:R-:W-:Y:S02]  /*4840*/  VIADD R0, R4, 0xfffff800 ;  /* 0xfffff80004007836 */ /* 0x000fe40000000000 */
[----:B------:R-:W-:-:S07]  /*4850*/  IMAD.MOV.U32 R45, RZ, RZ, 0x800 ;  /* 0x00000800ff2d7424 */ /* 0x000fce00078e00ff */
.L_x_46:
[----:B------:R-:W-:-:S05]  /*4860*/  IMAD.WIDE R4, R45, 0x8, R6 ;  /* 0x000000082d047825 */ /* 0x000fca00078e0206 */
[----:B------:R-:W2:Y:S04]  /*4870*/  LDG.E.64.CONSTANT R10, desc[UR6][R4.64] ;  /* 0x00000006040a7981 */ /* 0x000ea8000c1e9b00 */
[----:B------:R-:W3:Y:S04]  /*4880*/  LDG.E.64.CONSTANT R12, desc[UR6][R4.64+0x800] ;  /* 0x00080006040c7981 */ /* 0x000ee8000c1e9b00 */
[----:B------:R-:W4:Y:S04]  /*4890*/  LDG.E.64.CONSTANT R14, desc[UR6][R4.64+0x1000] ;  /* 0x00100006040e7981 */ /* 0x000f28000c1e9b00 */
[----:B------:R-:W5:Y:S04]  /*48a0*/  LDG.E.64.CONSTANT R16, desc[UR6][R4.64+0x1800] ;  /* 0x0018000604107981 */ /* 0x000f68000c1e9b00 */
[----:B------:R-:W5:Y:S04]  /*48b0*/  LDG.E.64.CONSTANT R18, desc[UR6][R4.64+0x2000] ;  /* 0x0020000604127981 */ /* 0x000f68000c1e9b00 */
[----:B------:R-:W5:Y:S04]  /*48c0*/  LDG.E.64.CONSTANT R20, desc[UR6][R4.64+0x2800] ;  /* 0x0028000604147981 */ /* 0x000f68000c1e9b00 */
[----:B------:R-:W5:Y:S04]  /*48d0*/  LDG.E.64.CONSTANT R22, desc[UR6][R4.64+0x3000] ;  /* 0x0030000604167981 */ /* 0x000f68000c1e9b00 */
[----:B------:R0:W5:Y:S02]  /*48e0*/  LDG.E.64.CONSTANT R8, desc[UR6][R4.64+0x3800] ;  /* 0x0038000604087981 */ /* 0x000164000c1e9b00 */
[----:B0-----:R-:W-:-:S04]  /*48f0*/  IMAD.MOV.U32 R4, RZ, RZ, R24 ;  /* 0x000000ffff047224 */ /* 0x001fc800078e0018 */
[----:B------:R-:W-:-:S05]  /*4900*/  IMAD.IADD R5, R4, 0x1, -R45 ;  /* 0x0000000104057824 */ /* 0x000fca00078e0a2d */
[----:B------:R-:W-:Y:S01]  /*4910*/  ISETP.GE.AND P1, PT, R5, 0x800, PT ;  /* 0x000008000500780c */ /* 0x000fe20003f26270 */
        /* <DEDUP_REMOVED lines=25> */
[----:B------:R-:W-:-:S05]  /*4ab0*/  VIADD R45, R45, 0x800 ;  /* 0x000008002d2d7836 */ /* 0x000fca0000000000 */
[----:B------:R-:W-:-:S13]  /*4ac0*/  ISETP.GT.AND P0, PT, R45, R0, PT ;  /* 0x000000002d00720c */ /* 0x000fda0003f04270 */
[----:B------:R-:W-:Y:S05]  /*4ad0*/  @!P0 BRA `(.L_x_46) ;  /* 0xfffffffc00608947 */ /* 0x000fea000383ffff */
.L_x_44:
[----:B------:R-:W-:-:S13]  /*4ae0*/  ISETP.GE.AND P0, PT, R45, R4, PT ;  /* 0x000000042d00720c */ /* 0x000fda0003f06270 */
[----:B------:R-:W-:Y:S05]  /*4af0*/  @P0 BRA `(.L_x_45) ;  /* 0x0000000800fc0947 */ /* 0x000fea0003800000 */
[----:B------:R-:W-:Y:S01]  /*4b00*/  IMAD.IADD R0, R4, 0x1, -R45 ;  /* 0x0000000104007824 */ /* 0x000fe200078e0a2d */
[----:B------:R-:W-:Y:S04]  /*4b10*/  BSSY.RECONVERGENT B1, `(.L_x_45) ;  /* 0x00000bd000017945 */ /* 0x000fe80003800200 */
[----:B------:R-:W-:-:S13]  /*4b20*/  ISETP.GE.AND P0, PT, R41, R0, PT ;  /* 0x000000002900720c */ /* 0x000fda0003f06270 */
[----:B------:R-:W-:Y:S05]  /*4b30*/  @P0 BRA `(.L_x_47) ;  /* 0x0000000800e80947 */ /* 0x000fea0003800000 */
[----:B------:R-:W-:Y:S01]  /*4b40*/  LOP3.LUT R5, RZ, R41, RZ, 0x33, !PT ;  /* 0x00000029ff057212 */ /* 0x000fe200078e33ff */
[----:B------:R-:W-:Y:S01]  /*4b50*/  BSSY.RECONVERGENT B2, `(.L_x_48) ;  /* 0x0000017000027945 */ /* 0x000fe20003800200 */
[----:B------:R-:W-:Y:S02]  /*4b60*/  IMAD.MOV.U32 R43, RZ, RZ, R41 ;  /* 0x000000ffff2b7224 */ /* 0x000fe400078e0029 */
[----:B------:R-:W-:-:S04]  /*4b70*/  IADD3 R4, PT, PT, -R45, R4, R5 ;  /* 0x000000042d047210 */ /* 0x000fc80007ffe105 */
[C---:B------:R-:W-:Y:S02]  /*4b80*/  LOP3.LUT R5, R4.reuse, 0x300, RZ, 0xc0, !PT ;  /* 0x0000030004057812 */ /* 0x040fe400078ec0ff */
[----:B------:R-:W-:Y:S02]  /*4b90*/  ISETP.GE.U32.AND P2, PT, R4, 0x300, PT ;  /* 0x000003000400780c */ /* 0x000fe40003f46070 */
[----:B------:R-:W-:-:S13]  /*4ba0*/  ISETP.NE.AND P0, PT, R5, 0x300, PT ;  /* 0x000003000500780c */ /* 0x000fda0003f05270 */
[----:B------:R-:W-:Y:S05]  /*4bb0*/  @!P0 BRA `(.L_x_49) ;  /* 0x0000000000408947 */ /* 0x000fea0003800000 */
[----:B------:R-:W0:Y:S01]  /*4bc0*/  LDC.64 R6, c[0x0][0x380] ;  /* 0x0000e000ff067b82 */ /* 0x000e220000000a00 */
[----:B------:R-:W-:Y:S01]  /*4bd0*/  LEA.HI R4, R4, 0x1, RZ, 0x18 ;  /* 0x0000000104047811 */ /* 0x000fe200078fc0ff */
[----:B------:R-:W-:Y:S02]  /*4be0*/  IMAD.IADD R9, R41, 0x1, R45 ;  /* 0x0000000129097824 */ /* 0x000fe400078e022d */
[----:B------:R-:W-:Y:S01]  /*4bf0*/  IMAD.MOV.U32 R43, RZ, RZ, R41 ;  /* 0x000000ffff2b7224 */ /* 0x000fe200078e0029 */
[----:B------:R-:W-:-:S05]  /*4c00*/  LOP3.LUT R4, R4, 0x3, RZ, 0xc0, !PT ;  /* 0x0000000304047812 */ /* 0x000fca00078ec0ff */
[----:B------:R-:W-:-:S07]  /*4c10*/  IMAD.MOV R8, RZ, RZ, -R4 ;  /* 0x000000ffff087224 */ /* 0x000fce00078e0a04 */
.L_x_50:
[----:B0-----:R-:W-:-:S06]  /*4c20*/  IMAD.WIDE.U32 R4, R9, 0x8, R6 ;  /* 0x0000000809047825 */ /* 0x001fcc00078e0006 */
        /* <DEDUP_REMOVED lines=9> */
.L_x_49:
[----:B------:R-:W-:Y:S05]  /*4cc0*/  BSYNC.RECONVERGENT B2 ;  /* 0x0000000000027941 */ /* 0x000fea0003800200 */
.L_x_48:
[----:B------:R-:W-:Y:S05]  /*4cd0*/  @!P2 BRA `(.L_x_47) ;  /* 0x000000080080a947 */ /* 0x000fea0003800000 */
[----:B------:R-:W0:Y:S01]  /*4ce0*/  LDCU.64 UR4, c[0x0][0x380] ;  /* 0x00007000ff0477ac */ /* 0x000e220008000a00 */
[----:B------:R-:W-:Y:S01]  /*4cf0*/  IMAD.IADD R7, R0, 0x1, -R43 ;  /* 0x0000000100077824 */ /* 0x000fe200078e0a2b */
[C---:B------:R-:W-:Y:S01]  /*4d00*/  IADD3 R5, P0, PT, R43.reuse, R45, RZ ;  /* 0x0000002d2b057210 */ /* 0x040fe20007f1e0ff */
[----:B------:R-:W-:Y:S01]  /*4d10*/  BSSY.RECONVERGENT B2, `(.L_x_51) ;  /* 0x000005a000027945 */ /* 0x000fe20003800200 */
[----:B------:R-:W-:Y:S02]  /*4d20*/  IMAD.IADD R45, R43, 0x1, R45 ;  /* 0x000000012b2d7824 */ /* 0x000fe400078e022d */
        /* <DEDUP_REMOVED lines=8> */
[----:B------:R-:W0:Y:S01]  /*4db0*/  LDC.64 R6, c[0x0][0x380] ;  /* 0x0000e000ff067b82 */ /* 0x000e220000000a00 */
[----:B------:R-:W-:Y:S01]  /*4dc0*/  PLOP3.LUT P0, PT, PT, PT, PT, 0x8, 0x80 ;  /* 0x000000000080781c */ /* 0x000fe20003f0e170 */
[----:B------:R-:W-:-:S12]  /*4dd0*/  VIADD R40, R0, 0xfffff400 ;  /* 0xfffff40000287836 */ /* 0x000fd80000000000 */
.L_x_53:
[C---:B0-----:R-:W-:Y:S01]  /*4de0*/  IMAD.WIDE.U32 R38, R45.reuse, 0x8, R6 ;  /* 0x000000082d267825 */ /* 0x041fe200078e0006 */
        /* <DEDUP_REMOVED lines=76> */
.L_x_52:
[----:B------:R-:W-:Y:S05]  /*52b0*/  BSYNC.RECONVERGENT B2 ;  /* 0x0000000000027941 */ /* 0x000fea0003800200 */
.L_x_51:
[----:B------:R-:W-:Y:S01]  /*52c0*/  IMAD.IADD R6, R0, 0x1, -R43 ;  /* 0x0000000100067824 */ /* 0x000fe200078e0a2b */
[----:B------:R-:W-:Y:S04]  /*52d0*/  BSSY.RECONVERGENT B2, `(.L_x_54) ;  /* 0x000002c000027945 */ /* 0x000fe80003800200 */
[----:B------:R-:W-:-:S13]  /*52e0*/  ISETP.GT.AND P1, PT, R6, 0x400, PT ;  /* 0x000004000600780c */ /* 0x000fda0003f24270 */
[----:B------:R-:W-:Y:S05]  /*52f0*/  @!P1 BRA `(.L_x_55) ;  /* 0x0000000000a49947 */ /* 0x000fea0003800000 */
[----:B------:R-:W0:Y:S01]  /*5300*/  LDC.64 R16, c[0x0][0x380] ;  /* 0x0000e000ff107b82 */ /* 0x000e220000000a00 */
[----:B------:R-:W2:Y:S04]  /*5310*/  LDG.E.64.CONSTANT R10, desc[UR6][R4.64+-0x800] ;  /* 0xfff80006040a7981 */ /* 0x000ea8000c1e9b00 */
[----:B------:R-:W3:Y:S01]  /*5320*/  LDG.E.64.CONSTANT R12, desc[UR6][R4.64] ;  /* 0x00000006040c7981 */ /* 0x000ee2000c1e9b00 */
[----:B------:R-:W-:-:S03]  /*5330*/  VIADD R7, R45, 0x400 ;  /* 0x000004002d077836 */ /* 0x000fc60000000000 */
[----:B------:R-:W4:Y:S04]  /*5340*/  LDG.E.64.CONSTANT R14, desc[UR6][R4.64+0x800] ;  /* 0x00080006040e7981 */ /* 0x000f28000c1e9b00 */
[----:B------:R-:W5:Y:S04]  /*5350*/  LDG.E.64.CONSTANT R18, desc[UR6][R4.64+0x1800] ;  /* 0x0018000604127981 */ /* 0x000f68000c1e9b00 */
[----:B------:R-:W5:Y:S01]  /*5360*/  LDG.E.64.CONSTANT R20, desc[UR6][R4.64+0x2000] ;  /* 0x0020000604147981 */ /* 0x000f62000c1e9b00 */
[----:B0-----:R-:W-:-:S06]  /*5370*/  IMAD.WIDE.U32 R8, R45, 0x8, R16 ;  /* 0x000000082d087825 */ /* 0x001fcc00078e0010 */
[----:B------:R-:W2:Y:S01]  /*5380*/  LDG.E.64.CONSTANT R8, desc[UR6][R8.64] ;  /* 0x0000000608087981 */ /* 0x000ea2000c1e9b00 */
[----:B------:R-:W-:-:S03]  /*5390*/  IMAD.WIDE.U32 R16, R7, 0x8, R16 ;  /* 0x0000000807107825 */ /* 0x000fc600078e0010 */
[----:B------:R0:W5:Y:S04]  /*53a0*/  LDG.E.64.CONSTANT R6, desc[UR6][R4.64+0x2800] ;  /* 0x0028000604067981 */ /* 0x000168000c1e9b00 */
[----:B------:R-:W5:Y:S01]  /*53b0*/  LDG.E.64.CONSTANT R16, desc[UR6][R16.64] ;  /* 0x0000000610107981 */ /* 0x000f62000c1e9b00 */
[----:B------:R-:W-:Y:S01]  /*53c0*/  VIADD R43, R43, 0x800 ;  /* 0x000008002b2b7836 */ /* 0x000fe20000000000 */
[----:B0-----:R-:W-:Y:S01]  /*53d0*/  IADD3 R4, P2, PT, R4, 0x4000, RZ ;  /* 0x0000400004047810 */ /* 0x001fe20007f5e0ff */
[----:B------:R-:W-:-:S04]  /*53e0*/  VIADD R45, R45, 0x800 ;  /* 0x000008002d2d7836 */ /* 0x000fc80000000000 */
[----:B------:R-:W-:Y:S01]  /*53f0*/  IMAD.X R5, RZ, RZ, R5, P2 ;  /* 0x000000ffff057224 */ /* 0x000fe200010e0605 */
        /* <DEDUP_REMOVED lines=25> */
.L_x_55:
[----:B------:R-:W-:Y:S05]  /*5590*/  BSYNC.RECONVERGENT B2 ;  /* 0x0000000000027941 */ /* 0x000fea0003800200 */
.L_x_54:
[----:B------:R-:W-:-:S13]  /*55a0*/  ISETP.LT.OR P0, PT, R43, R0, P0 ;  /* 0x000000002b00720c */ /* 0x000fda0000701670 */
[----:B------:R-:W-:Y:S05]  /*55b0*/  @!P0 BRA `(.L_x_47) ;  /* 0x0000000000488947 */ /* 0x000fea0003800000 */
[----:B------:R-:W0:Y:S01]  /*55c0*/  LDC.64 R6, c[0x0][0x380] ;  /* 0x0000e000ff067b82 */ /* 0x000e220000000a00 */
[----:B------:R-:W2:Y:S04]  /*55d0*/  LDG.E.64.CONSTANT R8, desc[UR6][R4.64+-0x800] ;  /* 0xfff8000604087981 */ /* 0x000ea8000c1e9b00 */
[----:B------:R-:W3:Y:S04]  /*55e0*/  LDG.E.64.CONSTANT R10, desc[UR6][R4.64] ;  /* 0x00000006040a7981 */ /* 0x000ee8000c1e9b00 */
[----:B------:R-:W4:Y:S01]  /*55f0*/  LDG.E.64.CONSTANT R12, desc[UR6][R4.64+0x800] ;  /* 0x00080006040c7981 */ /* 0x000f22000c1e9b00 */
[----:B0-----:R-:W-:-:S06]  /*5600*/  IMAD.WIDE.U32 R6, R45, 0x8, R6 ;  /* 0x000000082d067825 */ /* 0x001fcc00078e0006 */
[----:B------:R-:W5:Y:S02]  /*5610*/  LDG.E.64.CONSTANT R6, desc[UR6][R6.64] ;  /* 0x0000000606067981 */ /* 0x000f64000c1e9b00 */
[----:B-----5:R-:W-:-:S06]  /*5620*/  DSETP.GEU.AND P0, PT, R2, R6, PT ;  /* 0x000000060200722a */ /* 0x020fcc0003f0e000 */
        /* <DEDUP_REMOVED lines=10> */
[----:B------:R-:W-:-:S07]  /*56d0*/  FSEL R3, R13, R3, !P0 ;  /* 0x000000030d037208 */ /* 0x000fce0004000000 */
.L_x_47:
[----:B------:R-:W-:Y:S05]  /*56e0*/  BSYNC.RECONVERGENT B1 ;  /* 0x0000000000017941 */ /* 0x000fea0003800200 */
.L_x_45:
        /* <DEDUP_REMOVED lines=54> */
[----:B------:R-:W1:Y:S01]  /*5a50*/  S2UR UR5, SR_CgaCtaId ;  /* 0x00000000000579c3 */ /* 0x000e620000008800 */
[----:B------:R-:W-:Y:S02]  /*5a60*/  UMOV UR4, 0x400 ;  /* 0x0000040000047882 */ /* 0x000fe40000000000 */
[----:B-1----:R-:W-:-:S09]  /*5a70*/  ULEA UR4, UR5, UR4, 0x18 ;  /* 0x0000000405047291 */ /* 0x002fd2000f8ec0ff */
[----:B0-----:R-:W0:Y:S04]  /*5a80*/  LDS.128 R8, [UR4+0x10] ;  /* 0x00001004ff087984 */ /* 0x001e280008000c00 */
        /* <DEDUP_REMOVED lines=23> */
[----:B------:R-:W-:-:S07]  /*5c00*/  FSEL R7, R3, R5, !P1 ;  /* 0x0000000503077208 */ /* 0x000fce0004800000 */
.L_x_17:
[----:B------:R-:W-:Y:S05]  /*5c10*/  BSYNC.RECONVERGENT B0 ;  /* 0x0000000000007941 */ /* 0x000fea0003800200 */
.L_x_1:
[----:B------:R-:W-:Y:S05]  /*5c20*/  @P0 EXIT ;  /* 0x000000000000094d */ /* 0x000fea0003800000 */
[----:B------:R-:W4:Y:S01]  /*5c30*/  LDCU.64 UR8, c[0x0][0x398] ;  /* 0x00007300ff0877ac */ /* 0x000f220008000a00 */
[----:B---3--:R-:W3:Y:S01]  /*5c40*/  LDC.64 R4, c[0x0][0x388] ;  /* 0x0000e200ff047b82 */ /* 0x008ee20000000a00 */
[----:B------:R-:W0:Y:S01]  /*5c50*/  LDCU.64 UR4, c[0x0][0x398] ;  /* 0x00007300ff0477ac */ /* 0x000e220008000a00 */
[----:B----4-:R-:W-:-:S06]  /*5c60*/  DSETP.GT.AND P0, PT, R6, UR8, PT ;  /* 0x0000000806007e2a */ /* 0x010fcc000bf04000 */
[----:B012---:R-:W-:Y:S02]  /*5c70*/  FSEL R2, R6, UR4, P0 ;  /* 0x0000000406027c08 */ /* 0x007fe40008000000 */
[----:B------:R-:W-:-:S05]  /*5c80*/  FSEL R3, R7, UR5, P0 ;  /* 0x0000000507037c08 */ /* 0x000fca0008000000 */
[----:B---3--:R-:W-:Y:S01]  /*5c90*/  STG.E.64 desc[UR6][R4.64], R2 ;  /* 0x0000000204007986 */ /* 0x008fe2000c101b06 */
[----:B------:R-:W-:Y:S05]  /*5ca0*/  EXIT ;  /* 0x000000000000794d */ /* 0x000fea0003800000 */
.L_x_56:
[----:B------:R-:W-:-:S00]  /*5cb0*/  BRA `(.L_x_56) ;  /* 0xfffffffc00fc7947 */ /* 0x000fc0000383ffff */
[----:B------:R-:W-:-:S00]  /*5cc0*/  NOP ;  /* 0x0000000000007918 */ /* 0x000fc00000000000 */
        /* <DEDUP_REMOVED lines=11> */
.L_x_149:


//--------------------- .text._ZN3cub18CUB_300001_SM_10006detail6reduce18DeviceReduceKernelINS2_10policy_hubIdjN4cuda3__47maximumIvEEE10Policy1000EPdjS8_dNS5_3std3__410__identityEEEvT0_PT3_T1_NS0_13GridEvenShareISI_EET2_T4_ --------------------------
	.section	.text._ZN3cub18CUB_300001_SM_10006detail6reduce18DeviceReduceKernelINS2_10policy_hubIdjN4cuda3__47maximumIvEEE10Policy1000EPdjS8_dNS5_3std3__410__identityEEEvT0_PT3_T1_NS0_13GridEvenShareISI_EET2_T4_,"ax",@progbits
	.align	128
        .global         _ZN3cub18CUB_300001_SM_10006detail6reduce18DeviceReduceKernelINS2_10policy_hubIdjN4cuda3__47maximumIvEEE10Policy1000EPdjS8_dNS5_3std3__410__identityEEEvT0_PT3_T1_NS0_13GridEvenShareISI_EET2_T4_
        .type           _ZN3cub18CUB_300001_SM_10006detail6reduce18DeviceReduceKernelINS2_10policy_hubIdjN4cuda3__47maximumIvEEE10Policy1000EPdjS8_dNS5_3std3__410__identityEEEvT0_PT3_T1_NS0_13GridEvenShareISI_EET2_T4_,@function
        .size           _ZN3cub18CUB_300001_SM_10006detail6reduce18DeviceReduceKernelINS2_10policy_hubIdjN4cuda3__47maximumIvEEE10Policy1000EPdjS8_dNS5_3std3__410__identityEEEvT0_PT3_T1_NS0_13GridEvenShareISI_EET2_T4_,(.L_x_150 - _ZN3cub18CUB_300001_SM_10006detail6reduce18DeviceReduceKernelINS2_10policy_hubIdjN4cuda3__47maximumIvEEE10Policy1000EPdjS8_dNS5_3std3__410__identityEEEvT0_PT3_T1_NS0_13GridEvenShareISI_EET2_T4_)
        .other          _ZN3cub18CUB_300001_SM_10006detail6reduce18DeviceReduceKernelINS2_10policy_hubIdjN4cuda3__47maximumIvEEE10Policy1000EPdjS8_dNS5_3std3__410__identityEEEvT0_PT3_T1_NS0_13GridEvenShareISI_EET2_T4_,@"STO_CUDA_ENTRY STV_DEFAULT"
_ZN3cub18CUB_300001_SM_10006detail6reduce18DeviceReduceKernelINS2_10policy_hubIdjN4cuda3__47maximumIvEEE10Policy1000EPdjS8_dNS5_3std3__410__identityEEEvT0_PT3_T1_NS0_13GridEvenShareISI_EET2_T4_:
.text._ZN3cub18CUB_300001_SM_10006detail6reduce18DeviceReduceKernelINS2_10policy_hubIdjN4cuda3__47maximumIvEEE10Policy1000EPdjS8_dNS5_3std3__410__identityEEEvT0_PT3_T1_NS0_13GridEvenShareISI_EET2_T4_:
[----:B------:R-:W-:Y:S01]  /*0000*/  LDC R1, c[0x0][0x37c] ;  /* 0x0000df00ff017b82 */ /* 0x000fe20000000800 */
[----:B------:R-:W0:Y:S07]  /*0010*/  LDCU UR4, c[0x0][0x380] ;  /* 0x00007000ff0477ac */ /* 0x000e2e0008000800 */
[----:B------:R-:W1:Y:S01]  /*0020*/  S2UR UR16, SR_CTAID.X ;  /* 0x00000000001079c3 */ /* 0x000e620000002500 */
[----:B------:R-:W-:Y:S01]  /*0030*/  BSSY.RECONVERGENT B0, `(.L_x_57) ;  /* 0x00003fa000007945 */ /* 0x000fe20003800200 */
[----:B------:R-:W2:Y:S01]  /*0040*/  LDCU UR5, c[0x0][0x3ac] ;  /* 0x00007580ff0577ac */ /* 0x000ea20008000800 */
[----:B------:R-:W3:Y:S01]  /*0050*/  LDCU.64 UR10, c[0x0][0x358] ;  /* 0x00006b00ff0a77ac */ /* 0x000ee20008000a00 */
[----:B0-----:R-:W-:-:S02]  /*0060*/  ULOP3.LUT UP0, URZ, UR4, 0x1f, URZ, 0xc0, !UPT ;  /* 0x0000001f04ff7892 */ /* 0x001fc4000f80c0ff */
[----:B--2---:R-:W-:-:S07]  /*0070*/  USHF.L.U32 UR5, UR5, 0xb, URZ ;  /* 0x0000000b05057899 */ /* 0x004fce00080006ff */
[----:B---3--:R-:W-:Y:S05]  /*0080*/  BRA.U UP0, `(.L_x_58) ;  /* 0x0000001d00dc7547 */ /* 0x008fea000b800000 */
[----:B------:R-:W1:Y:S02]  /*0090*/  LDCU UR8, c[0x0][0x3a8] ;  /* 0x00007500ff0877ac */ /* 0x000e640008000800 */
[----:B-1----:R-:W-:-:S04]  /*00a0*/  UIMAD UR12, UR16, -0x800, UR8 ;  /* 0xfffff800100c78a4 */ /* 0x002fc8000f8e0208 */
[----:B------:R-:W-:-:S09]  /*00b0*/  UISETP.GT.U32.AND UP0, UPT, UR12, 0x7ff, UPT ;  /* 0x000007ff0c00788c */ /* 0x000fd2000bf04070 */
[----:B------:R-:W-:Y:S05]  /*00c0*/  BRA.U UP0, `(.L_x_59) ;  /* 0x0000001100407547 */ /* 0x000fea000b800000 */
[----:B------:R-:W0:Y:S01]  /*00d0*/  S2R R0, SR_TID.X ;  /* 0x0000000000007919 */ /* 0x000e220000002100 */
[----:B------:R-:W-:Y:S01]  /*00e0*/  BSSY.RECONVERGENT B1, `(.L_x_60) ;  /* 0x000000b000017945 */ /* 0x000fe20003800200 */
[----:B------:R-:W-:Y:S02]  /*00f0*/  CS2R R2, SRZ ;  /* 0x0000000000027805 */ /* 0x000fe4000001ff00 */
[----:B0-----:R-:W-:Y:S01]  /*0100*/  ISETP.GE.U32.AND P0, PT, R0, UR12, PT ;  /* 0x0000000c00007c0c */ /* 0x001fe2000bf06070 */
[----:B------:R-:W-:-:S12]  /*0110*/  IMAD.MOV.U32 R8, RZ, RZ, R0 ;  /* 0x000000ffff087224 */ /* 0x000fd800078e0000 */
[----:B------:R-:W-:Y:S05]  /*0120*/  @P0 BRA `(.L_x_61) ;  /* 0x0000000000180947 */ /* 0x000fea0003800000 */
[----:B------:R-:W0:Y:S01]  /*0130*/  LDC.64 R2, c[0x0][0x380] ;  /* 0x0000e000ff027b82 */ /* 0x000e220000000a00 */
[----:B------:R-:W-:-:S04]  /*0140*/  IMAD.U32 R5, RZ, RZ, UR16 ;  /* 0x00000010ff057e24 */ /* 0x000fc8000f8e00ff */
[----:B------:R-:W-:-:S04]  /*0150*/  IMAD R5, R5, 0x800, R0 ;  /* 0x0000080005057824 */ /* 0x000fc800078e0200 */
[----:B0-----:R-:W-:-:S06]  /*0160*/  IMAD.WIDE.U32 R2, R5, 0x8, R2 ;  /* 0x0000000805027825 */ /* 0x001fcc00078e0002 */
[----:B------:R-:W5:Y:S01]  /*0170*/  LDG.E.64.CONSTANT R2, desc[UR10][R2.64] ;  /* 0x0000000a02027981 */ /* 0x000f62000c1e9b00 */
[----:B------:R-:W-:-:S07]  /*0180*/  VIADD R8, R0, 0x100 ;  /* 0x0000010000087836 */ /* 0x000fce0000000000 */
.L_x_61:
[----:B------:R-:W-:Y:S05]  /*0190*/  BSYNC.RECONVERGENT B1 ;  /* 0x0000000000017941 */ /* 0x000fea0003800200 */
.L_x_60:
[----:B------:R-:W-:Y:S01]  /*01a0*/  ISETP.GE.U32.AND P0, PT, R8, UR12, PT ;  /* 0x0000000c08007c0c */ /* 0x000fe2000bf06070 */
[----:B------:R-:W-:-:S12]  /*01b0*/  BSSY.RECONVERGENT B1, `(.L_x_62) ;  /* 0x000003d000017945 */ /* 0x000fd80003800200 */
[----:B------:R-:W-:Y:S05]  /*01c0*/  @P0 BRA `(.L_x_63) ;  /* 0x0000000000ec0947 */ /* 0x000fea0003800000 */
[----:B------:R-:W-:Y:S01]  /*01d0*/  LOP3.LUT R4, RZ, R8, RZ, 0x33, !PT ;  /* 0x00000008ff047212 */ /* 0x000fe200078e33ff */
[----:B------:R-:W-:Y:S01]  /*01e0*/  IMAD.U32 R6, RZ, RZ, UR16 ;  /* 0x00000010ff067e24 */ /* 0x000fe2000f8e00ff */
[----:B------:R-:W-:Y:S03]  /*01f0*/  BSSY.RECONVERGENT B2, `(.L_x_64) ;  /* 0x0000017000027945 */ /* 0x000fe60003800200 */
[----:B------:R-:W-:-:S04]  /*0200*/  VIADD R5, R4, UR8 ;  /* 0x0000000804057c36 */ /* 0x000fc80008000000 */
[----:B------:R-:W-:Y:S01]  /*0210*/  IMAD R4, R6, -0x800, R5 ;  /* 0xfffff80006047824 */ /* 0x000fe200078e0205 */
[----:B------:R-:W-:-:S04]  /*0220*/  LOP3.LUT R6, R5, 0x300, RZ, 0xc0, !PT ;  /* 0x0000030005067812 */ /* 0x000fc800078ec0ff */
[----:B------:R-:W-:Y:S02]  /*0230*/  ISETP.NE.AND P0, PT, R6, 0x300, PT ;  /* 0x000003000600780c */ /* 0x000fe40003f05270 */
[----:B------:R-:W-:-:S11]  /*0240*/  ISETP.GE.U32.AND P2, PT, R4, 0x300, PT ;  /* 0x000003000400780c */ /* 0x000fd60003f46070 */
[----:B------:R-:W-:Y:S05]  /*0250*/  @!P0 BRA `(.L_x_65) ;  /* 0x0000000000408947 */ /* 0x000fea0003800000 */
[----:B------:R-:W0:Y:S01]  /*0260*/  LDC.64 R6, c[0x0][0x380] ;  /* 0x0000e000ff067b82 */ /* 0x000e220000000a00 */
[----:B------:R-:W-:Y:S01]  /*0270*/  LEA.HI R4, R5, 0x1, RZ, 0x18 ;  /* 0x0000000105047811 */ /* 0x000fe200078fc0ff */
[----:B------:R-:W-:-:S03]  /*0280*/  IMAD.U32 R9, RZ, RZ, UR16 ;  /* 0x00000010ff097e24 */ /* 0x000fc6000f8e00ff */
[----:B------:R-:W-:Y:S01]  /*0290*/  LOP3.LUT R4, R4, 0x3, RZ, 0xc0, !PT ;  /* 0x0000000304047812 */ /* 0x000fe200078ec0ff */
[----:B------:R-:W-:-:S04]  /*02a0*/  IMAD R9, R9, 0x800, R8 ;  /* 0x0000080009097824 */ /* 0x000fc800078e0208 */
[----:B------:R-:W-:-:S07]  /*02b0*/  IMAD.MOV R10, RZ, RZ, -R4 ;  /* 0x000000ffff0a7224 */ /* 0x000fce00078e0a04 */
.L_x_66:
[----:B0-----:R-:W-:-:S06]  /*02c0*/  IMAD.WIDE.U32 R4, R9, 0x8, R6 ;  /* 0x0000000809047825 */ /* 0x001fcc00078e0006 */
[----:B------:R-:W2:Y:S01]  /*02d0*/  LDG.E.64.CONSTANT R4, desc[UR10][R4.64] ;  /* 0x0000000a04047981 */ /* 0x000ea2000c1e9b00 */
[----:B------:R-:W-:Y:S02]  /*02e0*/  VIADD R10, R10, 0x1 ;  /* 0x000000010a0a7836 */ /* 0x000fe40000000000 */
[----:B------:R-:W-:Y:S02]  /*02f0*/  VIADD R8, R8, 0x100 ;  /* 0x0000010008087836 */ /* 0x000fe40000000000 */
[----:B------:R-:W-:Y:S01]  /*0300*/  VIADD R9, R9, 0x100 ;  /* 0x0000010009097836 */ /* 0x000fe20000000000 */
[----:B------:R-:W-:Y:S01]  /*0310*/  ISETP.NE.AND P1, PT, R10, RZ, PT ;  /* 0x000000ff0a00720c */ /* 0x000fe20003f25270 */
[----:B--2--5:R-:W-:-:S06]  /*0320*/  DSETP.GEU.AND P0, PT, R2, R4, PT ;  /* 0x000000040200722a */ /* 0x024fcc0003f0e000 */
[----:B------:R-:W-:Y:S02]  /*0330*/  FSEL R2, R4, R2, !P0 ;  /* 0x0000000204027208 */ /* 0x000fe40004000000 */
[----:B------:R-:W-:-:S04]  /*0340*/  FSEL R3, R5, R3, !P0 ;  /* 0x0000000305037208 */ /* 0x000fc80004000000 */
[----:B------:R-:W-:Y:S05]  /*0350*/  @P1 BRA `(.L_x_66) ;  /* 0xfffffffc00d81947 */ /* 0x000fea000383ffff */
.L_x_65:
[----:B------:R-:W-:Y:S05]  /*0360*/  BSYNC.RECONVERGENT B2 ;  /* 0x0000000000027941 */ /* 0x000fea0003800200 */
.L_x_64:
[----:B------:R-:W-:Y:S05]  /*0370*/  @!P2 BRA `(.L_x_63) ;  /* 0x000000000080a947 */ /* 0x000fea0003800000 */
[----:B------:R-:W0:Y:S01]  /*0380*/  LDC.64 R4, c[0x0][0x380] ;  /* 0x0000e000ff047b82 */ /* 0x000e220000000a00 */
[----:B------:R-:W-:Y:S02]  /*0390*/  IMAD.U32 R7, RZ, RZ, UR16 ;  /* 0x00000010ff077e24 */ /* 0x000fe4000f8e00ff */
[----:B------:R-:W-:Y:S02]  /*03a0*/  VIADD R6, R8, 0x200 ;  /* 0x0000020008067836 */ /* 0x000fe40000000000 */
[----:B------:R-:W-:-:S07]  /*03b0*/  IMAD R7, R7, 0x800, R8 ;  /* 0x0000080007077824 */ /* 0x000fce00078e0208 */
.L_x_67:
[----:B0-----:R-:W-:-:S04]  /*03c0*/  IMAD.WIDE.U32 R8, R7, 0x8, R4 ;  /* 0x0000000807087825 */ /* 0x001fc800078e0004 */
[----:B------:R-:W-:Y:S02]  /*03d0*/  VIADD R11, R7, 0x100 ;  /* 0x00000100070b7836 */ /* 0x000fe40000000000 */
[----:B------:R-:W2:Y:S02]  /*03e0*/  LDG.E.64.CONSTANT R8, desc[UR10][R8.64] ;  /* 0x0000000a08087981 */ /* 0x000ea4000c1e9b00 */
[----:B------:R-:W-:-:S04]  /*03f0*/  IMAD.WIDE.U32 R10, R11, 0x8, R4 ;  /* 0x000000080b0a7825 */ /* 0x000fc800078e0004 */
[----:B------:R-:W-:Y:S02]  /*0400*/  VIADD R13, R7, 0x200 ;  /* 0x00000200070d7836 */ /* 0x000fe40000000000 */
[----:B------:R-:W3:Y:S02]  /*0410*/  LDG.E.64.CONSTANT R10, desc[UR10][R10.64] ;  /* 0x0000000a0a0a7981 */ /* 0x000ee4000c1e9b00 */
[----:B------:R-:W-:-:S04]  /*0420*/  IMAD.WIDE.U32 R12, R13, 0x8, R4 ;  /* 0x000000080d0c7825 */ /* 0x000fc800078e0004 */
[----:B------:R-:W-:Y:S02]  /*0430*/  VIADD R15, R7, 0x300 ;  /* 0x00000300070f7836 */ /* 0x000fe40000000000 */
[----:B------:R-:W4:Y:S02]  /*0440*/  LDG.E.64.CONSTANT R12, desc[UR10][R12.64] ;  /* 0x0000000a0c0c7981 */ /* 0x000f24000c1e9b00 */
[----:B------:R-:W-:-:S06]  /*0450*/  IMAD.WIDE.U32 R14, R15, 0x8, R4 ;  /* 0x000000080f0e7825 */ /* 0x000fcc00078e0004 */
[----:B------:R-:W4:Y:S01]  /*0460*/  LDG.E.64.CONSTANT R14, desc[UR10][R14.64] ;  /* 0x0000000a0e0e7981 */ /* 0x000f22000c1e9b00 */
[----:B------:R-:W-:Y:S01]  /*0470*/  VIADD R7, R7, 0x400 ;  /* 0x0000040007077836 */ /* 0x000fe20000000000 */
[----:B--2--5:R-:W-:-:S06]  /*0480*/  DSETP.GEU.AND P0, PT, R2, R8, PT ;  /* 0x000000080200722a */ /* 0x024fcc0003f0e000 */
[----:B------:R-:W-:Y:S01]  /*0490*/  FSEL R2, R8, R2, !P0 ;  /* 0x0000000208027208 */ /* 0x000fe20004000000 */
[C---:B------:R-:W-:Y:S01]  /*04a0*/  VIADD R8, R6.reuse, 0x200 ;  /* 0x0000020006087836 */ /* 0x040fe20000000000 */
[----:B------:R-:W-:Y:S01]  /*04b0*/  FSEL R3, R9, R3, !P0 ;  /* 0x0000000309037208 */ /* 0x000fe20004000000 */
[----:B------:R-:W-:-:S03]  /*04c0*/  VIADD R6, R6, 0x400 ;  /* 0x0000040006067836 */ /* 0x000fc60000000000 */
[----:B------:R-:W-:Y:S02]  /*04d0*/  ISETP.GE.AND P1, PT, R8, UR12, PT ;  /* 0x0000000c08007c0c */ /* 0x000fe4000bf26270 */
        /* <DEDUP_REMOVED lines=8> */
[----:B------:R-:W-:Y:S01]  /*0560*/  FSEL R3, R15, R3, !P0 ;  /* 0x000000030f037208 */ /* 0x000fe20004000000 */
[----:B------:R-:W-:Y:S06]  /*0570*/  @!P1 BRA `(.L_x_67) ;  /* 0xfffffffc00909947 */ /* 0x000fec000383ffff */
.L_x_63:
[----:B------:R-:W-:Y:S05]  /*0580*/  BSYNC.RECONVERGENT B1 ;  /* 0x0000000000017941 */ /* 0x000fea0003800200 */
.L_x_62:
[----:B------:R-:W-:-:S09]  /*0590*/  UISETP.GE.U32.AND UP0, UPT, UR12, 0x100, UPT ;  /* 0x000001000c00788c */ /* 0x000fd2000bf06070 */
[----:B------:R-:W-:Y:S05]  /*05a0*/  BRA.U !UP0, `(.L_x_68) ;  /* 0x00000005082c7547 */ /* 0x000fea000b800000 */
        /* <DEDUP_REMOVED lines=11> */
[----:B------:R-:W-:Y:S04]  /*0660*/  SHFL.DOWN PT, R6, R4, 0x2, 0x1f ;  /* 0x08401f0004067f89 */ /* 0x000fe800000e0000 */
[----:B------:R-:W0:Y:S01]  /*0670*/  SHFL.DOWN PT, R7, R5, 0x2, 0x1f ;  /* 0x08401f0005077f89 */ /* 0x000e2200000e0000 */
[----:B------:R-:W1:Y:S01]  /*0680*/  @!P2 S2R R8, SR_CgaCtaId ;  /* 0x000000000008a919 */ /* 0x000e620000008800 */
[----:B0-----:R-:W-:-:S06]  /*0690*/  DSETP.GEU.AND P1, PT, R4, R6, PT ;  /* 0x000000060400722a */ /* 0x001fcc0003f2e000 */
[----:B------:R-:W-:Y:S02]  /*06a0*/  @!P0 FSEL R4, R6, R4, !P1 ;  /* 0x0000000406048208 */ /* 0x000fe40004800000 */
[----:B------:R-:W-:Y:S02]  /*06b0*/  @!P0 FSEL R5, R7, R5, !P1 ;  /* 0x0000000507058208 */ /* 0x000fe40004800000 */
[----:B------:R-:W-:Y:S01]  /*06c0*/  ISETP.GT.AND P0, PT, R9, 0x1b, PT ;  /* 0x0000001b0900780c */ /* 0x000fe20003f04270 */
[----:B------:R-:W-:Y:S01]  /*06d0*/  SHFL.DOWN PT, R2, R4, 0x4, 0x1f ;  /* 0x08801f0004027f89 */ /* 0x000fe200000e0000 */
[----:B------:R-:W-:Y:S02]  /*06e0*/  @!P2 MOV R7, 0x400 ;  /* 0x000004000007a802 */ /* 0x000fe40000000f00 */
[----:B------:R-:W-:Y:S01]  /*06f0*/  @!P2 SHF.R.U32.HI R6, RZ, 0x2, R0 ;  /* 0x00000002ff06a819 */ /* 0x000fe20000011600 */
[----:B------:R-:W0:Y:S01]  /*0700*/  SHFL.DOWN PT, R3, R5, 0x4, 0x1f ;  /* 0x08801f0005037f89 */ /* 0x000e2200000e0000 */
[----:B-1----:R-:W-:-:S02]  /*0710*/  @!P2 LEA R11, R8, R7, 0x18 ;  /* 0x00000007080ba211 */ /* 0x002fc400078ec0ff */
[----:B------:R-:W-:-:S05]  /*0720*/  @!P2 LOP3.LUT R8, R6, 0xf8, RZ, 0xc0, !PT ;  /* 0x000000f80608a812 */ /* 0x000fca00078ec0ff */
        /* <DEDUP_REMOVED lines=26> */
[----:B-1----:R-:W1:Y:S04]  /*08d0*/  LDS.128 R4, [UR4+0x20] ;  /* 0x00002004ff047984 */ /* 0x002e680008000c00 */
[----:B------:R-:W2:Y:S01]  /*08e0*/  LDS.128 R8, [UR4+0x30] ;  /* 0x00003004ff087984 */ /* 0x000ea20008000c00 */
        /* <DEDUP_REMOVED lines=8> */
[----:B------:R-:W-:Y:S02]  /*0970*/  FSEL R5, R5, R3, !P1 ;  /* 0x0000000305057208 */ /* 0x000fe40004800000 */
[----:B------:R-:W0:Y:S04]  /*0980*/  LDS.64 R2, [UR4+0x40] ;  /* 0x00004004ff027984 */ /* 0x000e280008000a00 */
[----:B------:R-:W-:-:S06]  /*0990*/  DSETP.GEU.AND P1, PT, R4, R6, PT ;  /* 0x000000060400722a */ /* 0x000fcc0003f2e000 */
[----:B------:R-:W-:Y:S02]  /*09a0*/  FSEL R4, R6, R4, !P1 ;  /* 0x0000000406047208 */ /* 0x000fe40004800000 */
[----:B------:R-:W-:-:S06]  /*09b0*/  FSEL R5, R7, R5, !P1 ;  /* 0x0000000507057208 */ /* 0x000fcc0004800000 */
[----:B--2---:R-:W-:-:S06]  /*09c0*/  DSETP.GEU.AND P1, PT, R4, R8, PT ;  /* 0x000000080400722a */ /* 0x004fcc0003f2e000 */
[----:B------:R-:W-:Y:S02]  /*09d0*/  FSEL R4, R8, R4, !P1 ;  /* 0x0000000408047208 */ /* 0x000fe40004800000 */
[----:B------:R-:W-:-:S06]  /*09e0*/  FSEL R5, R9, R5, !P1 ;  /* 0x0000000509057208 */ /* 0x000fcc0004800000 */
[----:B------:R-:W-:-:S06]  /*09f0*/  DSETP.GEU.AND P1, PT, R4, R10, PT ;  /* 0x0000000a0400722a */ /* 0x000fcc0003f2e000 */
[----:B------:R-:W-:Y:S02]  /*0a00*/  FSEL R4, R10, R4, !P1 ;  /* 0x000000040a047208 */ /* 0x000fe40004800000 */
[----:B------:R-:W-:-:S06]  /*0a10*/  FSEL R5, R11, R5, !P1 ;  /* 0x000000050b057208 */ /* 0x000fcc0004800000 */
[----:B0-----:R-:W-:-:S06]  /*0a20*/  DSETP.GEU.AND P1, PT, R4, R2, PT ;  /* 0x000000020400722a */ /* 0x001fcc0003f2e000 */
[----:B------:R-:W-:Y:S02]  /*0a30*/  FSEL R2, R2, R4, !P1 ;  /* 0x0000000402027208 */ /* 0x000fe40004800000 */
[----:B------:R-:W-:Y:S01]  /*0a40*/  FSEL R3, R3, R5, !P1 ;  /* 0x0000000503037208 */ /* 0x000fe20004800000 */
[----:B------:R-:W-:Y:S06]  /*0a50*/  BRA `(.L_x_69) ;  /* 0x00000034005c7947 */ /* 0x000fec0003800000 */
.L_x_68:
[----:B------:R-:W-:Y:S01]  /*0a60*/  LOP3.LUT R4, R0, 0x3e0, RZ, 0xc0, !PT ;  /* 0x000003e000047812 */ /* 0x000fe200078ec0ff */
[----:B------:R-:W0:Y:S04]  /*0a70*/  S2R R10, SR_LANEID ;  /* 0x00000000000a7919 */ /* 0x000e280000000000 */
[----:B------:R-:W-:Y:S01]  /*0a80*/  VIADD R5, R4, 0x20 ;  /* 0x0000002004057836 */ /* 0x000fe20000000000 */
[----:B------:R-:W-:-:S04]  /*0a90*/  LOP3.LUT R4, RZ, R4, RZ, 0x33, !PT ;  /* 0x00000004ff047212 */ /* 0x000fc800078e33ff */
[----:B------:R-:W-:Y:S01]  /*0aa0*/  ISETP.GT.U32.AND P0, PT, R5, UR12, PT ;  /* 0x0000000c05007c0c */ /* 0x000fe2000bf04070 */
[----:B------:R-:W-:-:S05]  /*0ab0*/  VIADD R4, R4, UR12 ;  /* 0x0000000c04047c36 */ /* 0x000fca0008000000 */
[----:B------:R-:W-:-:S05]  /*0ac0*/  SEL R5, R4, 0x1f, P0 ;  /* 0x0000001f04057807 */ /* 0x000fca0000000000 */
[----:B-----5:R-:W-:Y:S04]  /*0ad0*/  SHFL.DOWN PT, R6, R2, 0x1, R5 ;  /* 0x0820000002067989 */ /* 0x020fe800000e0005 */
[----:B------:R-:W1:Y:S01]  /*0ae0*/  SHFL.DOWN PT, R7, R3, 0x1, R5 ;  /* 0x0820000003077989 */ /* 0x000e6200000e0005 */
[----:B0-----:R-:W-:Y:S01]  /*0af0*/  ISETP.GE.AND P0, PT, R10, R5, PT ;  /* 0x000000050a00720c */ /* 0x001fe20003f06270 */
[----:B-1----:R-:W-:-:S06]  /*0b00*/  DSETP.GEU.AND P1, PT, R2, R6, PT ;  /* 0x000000060200722a */ /* 0x002fcc0003f2e000 */
[-C--:B------:R-:W-:Y:S01]  /*0b10*/  FSEL R9, R6, R2.reuse, !P1 ;  /* 0x0000000206097208 */ /* 0x080fe20004800000 */
[----:B------:R-:W-:Y:S01]  /*0b20*/  VIADD R6, R10, 0x2 ;  /* 0x000000020a067836 */ /* 0x000fe20000000000 */
[-C--:B------:R-:W-:Y:S02]  /*0b30*/  FSEL R7, R7, R3.reuse, !P1 ;  /* 0x0000000307077208 */ /* 0x080fe40004800000 */
[----:B------:R-:W-:Y:S02]  /*0b40*/  FSEL R4, R9, R2, !P0 ;  /* 0x0000000209047208 */ /* 0x000fe40004000000 */
[----:B------:R-:W-:Y:S02]  /*0b50*/  FSEL R7, R7, R3, !P0 ;  /* 0x0000000307077208 */ /* 0x000fe40004000000 */
[----:B------:R-:W-:Y:S01]  /*0b60*/  ISETP.GT.AND P0, PT, R6, R5, PT ;  /* 0x000000050600720c */ /* 0x000fe20003f04270 */
[----:B------:R-:W-:Y:S01]  /*0b70*/  SHFL.DOWN PT, R8, R4, 0x2, R5 ;  /* 0x0840000004087989 */ /* 0x000fe200000e0005 */
[----:B------:R-:W-:-:S03]  /*0b80*/  IMAD.MOV.U32 R6, RZ, RZ, R4 ;  /* 0x000000ffff067224 */ /* 0x000fc600078e0004 */
[----:B------:R-:W0:Y:S03]  /*0b90*/  SHFL.DOWN PT, R9, R7, 0x2, R5 ;  /* 0x0840000007097989 */ /* 0x000e2600000e0005 */
[----:B0-----:R-:W-:Y:S01]  /*0ba0*/  DSETP.GEU.AND P1, PT, R6, R8, PT ;  /* 0x000000080600722a */ /* 0x001fe20003f2e000 */
[----:B------:R-:W-:-:S05]  /*0bb0*/  VIADD R6, R10, 0x4 ;  /* 0x000000040a067836 */ /* 0x000fca0000000000 */
[----:B------:R-:W-:Y:S02]  /*0bc0*/  @!P0 FSEL R4, R8, R4, !P1 ;  /* 0x0000000408048208 */ /* 0x000fe40004800000 */
[----:B------:R-:W-:Y:S02]  /*0bd0*/  @!P0 FSEL R7, R9, R7, !P1 ;  /* 0x0000000709078208 */ /* 0x000fe40004800000 */
        /* <DEDUP_REMOVED lines=10> */
[----:B------:R-:W-:Y:S01]  /*0c80*/  IMAD.MOV.U32 R6, RZ, RZ, R4 ;  /* 0x000000ffff067224 */ /* 0x000fe200078e0004 */
[C---:B------:R-:W-:Y:S02]  /*0c90*/  ISETP.NE.AND P0, PT, R10.reuse, RZ, PT ;  /* 0x000000ff0a00720c */ /* 0x040fe40003f05270 */
[----:B------:R-:W0:Y:S11]  /*0ca0*/  SHFL.DOWN PT, R3, R7, 0x8, R5 ;  /* 0x0900000007037989 */ /* 0x000e3600000e0005 */
[----:B------:R-:W1:Y:S01]  /*0cb0*/  @!P0 S2R R9, SR_CgaCtaId ;  /* 0x0000000000098919 */ /* 0x000e620000008800 */
[----:B------:R-:W-:Y:S01]  /*0cc0*/  @!P0 MOV R8, 0x400 ;  /* 0x0000040000088802 */ /* 0x000fe20000000f00 */
[----:B0-----:R-:W-:Y:S01]  /*0cd0*/  DSETP.GEU.AND P2, PT, R6, R2, PT ;  /* 0x000000020600722a */ /* 0x001fe20003f4e000 */
[----:B------:R-:W-:-:S05]  /*0ce0*/  VIADD R6, R10, 0x10 ;  /* 0x000000100a067836 */ /* 0x000fca0000000000 */
[----:B------:R-:W-:Y:S02]  /*0cf0*/  @!P1 FSEL R4, R2, R4, !P2 ;  /* 0x0000000402049208 */ /* 0x000fe40005000000 */
[----:B------:R-:W-:Y:S02]  /*0d00*/  @!P1 FSEL R7, R3, R7, !P2 ;  /* 0x0000000703079208 */ /* 0x000fe40005000000 */
[----:B------:R-:W-:Y:S01]  /*0d10*/  ISETP.GT.AND P1, PT, R6, R5, PT ;  /* 0x000000050600720c */ /* 0x000fe20003f24270 */
[----:B------:R-:W-:Y:S01]  /*0d20*/  SHFL.DOWN PT, R2, R4, 0x10, R5 ;  /* 0x0a00000004027989 */ /* 0x000fe200000e0005 */
[----:B------:R-:W-:-:S03]  /*0d30*/  @!P0 SHF.R.U32.HI R6, RZ, 0x2, R0 ;  /* 0x00000002ff068819 */ /* 0x000fc60000011600 */
[----:B------:R0:W2:Y:S01]  /*0d40*/  SHFL.DOWN PT, R3, R7, 0x10, R5 ;  /* 0x0a00000007037989 */ /* 0x0000a200000e0005 */
[----:B------:R-:W-:Y:S02]  /*0d50*/  @!P0 LOP3.LUT R6, R6, 0xf8, RZ, 0xc0, !PT ;  /* 0x000000f806068812 */ /* 0x000fe400078ec0ff */
[----:B-1----:R-:W-:-:S05]  /*0d60*/  @!P0 LEA R9, R9, R8, 0x18 ;  /* 0x0000000809098211 */ /* 0x002fca00078ec0ff */
[----:B------:R-:W-:Y:S02]  /*0d70*/  @!P0 IMAD.IADD R9, R6, 0x1, R9 ;  /* 0x0000000106098824 */ /* 0x000fe400078e0209 */
[----:B0-----:R-:W-:-:S06]  /*0d80*/  IMAD.MOV.U32 R5, RZ, RZ, R7 ;  /* 0x000000ffff057224 */ /* 0x001fcc00078e0007 */
[----:B--2---:R-:W-:-:S06]  /*0d90*/  DSETP.GEU.AND P2, PT, R4, R2, PT ;  /* 0x000000020400722a */ /* 0x004fcc0003f4e000 */
[----:B------:R-:W-:Y:S02]  /*0da0*/  @!P1 FSEL R4, R2, R4, !P2 ;  /* 0x0000000402049208 */ /* 0x000fe40005000000 */
[----:B------:R-:W-:-:S03]  /*0db0*/  @!P1 FSEL R7, R3, R7, !P2 ;  /* 0x0000000703079208 */ /* 0x000fc60005000000 */
[----:B------:R-:W-:Y:S02]  /*0dc0*/  IMAD.MOV.U32 R2, RZ, RZ, R4 ;  /* 0x000000ffff027224 */ /* 0x000fe400078e0004 */
[----:B------:R-:W-:-:S05]  /*0dd0*/  IMAD.MOV.U32 R3, RZ, RZ, R7 ;  /* 0x000000ffff037224 */ /* 0x000fca00078e0007 */
[----:B------:R1:W-:Y:S01]  /*0de0*/  @!P0 STS.64 [R9+0x8], R2 ;  /* 0x0000080209008388 */ /* 0x0003e20000000a00 */
[----:B------:R-:W-:Y:S01]  /*0df0*/  BAR.SYNC.DEFER_BLOCKING 0x0 ;  /* 0x0000000000007b1d */ /* 0x000fe20000010000 */
[----:B------:R-:W-:-:S13]  /*0e00*/  ISETP.NE.AND P0, PT, R0, RZ, PT ;  /* 0x000000ff0000720c */ /* 0x000fda0003f05270 */
[----:B-1----:R-:W-:Y:S05]  /*0e10*/  @P0 BRA `(.L_x_69) ;  /* 0x00000030006c0947 */ /* 0x002fea0003800000 */
[----:B------:R-:W0:Y:S01]  /*0e20*/  S2UR UR5, SR_CgaCtaId ;  /* 0x00000000000579c3 */ /* 0x000e220000008800 */
[----:B------:R-:W-:Y:S01]  /*0e30*/  UMOV UR4, 0x400 ;  /* 0x0000040000047882 */ /* 0x000fe20000000000 */
[----:B------:R-:W-:Y:S02]  /*0e40*/  UISETP.GT.U32.AND UP0, UPT, UR12, 0x20, UPT ;  /* 0x000000200c00788c */ /* 0x000fe4000bf04070 */
[----:B------:R-:W-:-:S04]  /*0e50*/  UISETP.GT.U32.AND UP1, UPT, UR12, 0x40, UPT ;  /* 0x000000400c00788c */ /* 0x000fc8000bf24070 */
[----:B------:R-:W-:Y:S01]  /*0e60*/  PLOP3.LUT P3, PT, PT, PT, UP0, 0x80, 0x8 ;  /* 0x000000000008781c */ /* 0x000fe20003f6f008 */
[----:B------:R-:W-:Y:S01]  /*0e70*/  UISETP.GT.U32.AND UP0, UPT, UR12, 0x60, UPT ;  /* 0x000000600c00788c */ /* 0x000fe2000bf04070 */
[----:B------:R-:W-:Y:S01]  /*0e80*/  PLOP3.LUT P2, PT, PT, PT, UP1, 0x80, 0x8 ;  /* 0x000000000008781c */ /* 0x000fe20003f4f018 */
[----:B0-----:R-:W-:-:S09]  /*0e90*/  ULEA UR4, UR5, UR4, 0x18 ;  /* 0x0000000405047291 */ /* 0x001fd2000f8ec0ff */
[----:B------:R-:W0:Y:S04]  /*0ea0*/  LDS.128 R12, [UR4+0x10] ;  /* 0x00001004ff0c7984 */ /* 0x000e280008000c00 */
[----:B------:R-:W1:Y:S01]  /*0eb0*/  LDS.128 R4, [UR4+0x20] ;  /* 0x00002004ff047984 */ /* 0x000e620008000c00 */
[----:B0-----:R-:W-:-:S06]  /*0ec0*/  DSETP.GEU.AND P1, PT, R2, R12, PT ;  /* 0x0000000c0200722a */ /* 0x001fcc0003f2e000 */
[-C--:B------:R-:W-:Y:S02]  /*0ed0*/  FSEL R9, R12, R2.reuse, !P1 ;  /* 0x000000020c097208 */ /* 0x080fe40004800000 */
[-C--:B------:R-:W-:Y:S02]  /*0ee0*/  FSEL R11, R13, R3.reuse, !P1 ;  /* 0x000000030d0b7208 */ /* 0x080fe40004800000 */
[----:B------:R-:W-:Y:S02]  /*0ef0*/  FSEL R13, R9, R2, P3 ;  /* 0x00000002090d7208 */ /* 0x000fe40001800000 */
[----:B------:R-:W-:Y:S02]  /*0f00*/  FSEL R0, R11, R3, P3 ;  /* 0x000000030b007208 */ /* 0x000fe40001800000 */
[----:B------:R-:W-:Y:S01]  /*0f10*/  PLOP3.LUT P1, PT, PT, PT, UP0, 0x80, 0x8 ;  /* 0x000000000008781c */ /* 0x000fe20003f2f008 */
[----:B------:R-:W-:Y:S01]  /*0f20*/  IMAD.MOV.U32 R2, RZ, RZ, R13 ;  /* 0x000000ffff027224 */ /* 0x000fe200078e000d */
[----:B------:R-:W0:Y:S01]  /*0f30*/  LDS.128 R8, [UR4+0x30] ;  /* 0x00003004ff087984 */ /* 0x000e220008000c00 */
[----:B------:R-:W-:Y:S01]  /*0f40*/  IMAD.MOV.U32 R3, RZ, RZ, R0 ;  /* 0x000000ffff037224 */ /* 0x000fe200078e0000 */
[----:B------:R-:W-:-:S05]  /*0f50*/  UISETP.GT.U32.AND UP0, UPT, UR12, 0x80, UPT ;  /* 0x000000800c00788c */ /* 0x000fca000bf04070 */
[----:B------:R-:W-:-:S06]  /*0f60*/  DSETP.GEU.AND P3, PT, R2, R14, PT ;  /* 0x0000000e0200722a */ /* 0x000fcc0003f6e000 */
[----:B------:R-:W-:Y:S02]  /*0f70*/  @P2 FSEL R13, R14, R13, !P3 ;  /* 0x0000000d0e0d2208 */ /* 0x000fe40005800000 */
[----:B------:R-:W-:Y:S02]  /*0f80*/  @P2 FSEL R0, R15, R0, !P3 ;  /* 0x000000000f002208 */ /* 0x000fe40005800000 */
[----:B------:R-:W-:Y:S01]  /*0f90*/  PLOP3.LUT P2, PT, PT, PT, UP0, 0x80, 0x8 ;  /* 0x000000000008781c */ /* 0x000fe20003f4f008 */
[----:B------:R-:W-:Y:S01]  /*0fa0*/  IMAD.MOV.U32 R2, RZ, RZ, R13 ;  /* 0x000000ffff027224 */ /* 0x000fe200078e000d */
[----:B------:R-:W-:Y:S01]  /*0fb0*/  UISETP.GT.U32.AND UP0, UPT, UR12, 0xa0, UPT ;  /* 0x000000a00c00788c */ /* 0x000fe2000bf04070 */
[----:B------:R-:W-:-:S06]  /*0fc0*/  IMAD.MOV.U32 R3, RZ, RZ, R0 ;  /* 0x000000ffff037224 */ /* 0x000fcc00078e0000 */
[----:B-1----:R-:W-:Y:S01]  /*0fd0*/  DSETP.GEU.AND P3, PT, R2, R4, PT ;  /* 0x000000040200722a */ /* 0x002fe20003f6e000 */
[----:B------:R-:W1:Y:S05]  /*0fe0*/  LDS.64 R2, [UR4+0x40] ;  /* 0x00004004ff027984 */ /* 0x000e6a0008000a00 */
[----:B------:R-:W-:Y:S02]  /*0ff0*/  @P1 FSEL R13, R4, R13, !P3 ;  /* 0x0000000d040d1208 */ /* 0x000fe40005800000 */
[----:B------:R-:W-:Y:S02]  /*1000*/  @P1 FSEL R0, R5, R0, !P3 ;  /* 0x0000000005001208 */ /* 0x000fe40005800000 */
[----:B------:R-:W-:Y:S01]  /*1010*/  PLOP3.LUT P1, PT, PT, PT, UP0, 0x80, 0x8 ;  /* 0x000000000008781c */ /* 0x000fe20003f2f008 */
[----:B------:R-:W-:Y:S01]  /*1020*/  IMAD.MOV.U32 R4, RZ, RZ, R13 ;  /* 0x000000ffff047224 */ /* 0x000fe200078e000d */
[----:B------:R-:W-:Y:S01]  /*1030*/  UISETP.GT.U32.AND UP0, UPT, UR12, 0xc0, UPT ;  /* 0x000000c00c00788c */ /* 0x000fe2000bf04070 */
[----:B------:R-:W-:-:S06]  /*1040*/  IMAD.MOV.U32 R5, RZ, RZ, R0 ;  /* 0x000000ffff057224 */ /* 0x000fcc00078e0000 */
[----:B------:R-:W-:-:S06]  /*1050*/  DSETP.GEU.AND P3, PT, R4, R6, PT ;  /* 0x000000060400722a */ /* 0x000fcc0003f6e000 */
[----:B------:R-:W-:Y:S02]  /*1060*/  @P2 FSEL R13, R6, R13, !P3 ;  /* 0x0000000d060d2208 */ /* 0x000fe40005800000 */
[----:B------:R-:W-:Y:S02]  /*1070*/  @P2 FSEL R0, R7, R0, !P3 ;  /* 0x0000000007002208 */ /* 0x000fe40005800000 */
[----:B------:R-:W-:Y:S01]  /*1080*/  PLOP3.LUT P2, PT, PT, PT, UP0, 0x80, 0x8 ;  /* 0x000000000008781c */ /* 0x000fe20003f4f008 */
[----:B------:R-:W-:Y:S01]  /*1090*/  IMAD.MOV.U32 R4, RZ, RZ, R13 ;  /* 0x000000ffff047224 */ /* 0x000fe200078e000d */
[----:B------:R-:W-:Y:S01]  /*10a0*/  UISETP.GT.U32.AND UP0, UPT, UR12, 0xe0, UPT ;  /* 0x000000e00c00788c */ /* 0x000fe2000bf04070 */
[----:B------:R-:W-:-:S06]  /*10b0*/  IMAD.MOV.U32 R5, RZ, RZ, R0 ;  /* 0x000000ffff057224 */ /* 0x000fcc00078e0000 */
[----:B0-----:R-:W-:-:S06]  /*10c0*/  DSETP.GEU.AND P3, PT, R4, R8, PT ;  /* 0x000000080400722a */ /* 0x001fcc0003f6e000 */
[----:B------:R-:W-:Y:S02]  /*10d0*/  @P1 FSEL R13, R8, R13, !P3 ;  /* 0x0000000d080d1208 */ /* 0x000fe40005800000 */
[----:B------:R-:W-:Y:S02]  /*10e0*/  @P1 FSEL R0, R9, R0, !P3 ;  /* 0x0000000009001208 */ /* 0x000fe40005800000 */
[----:B------:R-:W-:Y:S01]  /*10f0*/  PLOP3.LUT P1, PT, PT, PT, UP0, 0x80, 0x8 ;  /* 0x000000000008781c */ /* 0x000fe20003f2f008 */
[----:B------:R-:W-:Y:S02]  /*1100*/  IMAD.MOV.U32 R4, RZ, RZ, R13 ;  /* 0x000000ffff047224 */ /* 0x000fe400078e000d */
[----:B------:R-:W-:-:S06]  /*1110*/  IMAD.MOV.U32 R5, RZ, RZ, R0 ;  /* 0x000000ffff057224 */ /* 0x000fcc00078e0000 */
[----:B------:R-:W-:-:S06]  /*1120*/  DSETP.GEU.AND P3, PT, R4, R10, PT ;  /* 0x0000000a0400722a */ /* 0x000fcc0003f6e000 */
[----:B------:R-:W-:Y:S02]  /*1130*/  @P2 FSEL R13, R10, R13, !P3 ;  /* 0x0000000d0a0d2208 */ /* 0x000fe40005800000 */
[----:B------:R-:W-:-:S03]  /*1140*/  @P2 FSEL R0, R11, R0, !P3 ;  /* 0x000000000b002208 */ /* 0x000fc60005800000 */
[----:B------:R-:W-:Y:S02]  /*1150*/  IMAD.MOV.U32 R4, RZ, RZ, R13 ;  /* 0x000000ffff047224 */ /* 0x000fe400078e000d */
[----:B------:R-:W-:-:S06]  /*1160*/  IMAD.MOV.U32 R5, RZ, RZ, R0 ;  /* 0x000000ffff057224 */ /* 0x000fcc00078e0000 */
[----:B-1----:R-:W-:-:S06]  /*1170*/  DSETP.GEU.AND P2, PT, R4, R2, PT ;  /* 0x000000020400722a */ /* 0x002fcc0003f4e000 */
[----:B------:R-:W-:Y:S02]  /*1180*/  @P1 FSEL R13, R2, R13, !P2 ;  /* 0x0000000d020d1208 */ /* 0x000fe40005000000 */
[----:B------:R-:W-:-:S03]  /*1190*/  @P1 FSEL R0, R3, R0, !P2 ;  /* 0x0000000003001208 */ /* 0x000fc60005000000 */
[----:B------:R-:W-:Y:S02]  /*11a0*/  IMAD.MOV.U32 R2, RZ, RZ, R13 ;  /* 0x000000ffff027224 */ /* 0x000fe400078e000d */
[----:B------:R-:W-:Y:S01]  /*11b0*/  IMAD.MOV.U32 R3, RZ, RZ, R0 ;  /* 0x000000ffff037224 */ /* 0x000fe200078e0000 */
[----:B------:R-:W-:Y:S06]  /*11c0*/  BRA `(.L_x_69) ;  /* 0x0000002c00807947 */ /* 0x000fec0003800000 */
.L_x_59:
[----:B------:R-:W0:Y:S01]  /*11d0*/  S2R R0, SR_TID.X ;  /* 0x0000000000007919 */ /* 0x000e220000002100 */
[----:B------:R-:W1:Y:S01]  /*11e0*/  LDC.64 R20, c[0x0][0x380] ;  /* 0x0000e000ff147b82 */ /* 0x000e620000000a00 */
[----:B------:R-:W-:Y:S02]  /*11f0*/  IMAD.U32 R3, RZ, RZ, UR16 ;  /* 0x00000010ff037e24 */ /* 0x000fe4000f8e00ff */
[----:B0-----:R-:W-:-:S04]  /*1200*/  IMAD.SHL.U32 R2, R0, 0x4, RZ ;  /* 0x0000000400027824 */ /* 0x001fc800078e00ff */
[----:B------:R-:W-:-:S04]  /*1210*/  IMAD R3, R3, 0x800, R2 ;  /* 0x0000080003037824 */ /* 0x000fc800078e0202 */
[----:B-1----:R-:W-:-:S05]  /*1220*/  IMAD.WIDE.U32 R20, R3, 0x8, R20 ;  /* 0x0000000803147825 */ /* 0x002fca00078e0014 */
[----:B------:R-:W2:Y:S04]  /*1230*/  LDG.E.128.CONSTANT R4, desc[UR10][R20.64] ;  /* 0x0000000a14047981 */ /* 0x000ea8000c1e9d00 */
[----:B------:R-:W3:Y:S04]  /*1240*/  LDG.E.128.CONSTANT R8, desc[UR10][R20.64+0x10] ;  /* 0x0000100a14087981 */ /* 0x000ee8000c1e9d00 */
[----:B------:R-:W4:Y:S04]  /*1250*/  LDG.E.128.CONSTANT R12, desc[UR10][R20.64+0x2000] ;  /* 0x0020000a140c7981 */ /* 0x000f28000c1e9d00 */
[----:B------:R-:W5:Y:S01]  /*1260*/  LDG.E.128.CONSTANT R16, desc[UR10][R20.64+0x2010] ;  /* 0x0020100a14107981 */ /* 0x000f62000c1e9d00 */
[----:B------:R-:W-:Y:S01]  /*1270*/  UISETP.GE.U32.AND UP0, UPT, UR12, UR5, UPT ;  /* 0x000000050c00728c */ /* 0x000fe2000bf06070 */
        /* <DEDUP_REMOVED lines=21> */
[----:B------:R-:W-:Y:S06]  /*13d0*/  BRA.U !UP0, `(.L_x_70) ;  /* 0x0000000508dc7547 */ /* 0x000fec000b800000 */
[----:B------:R-:W-:Y:S02]  /*13e0*/  ULEA UR6, UR16, UR5, 0xb ;  /* 0x0000000510067291 */ /* 0x000fe4000f8e58ff */
[----:B------:R-:W-:Y:S01]  /*13f0*/  UIADD3 UR14, UPT, UPT, UR8, -0x800, URZ ;  /* 0xfffff800080e7890 */ /* 0x000fe2000fffe0ff */
[----:B------:R-:W0:Y:S03]  /*1400*/  LDCU UR9, c[0x0][0x3a8] ;  /* 0x00007500ff0977ac */ /* 0x000e260008000800 */
[----:B------:R-:W-:Y:S01]  /*1410*/  VIADD R3, R0, UR6 ;  /* 0x0000000600037c36 */ /* 0x000fe20008000000 */
[----:B------:R-:W-:Y:S01]  /*1420*/  UISETP.GT.U32.AND UP0, UPT, UR6, UR14, UPT ;  /* 0x0000000e0600728c */ /* 0x000fe2000bf04070 */
[----:B------:R-:W1:Y:S01]  /*1430*/  LDCU.64 UR18, c[0x0][0x380] ;  /* 0x00007000ff1277ac */ /* 0x000e620008000a00 */
[----:B------:R-:W-:Y:S01]  /*1440*/  UIADD3 UR13, UPT, UPT, UR6, 0x100, URZ ;  /* 0x00000100060d7890 */ /* 0x000fe2000fffe0ff */
[----:B------:R-:W-:Y:S01]  /*1450*/  UMOV UR4, URZ ;  /* 0x000000ff00047c82 */ /* 0x000fe20008000000 */
[----:B------:R-:W-:-:S05]  /*1460*/  UMOV UR7, UR6 ;  /* 0x0000000600077c82 */ /* 0x000fca0008000000 */
[----:B------:R-:W-:Y:S05]  /*1470*/  BRA.U UP0, `(.L_x_71) ;  /* 0x0000000100a87547 */ /* 0x000fea000b800000 */
.L_x_72:
[----:B------:R-:W-:-:S05]  /*1480*/  IADD3 R4, P0, PT, R2, UR7, RZ ;  /* 0x0000000702047c10 */ /* 0x000fca000ff1e0ff */
[----:B------:R-:W-:Y:S01]  /*1490*/  IMAD.X R5, RZ, RZ, RZ, P0 ;  /* 0x000000ffff057224 */ /* 0x000fe200000e06ff */
[----:B-1----:R-:W-:-:S04]  /*14a0*/  LEA R22, P0, R4, UR18, 0x3 ;  /* 0x0000001204167c11 */ /* 0x002fc8000f8018ff */
[----:B------:R-:W-:-:S05]  /*14b0*/  LEA.HI.X R23, R4, UR19, R5, 0x3, P0 ;  /* 0x0000001304177c11 */ /* 0x000fca00080f1c05 */
[----:B------:R-:W2:Y:S04]  /*14c0*/  LDG.E.128.CONSTANT R4, desc[UR10][R22.64] ;  /* 0x0000000a16047981 */ /* 0x000ea8000c1e9d00 */
[----:B------:R-:W3:Y:S04]  /*14d0*/  LDG.E.128.CONSTANT R8, desc[UR10][R22.64+0x10] ;  /* 0x0000100a16087981 */ /* 0x000ee8000c1e9d00 */
[----:B------:R-:W4:Y:S04]  /*14e0*/  LDG.E.128.CONSTANT R12, desc[UR10][R22.64+0x2000] ;  /* 0x0020000a160c7981 */ /* 0x000f28000c1e9d00 */
[----:B------:R-:W5:Y:S01]  /*14f0*/  LDG.E.128.CONSTANT R16, desc[UR10][R22.64+0x2010] ;  /* 0x0020100a16107981 */ /* 0x000f62000c1e9d00 */
[----:B0-----:R-:W-:-:S02]  /*1500*/  UMOV UR8, UR9 ;  /* 0x0000000900087c82 */ /* 0x001fc40008000000 */
[----:B------:R-:W-:-:S04]  /*1510*/  UIADD3 UR15, UPT, UPT, -UR7, UR8, URZ ;  /* 0x00000008070f7290 */ /* 0x000fc8000fffe1ff */
[----:B------:R-:W-:Y:S01]  /*1520*/  UISETP.GE.U32.AND UP0, UPT, UR15, UR5, UPT ;  /* 0x000000050f00728c */ /* 0x000fe2000bf06070 */
        /* <DEDUP_REMOVED lines=25> */
[----:B------:R-:W-:Y:S02]  /*16c0*/  UIADD3 UR7, UPT, UPT, UR5, UR7, URZ ;  /* 0x0000000705077290 */ /* 0x000fe4000fffe0ff */
[----:B------:R-:W-:Y:S01]  /*16d0*/  VIADD R3, R3, UR5 ;  /* 0x0000000503037c36 */ /* 0x000fe20008000000 */
[----:B------:R-:W-:Y:S02]  /*16e0*/  UIADD3 UR4, UPT, UPT, UR4, 0x1, URZ ;  /* 0x0000000104047890 */ /* 0x000fe4000fffe0ff */
[----:B------:R-:W-:Y:S02]  /*16f0*/  UISETP.GT.U32.AND UP0, UPT, UR7, UR14, UPT ;  /* 0x0000000e0700728c */ /* 0x000fe4000bf04070 */
[----:B------:R-:W-:-:S07]  /*1700*/  UIADD3 UR13, UPT, UPT, UR5, UR13, URZ ;  /* 0x0000000d050d7290 */ /* 0x000fce000fffe0ff */
[----:B------:R-:W-:Y:S05]  /*1710*/  BRA.U !UP0, `(.L_x_72) ;  /* 0xfffffffd08587547 */ /* 0x000fea000b83ffff */
.L_x_71:
[----:B------:R-:W-:-:S09]  /*1720*/  UISETP.GE.U32.AND UP0, UPT, UR7, UR8, UPT ;  /* 0x000000080700728c */ /* 0x000fd2000bf06070 */
[----:B------:R-:W-:Y:S05]  /*1730*/  BRA.U UP0, `(.L_x_70) ;  /* 0x0000000500047547 */ /* 0x000fea000b800000 */
[----:B------:R-:W-:Y:S01]  /*1740*/  UIADD3 UR5, UPT, UPT, -UR7, UR8, URZ ;  /* 0x0000000807057290 */ /* 0x000fe2000fffe1ff */
[----:B------:R-:W-:Y:S05]  /*1750*/  BSSY.RECONVERGENT B1, `(.L_x_70) ;  /* 0x000003f000017945 */ /* 0x000fea0003800200 */
[----:B------:R-:W-:-:S13]  /*1760*/  ISETP.GE.AND P0, PT, R0, UR5, PT ;  /* 0x0000000500007c0c */ /* 0x000fda000bf06270 */
[----:B------:R-:W-:Y:S05]  /*1770*/  @P0 BRA `(.L_x_73) ;  /* 0x0000000000f00947 */ /* 0x000fea0003800000 */
[----:B------:R-:W2:Y:S01]  /*1780*/  LDC R5, c[0x0][0x3ac] ;  /* 0x0000eb00ff057b82 */ /* 0x000ea20000000800 */
[----:B------:R-:W-:Y:S01]  /*1790*/  LOP3.LUT R2, RZ, R0, RZ, 0x33, !PT ;  /* 0x00000000ff027212 */ /* 0x000fe200078e33ff */
[----:B------:R-:W-:Y:S01]  /*17a0*/  BSSY.RECONVERGENT B2, `(.L_x_74) ;  /* 0x0000019000027945 */ /* 0x000fe20003800200 */
[----:B------:R-:W-:-:S03]  /*17b0*/  IMAD.MOV.U32 R8, RZ, RZ, R0 ;  /* 0x000000ffff087224 */ /* 0x000fc600078e0000 */
[----:B------:R-:W-:-:S04]  /*17c0*/  VIADD R2, R2, UR8 ;  /* 0x0000000802027c36 */ /* 0x000fc80008000000 */
[C---:B------:R-:W-:Y:S01]  /*17d0*/  VIADD R4, R2.reuse, -UR6 ;  /* 0x8000000602047c36 */ /* 0x040fe20008000000 */
[C---:B------:R-:W-:Y:S02]  /*17e0*/  LOP3.LUT R6, R2.reuse, 0x300, RZ, 0xc0, !PT ;  /* 0x0000030002067812 */ /* 0x040fe400078ec0ff */
[----:B------:R-:W-:Y:S02]  /*17f0*/  LEA.HI R2, R2, 0x1, RZ, 0x18 ;  /* 0x0000000102027811 */ /* 0x000fe400078fc0ff */
[----:B------:R-:W-:Y:S01]  /*1800*/  ISETP.NE.AND P0, PT, R6, 0x300, PT ;  /* 0x000003000600780c */ /* 0x000fe20003f05270 */
[----:B--2---:R-:W-:-:S04]  /*1810*/  IMAD R5, R5, UR4, RZ ;  /* 0x0000000405057c24 */ /* 0x004fc8000f8e02ff */
[----:B------:R-:W-:-:S05]  /*1820*/  IMAD R4, R5, -0x800, R4 ;  /* 0xfffff80005047824 */ /* 0x000fca00078e0204 */
[----:B------:R-:W-:-:S03]  /*1830*/  ISETP.GE.U32.AND P2, PT, R4, 0x300, PT ;  /* 0x000003000400780c */ /* 0x000fc60003f46070 */
[----:B------:R-:W-:Y:S10]  /*1840*/  @!P0 BRA `(.L_x_75) ;  /* 0x0000000000388947 */ /* 0x000ff40003800000 */
[----:B------:R-:W2:Y:S01]  /*1850*/  LDC.64 R6, c[0x0][0x380] ;  /* 0x0000e000ff067b82 */ /* 0x000ea20000000a00 */
[----:B------:R-:W-:Y:S01]  /*1860*/  LOP3.LUT R2, R2, 0x3, RZ, 0xc0, !PT ;  /* 0x0000000302027812 */ /* 0x000fe200078ec0ff */
[----:B------:R-:W-:-:S04]  /*1870*/  IMAD.MOV.U32 R8, RZ, RZ, R0 ;  /* 0x000000ffff087224 */ /* 0x000fc800078e0000 */
[----:B------:R-:W-:-:S07]  /*1880*/  IMAD.MOV R2, RZ, RZ, -R2 ;  /* 0x000000ffff027224 */ /* 0x000fce00078e0a02 */
.L_x_76:
[----:B--2---:R-:W-:-:S06]  /*1890*/  IMAD.WIDE.U32 R4, R3, 0x8, R6 ;  /* 0x0000000803047825 */ /* 0x004fcc00078e0006 */
        /* <DEDUP_REMOVED lines=9> */
.L_x_75:
[----:B01----:R-:W-:Y:S05]  /*1930*/  BSYNC.RECONVERGENT B2 ;  /* 0x0000000000027941 */ /* 0x003fea0003800200 */
.L_x_74:
[----:B------:R-:W-:Y:S05]  /*1940*/  @!P2 BRA `(.L_x_73) ;  /* 0x00000000007ca947 */ /* 0x000fea0003800000 */
[----:B------:R-:W0:Y:S01]  /*1950*/  LDC.64 R2, c[0x0][0x380] ;  /* 0x0000e000ff027b82 */ /* 0x000e220000000a00 */
[C---:B------:R-:W-:Y:S02]  /*1960*/  VIADD R4, R8.reuse, 0x200 ;  /* 0x0000020008047836 */ /* 0x040fe40000000000 */
[----:B------:R-:W-:-:S07]  /*1970*/  VIADD R5, R8, UR13 ;  /* 0x0000000d08057c36 */ /* 0x000fce0008000000 */
.L_x_77:
[----:B------:R-:W-:-:S04]  /*1980*/  VIADD R7, R5, 0xffffff00 ;  /* 0xffffff0005077836 */ /* 0x000fc80000000000 */
[----:B0-----:R-:W-:-:S06]  /*1990*/  IMAD.WIDE.U32 R6, R7, 0x8, R2 ;  /* 0x0000000807067825 */ /* 0x001fcc00078e0002 */
[----:B------:R-:W2:Y:S01]  /*19a0*/  LDG.E.64.CONSTANT R6, desc[UR10][R6.64] ;  /* 0x0000000a06067981 */ /* 0x000ea2000c1e9b00 */
[----:B------:R-:W-:-:S04]  /*19b0*/  IMAD.WIDE.U32 R8, R5, 0x8, R2 ;  /* 0x0000000805087825 */ /* 0x000fc800078e0002 */
[----:B------:R-:W-:Y:S02]  /*19c0*/  VIADD R11, R5, 0x100 ;  /* 0x00000100050b7836 */ /* 0x000fe40000000000 */
[----:B------:R-:W3:Y:S02]  /*19d0*/  LDG.E.64.CONSTANT R8, desc[UR10][R8.64] ;  /* 0x0000000a08087981 */ /* 0x000ee4000c1e9b00 */
[----:B------:R-:W-:-:S04]  /*19e0*/  IMAD.WIDE.U32 R10, R11, 0x8, R2 ;  /* 0x000000080b0a7825 */ /* 0x000fc800078e0002 */
[----:B------:R-:W-:Y:S02]  /*19f0*/  VIADD R13, R5, 0x200 ;  /* 0x00000200050d7836 */ /* 0x000fe40000000000 */
[----:B------:R-:W4:Y:S02]  /*1a00*/  LDG.E.64.CONSTANT R10, desc[UR10][R10.64] ;  /* 0x0000000a0a0a7981 */ /* 0x000f24000c1e9b00 */
[----:B------:R-:W-:-:S06]  /*1a10*/  IMAD.WIDE.U32 R12, R13, 0x8, R2 ;  /* 0x000000080d0c7825 */ /* 0x000fcc00078e0002 */
[----:B------:R-:W5:Y:S01]  /*1a20*/  LDG.E.64.CONSTANT R12, desc[UR10][R12.64] ;  /* 0x0000000a0c0c7981 */ /* 0x000f62000c1e9b00 */
[----:B------:R-:W-:Y:S01]  /*1a30*/  VIADD R5, R5, 0x400 ;  /* 0x0000040005057836 */ /* 0x000fe20000000000 */
[----:B--2---:R-:W-:-:S06]  /*1a40*/  DSETP.GEU.AND P0, PT, R20, R6, PT ;  /* 0x000000061400722a */ /* 0x004fcc0003f0e000 */
[----:B------:R-:W-:Y:S02]  /*1a50*/  FSEL R14, R6, R20, !P0 ;  /* 0x00000014060e7208 */ /* 0x000fe40004000000 */
[----:B------:R-:W-:-:S06]  /*1a60*/  FSEL R15, R7, R21, !P0 ;  /* 0x00000015070f7208 */ /* 0x000fcc0004000000 */
[----:B---3--:R-:W-:-:S06]  /*1a70*/  DSETP.GEU.AND P0, PT, R14, R8, PT ;  /* 0x000000080e00722a */ /* 0x008fcc0003f0e000 */
[----:B------:R-:W-:Y:S01]  /*1a80*/  FSEL R6, R8, R14, !P0 ;  /* 0x0000000e08067208 */ /* 0x000fe20004000000 */
[C---:B------:R-:W-:Y:S01]  /*1a90*/  VIADD R8, R4.reuse, 0x200 ;  /* 0x0000020004087836 */ /* 0x040fe20000000000 */
[----:B------:R-:W-:Y:S01]  /*1aa0*/  FSEL R7, R9, R15, !P0 ;  /* 0x0000000f09077208 */ /* 0x000fe20004000000 */
[----:B------:R-:W-:-:S05]  /*1ab0*/  VIADD R4, R4, 0x400 ;  /* 0x0000040004047836 */ /* 0x000fca0000000000 */
[----:B----4-:R-:W-:-:S06]  /*1ac0*/  DSETP.GEU.AND P0, PT, R6, R10, PT ;  /* 0x0000000a0600722a */ /* 0x010fcc0003f0e000 */
[----:B------:R-:W-:Y:S02]  /*1ad0*/  FSEL R6, R10, R6, !P0 ;  /* 0x000000060a067208 */ /* 0x000fe40004000000 */
[----:B------:R-:W-:-:S06]  /*1ae0*/  FSEL R7, R11, R7, !P0 ;  /* 0x000000070b077208 */ /* 0x000fcc0004000000 */
[----:B-----5:R-:W-:-:S06]  /*1af0*/  DSETP.GEU.AND P0, PT, R6, R12, PT ;  /* 0x0000000c0600722a */ /* 0x020fcc0003f0e000 */
[----:B------:R-:W-:Y:S02]  /*1b00*/  FSEL R20, R12, R6, !P0 ;  /* 0x000000060c147208 */ /* 0x000fe40004000000 */
[----:B------:R-:W-:Y:S02]  /*1b10*/  FSEL R21, R13, R7, !P0 ;  /* 0x000000070d157208 */ /* 0x000fe40004000000 */
[----:B------:R-:W-:-:S13]  /*1b20*/  ISETP.GE.AND P0, PT, R8, UR5, PT ;  /* 0x0000000508007c0c */ /* 0x000fda000bf06270 */
[----:B------:R-:W-:Y:S05]  /*1b30*/  @!P0 BRA `(.L_x_77) ;  /* 0xfffffffc00908947 */ /* 0x000fea000383ffff */
.L_x_73:
[----:B01----:R-:W-:Y:S05]  /*1b40*/  BSYNC.RECONVERGENT B1 ;  /* 0x0000000000017941 */ /* 0x003fea0003800200 */
.L_x_70:
[----:B------:R-:W2:Y:S01]  /*1b50*/  S2R R7, SR_LANEID ;  /* 0x0000000000077919 */ /* 0x000ea20000000000 */
[----:B------:R-:W-:Y:S04]  /*1b60*/  SHFL.DOWN PT, R2, R20, 0x1, 0x1f ;  /* 0x08201f0014027f89 */ /* 0x000fe800000e0000 */
[----:B------:R-:W3:Y:S02]  /*1b70*/  SHFL.DOWN PT, R3, R21, 0x1, 0x1f ;  /* 0x08201f0015037f89 */ /* 0x000ee400000e0000 */
[----:B---3--:R-:W-:Y:S01]  /*1b80*/  DSETP.GEU.AND P0, PT, R20, R2, PT ;  /* 0x000000021400722a */ /* 0x008fe20003f0e000 */
[C---:B--2---:R-:W-:Y:S02]  /*1b90*/  ISETP.GT.AND P1, PT, R7.reuse, 0x1e, PT ;  /* 0x0000001e0700780c */ /* 0x044fe40003f24270 */
        /* <DEDUP_REMOVED lines=9> */
[----:B------:R-:W2:Y:S03]  /*1c30*/  SHFL.DOWN PT, R5, R3, 0x2, 0x1f ;  /* 0x08401f0003057f89 */ /* 0x000ea600000e0000 */
[----:B------:R-:W-:Y:S01]  /*1c40*/  @!P2 LOP3.LUT R6, R6, 0xf8, RZ, 0xc0, !PT ;  /* 0x000000f80606a812 */ /* 0x000fe200078ec0ff */
[----:B------:R-:W3:Y:S01]  /*1c50*/  @!P2 S2R R9, SR_CgaCtaId ;  /* 0x000000000009a919 */ /* 0x000ee20000008800 */
[----:B--2---:R-:W-:-:S06]  /*1c60*/  DSETP.GEU.AND P0, PT, R2, R4, PT ;  /* 0x000000040200722a */ /* 0x004fcc0003f0e000 */
[----:B------:R-:W-:Y:S02]  /*1c70*/  @!P1 FSEL R2, R4, R2, !P0 ;  /* 0x0000000204029208 */ /* 0x000fe40004000000 */
[----:B------:R-:W-:Y:S02]  /*1c80*/  @!P1 FSEL R3, R5, R3, !P0 ;  /* 0x0000000305039208 */ /* 0x000fe40004000000 */
[----:B------:R-:W-:Y:S01]  /*1c90*/  ISETP.GT.AND P1, PT, R7, 0x1b, PT ;  /* 0x0000001b0700780c */ /* 0x000fe20003f24270 */
[----:B------:R-:W-:Y:S01]  /*1ca0*/  SHFL.DOWN PT, R4, R2, 0x4, 0x1f ;  /* 0x08801f0002047f89 */ /* 0x000fe200000e0000 */
[----:B---3--:R-:W-:-:S03]  /*1cb0*/  @!P2 LEA R9, R9, R8, 0x18 ;  /* 0x000000080909a211 */ /* 0x008fc600078ec0ff */
[----:B------:R-:W2:Y:S02]  /*1cc0*/  SHFL.DOWN PT, R5, R3, 0x4, 0x1f ;  /* 0x08801f0003057f89 */ /* 0x000ea400000e0000 */
[----:B------:R-:W-:Y:S01]  /*1cd0*/  @!P2 IMAD.IADD R9, R6, 0x1, R9 ;  /* 0x000000010609a824 */ /* 0x000fe200078e0209 */
[----:B--2---:R-:W-:-:S06]  /*1ce0*/  DSETP.GEU.AND P0, PT, R2, R4, PT ;  /* 0x000000040200722a */ /* 0x004fcc0003f0e000 */
[----:B------:R-:W-:Y:S02]  /*1cf0*/  @!P1 FSEL R2, R4, R2, !P0 ;  /* 0x0000000204029208 */ /* 0x000fe40004000000 */
[----:B------:R-:W-:Y:S02]  /*1d00*/  @!P1 FSEL R3, R5, R3, !P0 ;  /* 0x0000000305039208 */ /* 0x000fe40004000000 */
[----:B------:R-:W-:Y:S01]  /*1d10*/  ISETP.GT.AND P1, PT, R7, 0x17, PT ;  /* 0x000000170700780c */ /* 0x000fe20003f24270 */
[----:B------:R-:W-:Y:S04]  /*1d20*/  SHFL.DOWN PT, R4, R2, 0x8, 0x1f ;  /* 0x09001f0002047f89 */ /* 0x000fe800000e0000 */
[----:B------:R-:W2:Y:S02]  /*1d30*/  SHFL.DOWN PT, R5, R3, 0x8, 0x1f ;  /* 0x09001f0003057f89 */ /* 0x000ea400000e0000 */
[----:B--2---:R-:W-:-:S06]  /*1d40*/  DSETP.GEU.AND P0, PT, R2, R4, PT ;  /* 0x000000040200722a */ /* 0x004fcc0003f0e000 */
[----:B------:R-:W-:Y:S02]  /*1d50*/  @!P1 FSEL R2, R4, R2, !P0 ;  /* 0x0000000204029208 */ /* 0x000fe40004000000 */
[----:B------:R-:W-:Y:S02]  /*1d60*/  @!P1 FSEL R3, R5, R3, !P0 ;  /* 0x0000000305039208 */ /* 0x000fe40004000000 */
[----:B------:R-:W-:Y:S01]  /*1d70*/  ISETP.GT.AND P1, PT, R7, 0xf, PT ;  /* 0x0000000f0700780c */ /* 0x000fe20003f24270 */
[----:B------:R-:W-:Y:S04]  /*1d80*/  SHFL.DOWN PT, R4, R2, 0x10, 0x1f ;  /* 0x0a001f0002047f89 */ /* 0x000fe800000e0000 */
[----:B------:R-:W2:Y:S02]  /*1d90*/  SHFL.DOWN PT, R5, R3, 0x10, 0x1f ;  /* 0x0a001f0003057f89 */ /* 0x000ea400000e0000 */
[----:B--2---:R-:W-:-:S06]  /*1da0*/  DSETP.GEU.AND P0, PT, R2, R4, PT ;  /* 0x000000040200722a */ /* 0x004fcc0003f0e000 */
        /* <DEDUP_REMOVED lines=8> */
[----:B------:R-:W3:Y:S01]  /*1e30*/  S2UR UR5, SR_CgaCtaId ;  /* 0x00000000000579c3 */ /* 0x000ee20000008800 */
[----:B------:R-:W-:Y:S02]  /*1e40*/  UMOV UR4, 0x400 ;  /* 0x0000040000047882 */ /* 0x000fe40000000000 */
[----:B---3--:R-:W-:-:S09]  /*1e50*/  ULEA UR4, UR5, UR4, 0x18 ;  /* 0x0000000405047291 */ /* 0x008fd2000f8ec0ff */
[----:B------:R-:W3:Y:S04]  /*1e60*/  LDS.128 R12, [UR4+0x10] ;  /* 0x00001004ff0c7984 */ /* 0x000ee80008000c00 */
[----:B--2---:R-:W2:Y:S04]  /*1e70*/  LDS.128 R4, [UR4+0x20] ;  /* 0x00002004ff047984 */ /* 0x004ea80008000c00 */
[----:B------:R-:W4:Y:S01]  /*1e80*/  LDS.128 R8, [UR4+0x30] ;  /* 0x00003004ff087984 */ /* 0x000f220008000c00 */
[----:B---3--:R-:W-:-:S06]  /*1e90*/  DSETP.GEU.AND P1, PT, R2, R12, PT ;  /* 0x0000000c0200722a */ /* 0x008fcc0003f2e000 */
[----:B------:R-:W-:Y:S02]  /*1ea0*/  FSEL R2, R12, R2, !P1 ;  /* 0x000000020c027208 */ /* 0x000fe40004800000 */
[----:B------:R-:W-:-:S06]  /*1eb0*/  FSEL R3, R13, R3, !P1 ;  /* 0x000000030d037208 */ /* 0x000fcc0004800000 */
[----:B------:R-:W-:-:S06]  /*1ec0*/  DSETP.GEU.AND P1, PT, R2, R14, PT ;  /* 0x0000000e0200722a */ /* 0x000fcc0003f2e000 */
[----:B------:R-:W-:Y:S02]  /*1ed0*/  FSEL R2, R14, R2, !P1 ;  /* 0x000000020e027208 */ /* 0x000fe40004800000 */
[----:B------:R-:W-:-:S06]  /*1ee0*/  FSEL R3, R15, R3, !P1 ;  /* 0x000000030f037208 */ /* 0x000fcc0004800000 */
[----:B--2---:R-:W-:-:S06]  /*1ef0*/  DSETP.GEU.AND P1, PT, R2, R4, PT ;  /* 0x000000040200722a */ /* 0x004fcc0003f2e000 */
[----:B------:R-:W-:Y:S02]  /*1f00*/  FSEL R4, R4, R2, !P1 ;  /* 0x0000000204047208 */ /* 0x000fe40004800000 */
[----:B------:R-:W-:Y:S02]  /*1f10*/  FSEL R5, R5, R3, !P1 ;  /* 0x0000000305057208 */ /* 0x000fe40004800000 */
[----:B------:R-:W2:Y:S04]  /*1f20*/  LDS.64 R2, [UR4+0x40] ;  /* 0x00004004ff027984 */ /* 0x000ea80008000a00 */
        /* <DEDUP_REMOVED lines=9> */
[----:B--2---:R-:W-:-:S06]  /*1fc0*/  DSETP.GEU.AND P1, PT, R4, R2, PT ;  /* 0x000000020400722a */ /* 0x004fcc0003f2e000 */
[----:B------:R-:W-:Y:S02]  /*1fd0*/  FSEL R2, R2, R4, !P1 ;  /* 0x0000000402027208 */ /* 0x000fe40004800000 */
[----:B------:R-:W-:Y:S01]  /*1fe0*/  FSEL R3, R3, R5, !P1 ;  /* 0x0000000503037208 */ /* 0x000fe20004800000 */
[----:B------:R-:W-:Y:S06]  /*1ff0*/  BRA `(.L_x_69) ;  /* 0x0000001c00f47947 */ /* 0x000fec0003800000 */
.L_x_58:
        /* <DEDUP_REMOVED lines=16> */
.L_x_80:
[----:B------:R-:W-:Y:S05]  /*2100*/  BSYNC.RECONVERGENT B1 ;  /* 0x0000000000017941 */ /* 0x000fea0003800200 */
.L_x_79:
        /* <DEDUP_REMOVED lines=18> */
.L_x_85:
        /* <DEDUP_REMOVED lines=10> */
.L_x_84:
[----:B------:R-:W-:Y:S05]  /*22d0*/  BSYNC.RECONVERGENT B2 ;  /* 0x0000000000027941 */ /* 0x000fea0003800200 */
.L_x_83:
[----:B------:R-:W-:Y:S05]  /*22e0*/  @!P2 BRA `(.L_x_82) ;  /* 0x000000000080a947 */ /* 0x000fea0003800000 */
[----:B------:R-:W0:Y:S01]  /*22f0*/  LDC.64 R4, c[0x0][0x380] ;  /* 0x0000e000ff047b82 */ /* 0x000e220000000a00 */
[----:B------:R-:W-:Y:S02]  /*2300*/  IMAD.U32 R7, RZ, RZ, UR16 ;  /* 0x00000010ff077e24 */ /* 0x000fe4000f8e00ff */
[----:B------:R-:W-:Y:S02]  /*2310*/  VIADD R6, R8, 0x200 ;  /* 0x0000020008067836 */ /* 0x000fe40000000000 */
[----:B------:R-:W-:-:S07]  /*2320*/  IMAD R7, R7, 0x800, R8 ;  /* 0x0000080007077824 */ /* 0x000fce00078e0208 */
.L_x_86:
        /* <DEDUP_REMOVED lines=28> */
.L_x_82:
[----:B------:R-:W-:Y:S05]  /*24f0*/  BSYNC.RECONVERGENT B1 ;  /* 0x0000000000017941 */ /* 0x000fea0003800200 */
.L_x_81:
        /* <DEDUP_REMOVED lines=45> */
[----:B------:R-:W-:-:S03]  /*27d0*/  FSEL R5, R5, R3, P1 ;  /* 0x0000000305057208 */ /* 0x000fc60000800000 */
[----:B0-----:R-:W-:Y:S02]  /*27e0*/  IMAD.MOV.U32 R2, RZ, RZ, R4 ;  /* 0x000000ffff027224 */ /* 0x001fe400078e0004 */
[----:B------:R-:W-:Y:S01]  /*27f0*/  IMAD.MOV.U32 R3, RZ, RZ, R5 ;  /* 0x000000ffff037224 */ /* 0x000fe200078e0005 */
[----:B------:R-:W-:Y:S06]  /*2800*/  BAR.SYNC.DEFER_BLOCKING 0x0 ;  /* 0x0000000000007b1d */ /* 0x000fec0000010000 */
[----:B------:R-:W-:Y:S05]  /*2810*/  @P0 BRA `(.L_x_69) ;  /* 0x0000001400ec0947 */ /* 0x000fea0003800000 */
[----:B------:R-:W0:Y:S01]  /*2820*/  S2UR UR5, SR_CgaCtaId ;  /* 0x00000000000579c3 */ /* 0x000e220000008800 */
[----:B------:R-:W-:Y:S02]  /*2830*/  UMOV UR4, 0x400 ;  /* 0x0000040000047882 */ /* 0x000fe40000000000 */
[----:B0-----:R-:W-:-:S09]  /*2840*/  ULEA UR4, UR5, UR4, 0x18 ;  /* 0x0000000405047291 */ /* 0x001fd2000f8ec0ff */
[----:B------:R-:W0:Y:S04]  /*2850*/  LDS.128 R12, [UR4+0x10] ;  /* 0x00001004ff0c7984 */ /* 0x000e280008000c00 */
[----:B------:R-:W1:Y:S04]  /*2860*/  LDS.128 R4, [UR4+0x20] ;  /* 0x00002004ff047984 */ /* 0x000e680008000c00 */
        /* <DEDUP_REMOVED lines=24> */
.L_x_87:
        /* <DEDUP_REMOVED lines=36> */
[----:B------:R-:W-:Y:S01]  /*2c30*/  VIADD R10, R10, 0x10 ;  /* 0x000000100a0a7836 */ /* 0x000fe20000000000 */
[----:B------:R-:W0:Y:S11]  /*2c40*/  SHFL.DOWN PT, R3, R7, 0x8, R5 ;  /* 0x0900000007037989 */ /* 0x000e3600000e0005 */
[----:B------:R-:W1:Y:S01]  /*2c50*/  @!P0 S2R R9, SR_CgaCtaId ;  /* 0x0000000000098919 */ /* 0x000e620000008800 */
[----:B------:R-:W-:Y:S01]  /*2c60*/  @!P0 MOV R8, 0x400 ;  /* 0x0000040000088802 */ /* 0x000fe20000000f00 */
[----:B0-----:R-:W-:Y:S01]  /*2c70*/  DSETP.GEU.AND P1, PT, R6, R2, PT ;  /* 0x000000020600722a */ /* 0x001fe20003f2e000 */
[----:B------:R-:W-:-:S05]  /*2c80*/  @!P0 SHF.R.U32.HI R6, RZ, 0x2, R0 ;  /* 0x00000002ff068819 */ /* 0x000fca0000011600 */
[----:B------:R-:W-:Y:S02]  /*2c90*/  @!P2 FSEL R4, R2, R4, !P1 ;  /* 0x000000040204a208 */ /* 0x000fe40004800000 */
[----:B------:R-:W-:Y:S02]  /*2ca0*/  @!P2 FSEL R7, R3, R7, !P1 ;  /* 0x000000070307a208 */ /* 0x000fe40004800000 */
[----:B------:R-:W-:Y:S01]  /*2cb0*/  ISETP.GT.AND P2, PT, R10, R5, PT ;  /* 0x000000050a00720c */ /* 0x000fe20003f44270 */
[----:B------:R-:W-:Y:S01]  /*2cc0*/  SHFL.DOWN PT, R2, R4, 0x10, R5 ;  /* 0x0a00000004027989 */ /* 0x000fe200000e0005 */
[----:B------:R-:W-:-:S03]  /*2cd0*/  @!P0 LOP3.LUT R6, R6, 0xf8, RZ, 0xc0, !PT ;  /* 0x000000f806068812 */ /* 0x000fc600078ec0ff */
[----:B------:R0:W2:Y:S01]  /*2ce0*/  SHFL.DOWN PT, R3, R7, 0x10, R5 ;  /* 0x0a00000007037989 */ /* 0x0000a200000e0005 */
        /* <DEDUP_REMOVED lines=11> */
[----:B0-----:R-:W-:Y:S05]  /*2da0*/  @P0 BRA `(.L_x_69) ;  /* 0x0000001000880947 */ /* 0x001fea0003800000 */
        /* <DEDUP_REMOVED lines=59> */
.L_x_78:
[----:B------:R-:W0:Y:S01]  /*3160*/  S2R R0, SR_TID.X ;  /* 0x0000000000007919 */ /* 0x000e220000002100 */
[----:B------:R-:W1:Y:S01]  /*3170*/  LDCU.64 UR8, c[0x0][0x380] ;  /* 0x00007000ff0877ac */ /* 0x000e620008000a00 */
[----:B------:R-:W-:Y:S02]  /*3180*/  IMAD.U32 R19, RZ, RZ, UR16 ;  /* 0x00000010ff137e24 */ /* 0x000fe4000f8e00ff */
[----:B-1----:R-:W-:Y:S02]  /*3190*/  IMAD.U32 R2, RZ, RZ, UR8 ;  /* 0x00000008ff027e24 */ /* 0x002fe4000f8e00ff */
[----:B------:R-:W-:Y:S02]  /*31a0*/  IMAD.U32 R3, RZ, RZ, UR9 ;  /* 0x00000009ff037e24 */ /* 0x000fe4000f8e00ff */
[----:B0-----:R-:W-:-:S04]  /*31b0*/  IMAD R19, R19, 0x800, R0 ;  /* 0x0000080013137824 */ /* 0x001fc800078e0200 */
[----:B------:R-:W-:-:S05]  /*31c0*/  IMAD.WIDE.U32 R18, R19, 0x8, R2 ;  /* 0x0000000813127825 */ /* 0x000fca00078e0002 */
        /* <DEDUP_REMOVED lines=8> */
[----:B------:R-:W-:Y:S01]  /*3250*/  UISETP.GE.U32.AND UP0, UPT, UR13, UR5, UPT ;  /* 0x000000050d00728c */ /* 0x000fe2000bf06070 */
        /* <DEDUP_REMOVED lines=21> */
[----:B------:R-:W-:Y:S06]  /*33b0*/  BRA.U !UP0, `(.L_x_88) ;  /* 0x0000000508dc7547 */ /* 0x000fec000b800000 */
[----:B------:R-:W-:Y:S02]  /*33c0*/  ULEA UR8, UR16, UR5, 0xb ;  /* 0x0000000510087291 */ /* 0x000fe4000f8e58ff */
[----:B------:R-:W-:Y:S02]  /*33d0*/  UIADD3 UR14, UPT, UPT, UR7, -0x800, URZ ;  /* 0xfffff800070e7890 */ /* 0x000fe4000fffe0ff */
[----:B------:R-:W-:Y:S02]  /*33e0*/  UIADD3 UR9, UPT, UPT, UR8, 0x100, URZ ;  /* 0x0000010008097890 */ /* 0x000fe4000fffe0ff */
[----:B------:R-:W-:Y:S02]  /*33f0*/  UISETP.GT.U32.AND UP0, UPT, UR8, UR14, UPT ;  /* 0x0000000e0800728c */ /* 0x000fe4000bf04070 */
[----:B------:R-:W-:Y:S01]  /*3400*/  VIADD R7, R0, UR8 ;  /* 0x0000000800077c36 */ /* 0x000fe20008000000 */
[----:B------:R-:W-:Y:S01]  /*3410*/  UMOV UR4, URZ ;  /* 0x000000ff00047c82 */ /* 0x000fe20008000000 */
[----:B------:R-:W-:-:S05]  /*3420*/  UMOV UR6, UR8 ;  /* 0x0000000800067c82 */ /* 0x000fca0008000000 */
[----:B------:R-:W-:Y:S05]  /*3430*/  BRA.U UP0, `(.L_x_89) ;  /* 0x0000000100b87547 */ /* 0x000fea000b800000 */
[----:B------:R-:W0:Y:S01]  /*3440*/  LDC.64 R2, c[0x0][0x380] ;  /* 0x0000e000ff027b82 */ /* 0x000e220000000a00 */
[----:B------:R-:W1:Y:S01]  /*3450*/  LDCU UR7, c[0x0][0x3a8] ;  /* 0x00007500ff0777ac */ /* 0x000e620008000800 */
[----:B------:R-:W-:Y:S01]  /*3460*/  NOP ;  /* 0x0000000000007918 */ /* 0x000fe20000000000 */
.L_x_90:
[----:B------:R-:W-:-:S04]  /*3470*/  VIADD R23, R0, UR6 ;  /* 0x0000000600177c36 */ /* 0x000fc80008000000 */
[----:B0-----:R-:W-:-:S05]  /*3480*/  IMAD.WIDE.U32 R22, R23, 0x8, R2 ;  /* 0x0000000817167825 */ /* 0x001fca00078e0002 */
[----:B------:R-:W2:Y:S04]  /*3490*/  LDG.E.64.CONSTANT R24, desc[UR10][R22.64] ;  /* 0x0000000a16187981 */ /* 0x000ea8000c1e9b00 */
[----:B------:R-:W3:Y:S04]  /*34a0*/  LDG.E.64.CONSTANT R18, desc[UR10][R22.64+0x800] ;  /* 0x0008000a16127981 */ /* 0x000ee8000c1e9b00 */
[----:B------:R-:W4:Y:S04]  /*34b0*/  LDG.E.64.CONSTANT R16, desc[UR10][R22.64+0x1000] ;  /* 0x0010000a16107981 */ /* 0x000f28000c1e9b00 */
[----:B------:R-:W5:Y:S04]  /*34c0*/  LDG.E.64.CONSTANT R14, desc[UR10][R22.64+0x1800] ;  /* 0x0018000a160e7981 */ /* 0x000f68000c1e9b00 */
[----:B------:R-:W5:Y:S04]  /*34d0*/  LDG.E.64.CONSTANT R12, desc[UR10][R22.64+0x2000] ;  /* 0x0020000a160c7981 */ /* 0x000f68000c1e9b00 */
[----:B------:R-:W5:Y:S04]  /*34e0*/  LDG.E.64.CONSTANT R10, desc[UR10][R22.64+0x2800] ;  /* 0x0028000a160a7981 */ /* 0x000f68000c1e9b00 */
[----:B------:R-:W5:Y:S04]  /*34f0*/  LDG.E.64.CONSTANT R8, desc[UR10][R22.64+0x3000] ;  /* 0x0030000a16087981 */ /* 0x000f68000c1e9b00 */
[----:B------:R-:W5:Y:S01]  /*3500*/  LDG.E.64.CONSTANT R20, desc[UR10][R22.64+0x3800] ;  /* 0x0038000a16147981 */ /* 0x000f62000c1e9b00 */
[----:B-1----:R-:W-:-:S04]  /*3510*/  UIADD3 UR12, UPT, UPT, -UR6, UR7, URZ ;  /* 0x00000007060c7290 */ /* 0x002fc8000fffe1ff */
        /* <DEDUP_REMOVED lines=32> */
.L_x_89:
[----:B------:R-:W-:-:S09]  /*3720*/  UISETP.GE.U32.AND UP0, UPT, UR6, UR7, UPT ;  /* 0x000000070600728c */ /* 0x000fd2000bf06070 */
[----:B------:R-:W-:Y:S05]  /*3730*/  BRA.U UP0, `(.L_x_88) ;  /* 0x0000000100fc7547 */ /* 0x000fea000b800000 */
[----:B------:R-:W-:Y:S01]  /*3740*/  UIADD3 UR5, UPT, UPT, -UR6, UR7, URZ ;  /* 0x0000000706057290 */ /* 0x000fe2000fffe1ff */
[----:B------:R-:W-:Y:S05]  /*3750*/  BSSY.RECONVERGENT B1, `(.L_x_88) ;  /* 0x000003d000017945 */ /* 0x000fea0003800200 */
[----:B------:R-:W-:-:S13]  /*3760*/  ISETP.GE.AND P0, PT, R0, UR5, PT ;  /* 0x0000000500007c0c */ /* 0x000fda000bf06270 */
[----:B------:R-:W-:Y:S05]  /*3770*/  @P0 BRA `(.L_x_91) ;  /* 0x0000000000e80947 */ /* 0x000fea0003800000 */
[----:B------:R-:W0:Y:S01]  /*3780*/  LDC R10, c[0x0][0x3ac] ;  /* 0x0000eb00ff0a7b82 */ /* 0x000e220000000800 */
[----:B------:R-:W-:Y:S01]  /*3790*/  LOP3.LUT R6, RZ, R0, RZ, 0x33, !PT ;  /* 0x00000000ff067212 */ /* 0x000fe200078e33ff */
[----:B------:R-:W-:Y:S04]  /*37a0*/  BSSY.RECONVERGENT B2, `(.L_x_92) ;  /* 0x0000018000027945 */ /* 0x000fe80003800200 */
[----:B------:R-:W-:-:S04]  /*37b0*/  VIADD R8, R6, UR7 ;  /* 0x0000000706087c36 */ /* 0x000fc80008000000 */
[----:B------:R-:W-:Y:S02]  /*37c0*/  VIADD R9, R8, -UR8 ;  /* 0x8000000808097c36 */ /* 0x000fe40008000000 */
[----:B0-----:R-:W-:Y:S01]  /*37d0*/  IMAD R6, R10, UR4, RZ ;  /* 0x000000040a067c24 */ /* 0x001fe2000f8e02ff */
[C---:B------:R-:W-:Y:S02]  /*37e0*/  LOP3.LUT R10, R8.reuse, 0x300, RZ, 0xc0, !PT ;  /* 0x00000300080a7812 */ /* 0x040fe400078ec0ff */
[----:B------:R-:W-:Y:S01]  /*37f0*/  LEA.HI R8, R8, 0x1, RZ, 0x18 ;  /* 0x0000000108087811 */ /* 0x000fe200078fc0ff */
[----:B------:R-:W-:Y:S01]  /*3800*/  IMAD R6, R6, -0x800, R9 ;  /* 0xfffff80006067824 */ /* 0x000fe200078e0209 */
[----:B------:R-:W-:Y:S01]  /*3810*/  ISETP.NE.AND P0, PT, R10, 0x300, PT ;  /* 0x000003000a00780c */ /* 0x000fe20003f05270 */
[----:B------:R-:W-:-:S03]  /*3820*/  IMAD.MOV.U32 R10, RZ, RZ, R0 ;  /* 0x000000ffff0a7224 */ /* 0x000fc600078e0000 */
[----:B------:R-:W-:-:S09]  /*3830*/  ISETP.GE.U32.AND P2, PT, R6, 0x300, PT ;  /* 0x000003000600780c */ /* 0x000fd20003f46070 */
[----:B------:R-:W-:Y:S05]  /*3840*/  @!P0 BRA `(.L_x_93) ;  /* 0x0000000000348947 */ /* 0x000fea0003800000 */
[----:B------:R-:W-:Y:S01]  /*3850*/  LOP3.LUT R8, R8, 0x3, RZ, 0xc0, !PT ;  /* 0x0000000308087812 */ /* 0x000fe200078ec0ff */
[----:B------:R-:W-:-:S04]  /*3860*/  IMAD.MOV.U32 R10, RZ, RZ, R0 ;  /* 0x000000ffff0a7224 */ /* 0x000fc800078e0000 */
[----:B------:R-:W-:-:S07]  /*3870*/  IMAD.MOV R6, RZ, RZ, -R8 ;  /* 0x000000ffff067224 */ /* 0x000fce00078e0a08 */
.L_x_94:
        /* <DEDUP_REMOVED lines=10> */
.L_x_93:
[----:B------:R-:W-:Y:S05]  /*3920*/  BSYNC.RECONVERGENT B2 ;  /* 0x0000000000027941 */ /* 0x000fea0003800200 */
.L_x_92:
[----:B------:R-:W-:Y:S05]  /*3930*/  @!P2 BRA `(.L_x_91) ;  /* 0x000000000078a947 */ /* 0x000fea0003800000 */
[C---:B------:R-:W-:Y:S02]  /*3940*/  VIADD R6, R10.reuse, 0x200 ;  /* 0x000002000a067836 */ /* 0x040fe40000000000 */
[----:B------:R-:W-:-:S07]  /*3950*/  VIADD R7, R10, UR9 ;  /* 0x000000090a077c36 */ /* 0x000fce0008000000 */
.L_x_95:
[----:B------:R-:W-:-:S04]  /*3960*/  VIADD R9, R7, 0xffffff00 ;  /* 0xffffff0007097836 */ /* 0x000fc80000000000 */
[----:B------:R-:W-:-:S06]  /*3970*/  IMAD.WIDE.U32 R8, R9, 0x8, R2 ;  /* 0x0000000809087825 */ /* 0x000fcc00078e0002 */
        /* <DEDUP_REMOVED lines=11> */
[----:B------:R-:W-:Y:S01]  /*3a30*/  FSEL R4, R8, R4, !P0 ;  /* 0x0000000408047208 */ /* 0x000fe20004000000 */
[C---:B------:R-:W-:Y:S01]  /*3a40*/  VIADD R8, R6.reuse, 0x200 ;  /* 0x0000020006087836 */ /* 0x040fe20000000000 */
[----:B------:R-:W-:Y:S01]  /*3a50*/  FSEL R5, R9, R5, !P0 ;  /* 0x0000000509057208 */ /* 0x000fe20004000000 */
[----:B------:R-:W-:-:S05]  /*3a60*/  VIADD R6, R6, 0x400 ;  /* 0x0000040006067836 */ /* 0x000fca0000000000 */
        /* <DEDUP_REMOVED lines=11> */
.L_x_91:
[----:B------:R-:W-:Y:S05]  /*3b20*/  BSYNC.RECONVERGENT B1 ;  /* 0x0000000000017941 */ /* 0x000fea0003800200 */
.L_x_88:
        /* <DEDUP_REMOVED lines=49> */
[----:B------:R-:W1:Y:S04]  /*3e40*/  LDS.128 R12, [UR4+0x10] ;  /* 0x00001004ff0c7984 */ /* 0x000e680008000c00 */
[----:B0-----:R-:W0:Y:S04]  /*3e50*/  LDS.128 R4, [UR4+0x20] ;  /* 0x00002004ff047984 */ /* 0x001e280008000c00 */
[----:B------:R-:W2:Y:S01]  /*3e60*/  LDS.128 R8, [UR4+0x30] ;  /* 0x00003004ff087984 */ /* 0x000ea20008000c00 */
[----:B-1----:R-:W-:-:S06]  /*3e70*/  DSETP.GEU.AND P1, PT, R2, R12, PT ;  /* 0x0000000c0200722a */ /* 0x002fcc0003f2e000 */
[----:B------:R-:W-:Y:S02]  /*3e80*/  FSEL R2, R12, R2, !P1 ;  /* 0x000000020c027208 */ /* 0x000fe40004800000 */
[----:B------:R-:W-:-:S06]  /*3e90*/  FSEL R3, R13, R3, !P1 ;  /* 0x000000030d037208 */ /* 0x000fcc0004800000 */
[----:B------:R-:W-:-:S06]  /*3ea0*/  DSETP.GEU.AND P1, PT, R2, R14, PT ;  /* 0x0000000e0200722a */ /* 0x000fcc0003f2e000 */
[----:B------:R-:W-:Y:S02]  /*3eb0*/  FSEL R2, R14, R2, !P1 ;  /* 0x000000020e027208 */ /* 0x000fe40004800000 */
[----:B------:R-:W-:-:S06]  /*3ec0*/  FSEL R3, R15, R3, !P1 ;  /* 0x000000030f037208 */ /* 0x000fcc0004800000 */
[----:B0-----:R-:W-:-:S06]  /*3ed0*/  DSETP.GEU.AND P1, PT, R2, R4, PT ;  /* 0x000000040200722a */ /* 0x001fcc0003f2e000 */
        /* <DEDUP_REMOVED lines=14> */
[----:B------:R-:W-:-:S07]  /*3fc0*/  FSEL R3, R3, R5, !P1 ;  /* 0x0000000503037208 */ /* 0x000fce0004800000 */
.L_x_69:
[----:B01----:R-:W-:Y:S05]  /*3fd0*/  BSYNC.RECONVERGENT B0 ;  /* 0x0000000000007941 */ /* 0x003fea0003800200 */
.L_x_57:
[----:B------:R-:W-:Y:S05]  /*3fe0*/  @P0 EXIT ;  /* 0x000000000000094d */ /* 0x000fea0003800000 */
[----:B------:R-:W0:Y:S02]  /*3ff0*/  LDCU.64 UR4, c[0x0][0x388] ;  /* 0x00007100ff0477ac */ /* 0x000e240008000a00 */
[----:B0-----:R-:W-:-:S06]  /*4000*/  UIMAD.WIDE.U32 UR4, UR16, 0x8, UR4 ;  /* 0x00000008100478a5 */ /* 0x001fcc000f8e0004 */
[----:B--2---:R-:W-:Y:S02]  /*4010*/  IMAD.U32 R4, RZ, RZ, UR4 ;  /* 0x00000004ff047e24 */ /* 0x004fe4000f8e00ff */
[----:B------:R-:W-:-:S05]  /*4020*/  IMAD.U32 R5, RZ, RZ, UR5 ;  /* 0x00000005ff057e24 */ /* 0x000fca000f8e00ff */
[----:B------:R-:W-:Y:S01]  /*4030*/  STG.E.64 desc[UR10][R4.64], R2 ;  /* 0x0000000204007986 */ /* 0x000fe2000c101b0a */
[----:B------:R-:W-:Y:S05]  /*4040*/  EXIT ;  /* 0x000000000000794d */ /* 0x000fea0003800000 */
.L_x_96:
        /* <DEDUP_REMOVED lines=11> */
.L_x_150:


//--------------------- .text._ZN3cub18CUB_300001_SM_10006detail6reduce28DeviceReduceSingleTileKernelINS2_10policy_hubIdjN4cuda3__47maximumIvEEE10Policy1000EPdSB_jS8_ddNS5_3std3__410__identityEEEvT0_T1_T2_T3_T4_T6_ --------------------------
	.section	.text._ZN3cub18CUB_300001_SM_10006detail6reduce28DeviceReduceSingleTileKernelINS2_10policy_hubIdjN4cuda3__47maximumIvEEE10Policy1000EPdSB_jS8_ddNS5_3std3__410__identityEEEvT0_T1_T2_T3_T4_T6_,"ax",@progbits
	.align	128
        .global         _ZN3cub18CUB_300001_SM_10006detail6reduce28DeviceReduceSingleTileKernelINS2_10policy_hubIdjN4cuda3__47maximumIvEEE10Policy1000EPdSB_jS8_ddNS5_3std3__410__identityEEEvT0_T1_T2_T3_T4_T6_
        .type           _ZN3cub18CUB_300001_SM_10006detail6reduce28DeviceReduceSingleTileKernelINS2_10policy_hubIdjN4cuda3__47maximumIvEEE10Policy1000EPdSB_jS8_ddNS5_3std3__410__identityEEEvT0_T1_T2_T3_T4_T6_,@function
        .size           _ZN3cub18CUB_300001_SM_10006detail6reduce28DeviceReduceSingleTileKernelINS2_10policy_hubIdjN4cuda3__47maximumIvEEE10Policy1000EPdSB_jS8_ddNS5_3std3__410__identityEEEvT0_T1_T2_T3_T4_T6_,(.L_x_151 - _ZN3cub18CUB_300001_SM_10006detail6reduce28DeviceReduceSingleTileKernelINS2_10policy_hubIdjN4cuda3__47maximumIvEEE10Policy1000EPdSB_jS8_ddNS5_3std3__410__identityEEEvT0_T1_T2_T3_T4_T6_)
        .other          _ZN3cub18CUB_300001_SM_10006detail6reduce28DeviceReduceSingleTileKernelINS2_10policy_hubIdjN4cuda3__47maximumIvEEE10Policy1000EPdSB_jS8_ddNS5_3std3__410__identityEEEvT0_T1_T2_T3_T4_T6_,@"STO_CUDA_ENTRY STV_DEFAULT"
_ZN3cub18CUB_300001_SM_10006detail6reduce28DeviceReduceSingleTileKernelINS2_10policy_hubIdjN4cuda3__47maximumIvEEE10Policy1000EPdSB_jS8_ddNS5_3std3__410__identityEEEvT0_T1_T2_T3_T4_T6_:
.text._ZN3cub18CUB_300001_SM_10006detail6reduce28DeviceReduceSingleTileKernelINS2_10policy_hubIdjN4cuda3__47maximumIvEEE10Policy1000EPdSB_jS8_ddNS5_3std3__410__identityEEEvT0_T1_T2_T3_T4_T6_:
        /* <DEDUP_REMOVED lines=13> */
.L_x_97:
[----:B------:R-:W0:Y:S01]  /*00d0*/  LDCU UR4, c[0x0][0x380] ;  /* 0x00007000ff0477ac */ /* 0x000e220008000800 */
[----:B------:R-:W-:Y:S01]  /*00e0*/  BSSY.RECONVERGENT B0, `(.L_x_98) ;  /* 0x00004ae000007945 */ /* 0x000fe20003800200 */
[----:B0-----:R-:W-:-:S09]  /*00f0*/  ULOP3.LUT UP0, URZ, UR4, 0x1f, URZ, 0xc0, !UPT ;  /* 0x0000001f04ff7892 */ /* 0x001fd2000f80c0ff */
[----:B------:R-:W-:Y:S05]  /*0100*/  BRA.U UP0, `(.L_x_99) ;  /* 0x0000002500447547 */ /* 0x000fea000b800000 */
[----:B------:R-:W-:-:S13]  /*0110*/  ISETP.GT.U32.AND P0, PT, R0, 0x7ff, PT ;  /* 0x000007ff0000780c */ /* 0x000fda0003f04070 */
[----:B------:R-:W-:Y:S05]  /*0120*/  @P0 BRA `(.L_x_100) ;  /* 0x0000001400f80947 */ /* 0x000fea0003800000 */
[----:B------:R-:W0:Y:S01]  /*0130*/  S2R R3, SR_TID.X ;  /* 0x0000000000037919 */ /* 0x000e220000002100 */
[----:B------:R-:W-:Y:S01]  /*0140*/  BSSY.RECONVERGENT B1, `(.L_x_101) ;  /* 0x0000009000017945 */ /* 0x000fe20003800200 */
[----:B------:R-:W-:Y:S02]  /*0150*/  CS2R R4, SRZ ;  /* 0x0000000000047805 */ /* 0x000fe4000001ff00 */
[----:B0-----:R-:W-:Y:S01]  /*0160*/  ISETP.GE.U32.AND P0, PT, R3, R0, PT ;  /* 0x000000000300720c */ /* 0x001fe20003f06070 */
[----:B------:R-:W-:-:S12]  /*0170*/  IMAD.MOV.U32 R9, RZ, RZ, R3 ;  /* 0x000000ffff097224 */ /* 0x000fd800078e0003 */
[----:B------:R-:W-:Y:S05]  /*0180*/  @P0 BRA `(.L_x_102) ;  /* 0x0000000000100947 */ /* 0x000fea0003800000 */
[----:B------:R-:W0:Y:S02]  /*0190*/  LDC.64 R4, c[0x0][0x380] ;  /* 0x0000e000ff047b82 */ /* 0x000e240000000a00 */
[----:B0-----:R-:W-:-:S06]  /*01a0*/  IMAD.WIDE.U32 R4, R3, 0x8, R4 ;  /* 0x0000000803047825 */ /* 0x001fcc00078e0004 */
[----:B------:R-:W5:Y:S01]  /*01b0*/  LDG.E.64.CONSTANT R4, desc[UR6][R4.64] ;  /* 0x0000000604047981 */ /* 0x000f62000c1e9b00 */
[----:B------:R-:W-:-:S07]  /*01c0*/  VIADD R9, R3, 0x100 ;  /* 0x0000010003097836 */ /* 0x000fce0000000000 */
.L_x_102:
[----:B------:R-:W-:Y:S05]  /*01d0*/  BSYNC.RECONVERGENT B1 ;  /* 0x0000000000017941 */ /* 0x000fea0003800200 */
.L_x_101:
[----:B------:R-:W-:Y:S01]  /*01e0*/  ISETP.GE.U32.AND P0, PT, R9, R0, PT ;  /* 0x000000000900720c */ /* 0x000fe20003f06070 */
        /* <DEDUP_REMOVED lines=16> */
.L_x_107:
        /* <DEDUP_REMOVED lines=12> */
.L_x_106:
[----:B------:R-:W-:Y:S05]  /*03b0*/  BSYNC.RECONVERGENT B2 ;  /* 0x0000000000027941 */ /* 0x000fea0003800200 */
.L_x_105:
[----:B------:R-:W-:Y:S05]  /*03c0*/  @!P0 BRA `(.L_x_104) ;  /* 0x0000000800288947 */ /* 0x000fea0003800000 */
[----:B------:R-:W0:Y:S01]  /*03d0*/  LDC.64 R6, c[0x0][0x380] ;  /* 0x0000e000ff067b82 */ /* 0x000e220000000a00 */
[----:B------:R-:W-:Y:S01]  /*03e0*/  IMAD.IADD R2, R0, 0x1, -R9 ;  /* 0x0000000100027824 */ /* 0x000fe200078e0a09 */
[----:B------:R-:W-:Y:S01]  /*03f0*/  BSSY.RECONVERGENT B2, `(.L_x_108) ;  /* 0x000004c000027945 */ /* 0x000fe20003800200 */
[----:B------:R-:W-:-:S03]  /*0400*/  PLOP3.LUT P0, PT, PT, PT, PT, 0x80, 0x8 ;  /* 0x000000000008781c */ /* 0x000fc60003f0f070 */
[----:B------:R-:W-:Y:S01]  /*0410*/  ISETP.GT.AND P1, PT, R2, 0xc00, PT ;  /* 0x00000c000200780c */ /* 0x000fe20003f24270 */
[----:B0-----:R-:W-:-:S12]  /*0420*/  IMAD.WIDE.U32 R6, R9, 0x8, R6 ;  /* 0x0000000809067825 */ /* 0x001fd800078e0006 */
[----:B------:R-:W-:Y:S05]  /*0430*/  @!P1 BRA `(.L_x_109) ;  /* 0x00000004001c9947 */ /* 0x000fea0003800000 */
[----:B------:R-:W-:Y:S01]  /*0440*/  PLOP3.LUT P0, PT, PT, PT, PT, 0x8, 0x80 ;  /* 0x000000000080781c */ /* 0x000fe20003f0e170 */
[----:B------:R-:W-:-:S12]  /*0450*/  VIADD R2, R0, 0xfffff400 ;  /* 0xfffff40000027836 */ /* 0x000fd80000000000 */
.L_x_110:
[----:B------:R-:W2:Y:S04]  /*0460*/  LDG.E.64.CONSTANT R40, desc[UR6][R6.64] ;  /* 0x0000000606287981 */ /* 0x000ea8000c1e9b00 */
[----:B------:R-:W3:Y:S04]  /*0470*/  LDG.E.64.CONSTANT R38, desc[UR6][R6.64+0x800] ;  /* 0x0008000606267981 */ /* 0x000ee8000c1e9b00 */
[----:B------:R-:W4:Y:S04]  /*0480*/  LDG.E.64.CONSTANT R36, desc[UR6][R6.64+0x1000] ;  /* 0x0010000606247981 */ /* 0x000f28000c1e9b00 */
        /* <DEDUP_REMOVED lines=12> */
[----:B------:R0:W4:Y:S01]  /*0550*/  LDG.E.64.CONSTANT R10, desc[UR6][R6.64+0x7800] ;  /* 0x00780006060a7981 */ /* 0x000122000c1e9b00 */
[----:B------:R-:W-:-:S05]  /*0560*/  VIADD R9, R9, 0x1000 ;  /* 0x0000100009097836 */ /* 0x000fca0000000000 */
[----:B------:R-:W-:Y:S02]  /*0570*/  ISETP.GE.AND P2, PT, R9, R2, PT ;  /* 0x000000020900720c */ /* 0x000fe40003f46270 */
[----:B0-----:R-:W-:-:S05]  /*0580*/  IADD3 R6, P3, PT, R6, 0x8000, RZ ;  /* 0x0000800006067810 */ /* 0x001fca0007f7e0ff */
[----:B------:R-:W-:Y:S01]  /*0590*/  IMAD.X R7, RZ, RZ, R7, P3 ;  /* 0x000000ffff077224 */ /* 0x000fe200018e0607 */
        /* <DEDUP_REMOVED lines=49> */
.L_x_109:
[----:B------:R-:W-:Y:S05]  /*08b0*/  BSYNC.RECONVERGENT B2 ;  /* 0x0000000000027941 */ /* 0x000fea0003800200 */
.L_x_108:
[----:B------:R-:W-:Y:S01]  /*08c0*/  IMAD.IADD R2, R0, 0x1, -R9 ;  /* 0x0000000100027824 */ /* 0x000fe200078e0a09 */
[----:B------:R-:W-:Y:S04]  /*08d0*/  BSSY.RECONVERGENT B2, `(.L_x_111) ;  /* 0x0000027000027945 */ /* 0x000fe80003800200 */
[----:B------:R-:W-:-:S13]  /*08e0*/  ISETP.GT.AND P1, PT, R2, 0x400, PT ;  /* 0x000004000200780c */ /* 0x000fda0003f24270 */
[----:B------:R-:W-:Y:S05]  /*08f0*/  @!P1 BRA `(.L_x_112) ;  /* 0x0000000000909947 */ /* 0x000fea0003800000 */
[----:B------:R-:W2:Y:S04]  /*0900*/  LDG.E.64.CONSTANT R12, desc[UR6][R6.64] ;  /* 0x00000006060c7981 */ /* 0x000ea8000c1e9b00 */
[----:B------:R-:W3:Y:S04]  /*0910*/  LDG.E.64.CONSTANT R14, desc[UR6][R6.64+0x800] ;  /* 0x00080006060e7981 */ /* 0x000ee8000c1e9b00 */
[----:B------:R-:W4:Y:S04]  /*0920*/  LDG.E.64.CONSTANT R16, desc[UR6][R6.64+0x1000] ;  /* 0x0010000606107981 */ /* 0x000f28000c1e9b00 */
[----:B------:R-:W4:Y:S04]  /*0930*/  LDG.E.64.CONSTANT R18, desc[UR6][R6.64+0x1800] ;  /* 0x0018000606127981 */ /* 0x000f28000c1e9b00 */
[----:B------:R-:W4:Y:S04]  /*0940*/  LDG.E.64.CONSTANT R20, desc[UR6][R6.64+0x2000] ;  /* 0x0020000606147981 */ /* 0x000f28000c1e9b00 */
[----:B------:R-:W4:Y:S04]  /*0950*/  LDG.E.64.CONSTANT R22, desc[UR6][R6.64+0x2800] ;  /* 0x0028000606167981 */ /* 0x000f28000c1e9b00 */
[----:B------:R-:W4:Y:S04]  /*0960*/  LDG.E.64.CONSTANT R24, desc[UR6][R6.64+0x3000] ;  /* 0x0030000606187981 */ /* 0x000f28000c1e9b00 */
[----:B------:R0:W4:Y:S01]  /*0970*/  LDG.E.64.CONSTANT R10, desc[UR6][R6.64+0x3800] ;  /* 0x00380006060a7981 */ /* 0x000122000c1e9b00 */
[----:B------:R-:W-:Y:S01]  /*0980*/  VIADD R9, R9, 0x800 ;  /* 0x0000080009097836 */ /* 0x000fe20000000000 */
        /* <DEDUP_REMOVED lines=27> */
.L_x_112:
[----:B------:R-:W-:Y:S05]  /*0b40*/  BSYNC.RECONVERGENT B2 ;  /* 0x0000000000027941 */ /* 0x000fea0003800200 */
.L_x_111:
[----:B------:R-:W-:-:S13]  /*0b50*/  ISETP.LT.OR P0, PT, R9, R0, P0 ;  /* 0x000000000900720c */ /* 0x000fda0000701670 */
[----:B------:R-:W-:Y:S05]  /*0b60*/  @!P0 BRA `(.L_x_104) ;  /* 0x0000000000408947 */ /* 0x000fea0003800000 */
        /* <DEDUP_REMOVED lines=16> */
.L_x_104:
[----:B------:R-:W-:Y:S05]  /*0c70*/  BSYNC.RECONVERGENT B1 ;  /* 0x0000000000017941 */ /* 0x000fea0003800200 */
.L_x_103:
[----:B------:R-:W-:-:S13]  /*0c80*/  ISETP.GE.U32.AND P0, PT, R0, 0x100, PT ;  /* 0x000001000000780c */ /* 0x000fda0003f06070 */
        /* <DEDUP_REMOVED lines=58> */
[----:B-1----:R-:W0:Y:S04]  /*1030*/  LDS.128 R8, [UR4+0x10] ;  /* 0x00001004ff087984 */ /* 0x002e280008000c00 */
        /* <DEDUP_REMOVED lines=25> */
.L_x_113:
[----:B------:R-:W-:Y:S01]  /*11d0*/  LOP3.LUT R2, R3, 0x3e0, RZ, 0xc0, !PT ;  /* 0x000003e003027812 */ /* 0x000fe200078ec0ff */
[----:B------:R-:W0:Y:S03]  /*11e0*/  S2R R10, SR_LANEID ;  /* 0x00000000000a7919 */ /* 0x000e260000000000 */
[----:B------:R-:W-:Y:S01]  /*11f0*/  LOP3.LUT R9, RZ, R2, RZ, 0x33, !PT ;  /* 0x00000002ff097212 */ /* 0x000fe200078e33ff */
[----:B------:R-:W-:-:S04]  /*1200*/  VIADD R7, R2, 0x20 ;  /* 0x0000002002077836 */ /* 0x000fc80000000000 */
[----:B------:R-:W-:Y:S01]  /*1210*/  IMAD.IADD R9, R9, 0x1, R0 ;  /* 0x0000000109097824 */ /* 0x000fe200078e0200 */
[----:B------:R-:W-:-:S04]  /*1220*/  ISETP.GT.U32.AND P0, PT, R7, R0, PT ;  /* 0x000000000700720c */ /* 0x000fc80003f04070 */
        /* <DEDUP_REMOVED lines=60> */
[----:B------:R-:W-:Y:S01]  /*15f0*/  ISETP.GT.U32.AND P2, PT, R0, 0x20, PT ;  /* 0x000000200000780c */ /* 0x000fe20003f44070 */
        /* <DEDUP_REMOVED lines=8> */
[C---:B------:R-:W-:Y:S01]  /*1680*/  ISETP.GT.U32.AND P1, PT, R0.reuse, 0x40, PT ;  /* 0x000000400000780c */ /* 0x040fe20003f24070 */
[----:B------:R-:W-:Y:S01]  /*1690*/  IMAD.MOV.U32 R2, RZ, RZ, R13 ;  /* 0x000000ffff027224 */ /* 0x000fe200078e000d */
[----:B------:R-:W-:Y:S01]  /*16a0*/  ISETP.GT.U32.AND P2, PT, R0, 0x60, PT ;  /* 0x000000600000780c */ /* 0x000fe20003f44070 */
[----:B------:R-:W-:Y:S01]  /*16b0*/  IMAD.MOV.U32 R3, RZ, RZ, R12 ;  /* 0x000000ffff037224 */ /* 0x000fe200078e000c */
[----:B------:R-:W0:Y:S05]  /*16c0*/  LDS.128 R4, [UR4+0x30] ;  /* 0x00003004ff047984 */ /* 0x000e2a0008000c00 */
[----:B------:R-:W-:-:S06]  /*16d0*/  DSETP.GEU.AND P3, PT, R2, R14, PT ;  /* 0x0000000e0200722a */ /* 0x000fcc0003f6e000 */
[----:B------:R-:W-:Y:S02]  /*16e0*/  @P1 FSEL R13, R14, R13, !P3 ;  /* 0x0000000d0e0d1208 */ /* 0x000fe40005800000 */
[----:B------:R-:W-:Y:S02]  /*16f0*/  @P1 FSEL R12, R15, R12, !P3 ;  /* 0x0000000c0f0c1208 */ /* 0x000fe40005800000 */
[----:B------:R-:W-:Y:S01]  /*1700*/  ISETP.GT.U32.AND P1, PT, R0, 0x80, PT ;  /* 0x000000800000780c */ /* 0x000fe20003f24070 */
[----:B------:R-:W-:Y:S02]  /*1710*/  IMAD.MOV.U32 R2, RZ, RZ, R13 ;  /* 0x000000ffff027224 */ /* 0x000fe400078e000d */
[----:B------:R-:W-:-:S06]  /*1720*/  IMAD.MOV.U32 R3, RZ, RZ, R12 ;  /* 0x000000ffff037224 */ /* 0x000fcc00078e000c */
[----:B-1----:R-:W-:Y:S01]  /*1730*/  DSETP.GEU.AND P3, PT, R2, R8, PT ;  /* 0x000000080200722a */ /* 0x002fe20003f6e000 */
[----:B------:R-:W1:Y:S05]  /*1740*/  LDS.64 R2, [UR4+0x40] ;  /* 0x00004004ff027984 */ /* 0x000e6a0008000a00 */
[----:B------:R-:W-:Y:S02]  /*1750*/  @P2 FSEL R13, R8, R13, !P3 ;  /* 0x0000000d080d2208 */ /* 0x000fe40005800000 */
[----:B------:R-:W-:Y:S02]  /*1760*/  @P2 FSEL R12, R9, R12, !P3 ;  /* 0x0000000c090c2208 */ /* 0x000fe40005800000 */
[----:B------:R-:W-:Y:S01]  /*1770*/  ISETP.GT.U32.AND P2, PT, R0, 0xa0, PT ;  /* 0x000000a00000780c */ /* 0x000fe20003f44070 */
[----:B------:R-:W-:-:S02]  /*1780*/  IMAD.MOV.U32 R8, RZ, RZ, R13 ;  /* 0x000000ffff087224 */ /* 0x000fc400078e000d */
[----:B------:R-:W-:-:S06]  /*1790*/  IMAD.MOV.U32 R9, RZ, RZ, R12 ;  /* 0x000000ffff097224 */ /* 0x000fcc00078e000c */
[----:B------:R-:W-:-:S06]  /*17a0*/  DSETP.GEU.AND P3, PT, R8, R10, PT ;  /* 0x0000000a0800722a */ /* 0x000fcc0003f6e000 */
[----:B------:R-:W-:Y:S02]  /*17b0*/  @P1 FSEL R13, R10, R13, !P3 ;  /* 0x0000000d0a0d1208 */ /* 0x000fe40005800000 */
[----:B------:R-:W-:Y:S02]  /*17c0*/  @P1 FSEL R12, R11, R12, !P3 ;  /* 0x0000000c0b0c1208 */ /* 0x000fe40005800000 */
[----:B------:R-:W-:Y:S01]  /*17d0*/  ISETP.GT.U32.AND P1, PT, R0, 0xc0, PT ;  /* 0x000000c00000780c */ /* 0x000fe20003f24070 */
[----:B------:R-:W-:Y:S02]  /*17e0*/  IMAD.MOV.U32 R8, RZ, RZ, R13 ;  /* 0x000000ffff087224 */ /* 0x000fe400078e000d */
[----:B------:R-:W-:-:S06]  /*17f0*/  IMAD.MOV.U32 R9, RZ, RZ, R12 ;  /* 0x000000ffff097224 */ /* 0x000fcc00078e000c */
[----:B0-----:R-:W-:-:S06]  /*1800*/  DSETP.GEU.AND P3, PT, R8, R4, PT ;  /* 0x000000040800722a */ /* 0x001fcc0003f6e000 */
[----:B------:R-:W-:Y:S02]  /*1810*/  @P2 FSEL R13, R4, R13, !P3 ;  /* 0x0000000d040d2208 */ /* 0x000fe40005800000 */
[----:B------:R-:W-:Y:S02]  /*1820*/  @P2 FSEL R12, R5, R12, !P3 ;  /* 0x0000000c050c2208 */ /* 0x000fe40005800000 */
[----:B------:R-:W-:Y:S01]  /*1830*/  ISETP.GT.U32.AND P2, PT, R0, 0xe0, PT ;  /* 0x000000e00000780c */ /* 0x000fe20003f44070 */
        /* <DEDUP_REMOVED lines=13> */
.L_x_100:
[----:B------:R-:W0:Y:S01]  /*1910*/  S2R R4, SR_TID.X ;  /* 0x0000000000047919 */ /* 0x000e220000002100 */
[----:B------:R-:W1:Y:S01]  /*1920*/  LDC.64 R2, c[0x0][0x380] ;  /* 0x0000e000ff027b82 */ /* 0x000e620000000a00 */
[----:B0-----:R-:W-:-:S04]  /*1930*/  IMAD.SHL.U32 R5, R4, 0x4, RZ ;  /* 0x0000000404057824 */ /* 0x001fc800078e00ff */
[----:B-1----:R-:W-:-:S05]  /*1940*/  IMAD.WIDE.U32 R2, R5, 0x8, R2 ;  /* 0x0000000805027825 */ /* 0x002fca00078e0002 */
[----:B------:R-:W2:Y:S04]  /*1950*/  LDG.E.128.CONSTANT R16, desc[UR6][R2.64] ;  /* 0x0000000602107981 */ /* 0x000ea8000c1e9d00 */
[----:B------:R-:W3:Y:S04]  /*1960*/  LDG.E.128.CONSTANT R20, desc[UR6][R2.64+0x10] ;  /* 0x0000100602147981 */ /* 0x000ee8000c1e9d00 */
[----:B------:R-:W4:Y:S04]  /*1970*/  LDG.E.128.CONSTANT R12, desc[UR6][R2.64+0x2000] ;  /* 0x00200006020c7981 */ /* 0x000f28000c1e9d00 */
[----:B------:R-:W5:Y:S01]  /*1980*/  LDG.E.128.CONSTANT R8, desc[UR6][R2.64+0x2010] ;  /* 0x0020100602087981 */ /* 0x000f62000c1e9d00 */
[----:B------:R-:W-:-:S02]  /*1990*/  VIADD R24, R0, 0xfffff800 ;  /* 0xfffff80000187836 */ /* 0x000fc40000000000 */
[----:B------:R-:W-:-:S03]  /*19a0*/  IMAD.MOV.U32 R5, RZ, RZ, 0x800 ;  /* 0x00000800ff057424 */ /* 0x000fc600078e00ff */
[----:B------:R-:W-:Y:S01]  /*19b0*/  ISETP.GE.U32.AND P1, PT, R24, 0x800, PT ;  /* 0x000008001800780c */ /* 0x000fe20003f26070 */
        /* <DEDUP_REMOVED lines=23> */
[----:B------:R-:W-:-:S07]  /*1b30*/  IMAD.MOV.U32 R5, RZ, RZ, 0x800 ;  /* 0x00000800ff057424 */ /* 0x000fce00078e00ff */
.L_x_117:
[----:B------:R-:W-:-:S05]  /*1b40*/  IMAD.WIDE.U32 R26, R5, 0x8, R2 ;  /* 0x00000008051a7825 */ /* 0x000fca00078e0002 */
[----:B------:R-:W2:Y:S04]  /*1b50*/  LDG.E.128.CONSTANT R20, desc[UR6][R26.64] ;  /* 0x000000061a147981 */ /* 0x000ea8000c1e9d00 */
[----:B------:R-:W3:Y:S04]  /*1b60*/  LDG.E.128.CONSTANT R16, desc[UR6][R26.64+0x10] ;  /* 0x000010061a107981 */ /* 0x000ee8000c1e9d00 */
[----:B------:R-:W4:Y:S04]  /*1b70*/  LDG.E.128.CONSTANT R12, desc[UR6][R26.64+0x2000] ;  /* 0x002000061a0c7981 */ /* 0x000f28000c1e9d00 */
[----:B------:R-:W5:Y:S01]  /*1b80*/  LDG.E.128.CONSTANT R8, desc[UR6][R26.64+0x2010] ;  /* 0x002010061a087981 */ /* 0x000f62000c1e9d00 */
        /* <DEDUP_REMOVED lines=20> */
[----:B0-----:R-:W-:Y:S01]  /*1cd0*/  IMAD.IADD R8, R0, 0x1, -R5 ;  /* 0x0000000100087824 */ /* 0x001fe200078e0a05 */
[----:B------:R-:W-:-:S04]  /*1ce0*/  FSEL R7, R9, R7, !P0 ;  /* 0x0000000709077208 */ /* 0x000fc80004000000 */
[----:B------:R-:W-:Y:S02]  /*1cf0*/  ISETP.GE.U32.AND P1, PT, R8, 0x800, PT ;  /* 0x000008000800780c */ /* 0x000fe40003f26070 */
[----:B------:R-:W-:-:S06]  /*1d00*/  DSETP.GEU.AND P0, PT, R6, R10, PT ;  /* 0x0000000a0600722a */ /* 0x000fcc0003f0e000 */
[----:B------:R-:W-:Y:S02]  /*1d10*/  FSEL R6, R10, R6, !P0 ;  /* 0x000000060a067208 */ /* 0x000fe40004000000 */
[----:B------:R-:W-:-:S03]  /*1d20*/  FSEL R7, R11, R7, !P0 ;  /* 0x000000070b077208 */ /* 0x000fc60004000000 */
[----:B------:R-:W-:Y:S05]  /*1d30*/  @!P1 BRA `(.L_x_116) ;  /* 0x00000004000c9947 */ /* 0x000fea0003800000 */
[----:B------:R-:W-:-:S05]  /*1d40*/  VIADD R5, R5, 0x800 ;  /* 0x0000080005057836 */ /* 0x000fca0000000000 */
[----:B------:R-:W-:-:S13]  /*1d50*/  ISETP.GT.U32.AND P0, PT, R5, R24, PT ;  /* 0x000000180500720c */ /* 0x000fda0003f04070 */
[----:B------:R-:W-:Y:S05]  /*1d60*/  @!P0 BRA `(.L_x_117) ;  /* 0xfffffffc00748947 */ /* 0x000fea000383ffff */
.L_x_115:
[----:B------:R-:W-:-:S13]  /*1d70*/  ISETP.GE.U32.AND P0, PT, R5, R0, PT ;  /* 0x000000000500720c */ /* 0x000fda0003f06070 */
[----:B------:R-:W-:Y:S05]  /*1d80*/  @P0 BRA `(.L_x_116) ;  /* 0x0000000000f80947 */ /* 0x000fea0003800000 */
[----:B------:R-:W-:Y:S01]  /*1d90*/  IMAD.IADD R3, R0, 0x1, -R5 ;  /* 0x0000000100037824 */ /* 0x000fe200078e0a05 */
[----:B------:R-:W-:Y:S04]  /*1da0*/  BSSY.RECONVERGENT B1, `(.L_x_116) ;  /* 0x000003c000017945 */ /* 0x000fe80003800200 */
[----:B------:R-:W-:-:S13]  /*1db0*/  ISETP.GE.AND P0, PT, R4, R3, PT ;  /* 0x000000030400720c */ /* 0x000fda0003f06270 */
[----:B------:R-:W-:Y:S05]  /*1dc0*/  @P0 BRA `(.L_x_118) ;  /* 0x0000000000e40947 */ /* 0x000fea0003800000 */
[----:B------:R-:W-:Y:S01]  /*1dd0*/  LOP3.LUT R2, RZ, R4, RZ, 0x33, !PT ;  /* 0x00000004ff027212 */ /* 0x000fe200078e33ff */
[----:B------:R-:W-:Y:S03]  /*1de0*/  BSSY.RECONVERGENT B2, `(.L_x_119) ;  /* 0x0000017000027945 */ /* 0x000fe60003800200 */
[----:B------:R-:W-:-:S04]  /*1df0*/  IADD3 R2, PT, PT, -R5, R0, R2 ;  /* 0x0000000005027210 */ /* 0x000fc80007ffe102 */
[C---:B------:R-:W-:Y:S02]  /*1e00*/  LOP3.LUT R0, R2.reuse, 0x300, RZ, 0xc0, !PT ;  /* 0x0000030002007812 */ /* 0x040fe400078ec0ff */
[----:B------:R-:W-:Y:S02]  /*1e10*/  ISETP.GE.U32.AND P2, PT, R2, 0x300, PT ;  /* 0x000003000200780c */ /* 0x000fe40003f46070 */
[----:B------:R-:W-:Y:S01]  /*1e20*/  ISETP.NE.AND P0, PT, R0, 0x300, PT ;  /* 0x000003000000780c */ /* 0x000fe20003f05270 */
[----:B------:R-:W-:-:S12]  /*1e30*/  IMAD.MOV.U32 R0, RZ, RZ, R4 ;  /* 0x000000ffff007224 */ /* 0x000fd800078e0004 */
[----:B------:R-:W-:Y:S05]  /*1e40*/  @!P0 BRA `(.L_x_120) ;  /* 0x0000000000408947 */ /* 0x000fea0003800000 */
[----:B------:R-:W0:Y:S01]  /*1e50*/  LDC.64 R10, c[0x0][0x380] ;  /* 0x0000e000ff0a7b82 */ /* 0x000e220000000a00 */
[----:B------:R-:W-:Y:S01]  /*1e60*/  LEA.HI R0, R2, 0x1, RZ, 0x18 ;  /* 0x0000000102007811 */ /* 0x000fe200078fc0ff */
[----:B------:R-:W-:-:S03]  /*1e70*/  IMAD.IADD R13, R4, 0x1, R5 ;  /* 0x00000001040d7824 */ /* 0x000fc600078e0205 */
[----:B------:R-:W-:Y:S01]  /*1e80*/  LOP3.LUT R2, R0, 0x3, RZ, 0xc0, !PT ;  /* 0x0000000300027812 */ /* 0x000fe200078ec0ff */
[----:B------:R-:W-:-:S04]  /*1e90*/  IMAD.MOV.U32 R0, RZ, RZ, R4 ;  /* 0x000000ffff007224 */ /* 0x000fc800078e0004 */
[----:B------:R-:W-:-:S07]  /*1ea0*/  IMAD.MOV R2, RZ, RZ, -R2 ;  /* 0x000000ffff027224 */ /* 0x000fce00078e0a02 */
.L_x_121:
        /* <DEDUP_REMOVED lines=10> */
.L_x_120:
[----:B------:R-:W-:Y:S05]  /*1f50*/  BSYNC.RECONVERGENT B2 ;  /* 0x0000000000027941 */ /* 0x000fea0003800200 */
.L_x_119:
[----:B------:R-:W-:Y:S05]  /*1f60*/  @!P2 BRA `(.L_x_118) ;  /* 0x00000000007ca947 */ /* 0x000fea0003800000 */
[----:B------:R-:W0:Y:S01]  /*1f70*/  LDC.64 R8, c[0x0][0x380] ;  /* 0x0000e000ff087b82 */ /* 0x000e220000000a00 */
[C---:B------:R-:W-:Y:S02]  /*1f80*/  IMAD.IADD R5, R0.reuse, 0x1, R5 ;  /* 0x0000000100057824 */ /* 0x040fe400078e0205 */
[----:B------:R-:W-:-:S07]  /*1f90*/  VIADD R0, R0, 0x200 ;  /* 0x0000020000007836 */ /* 0x000fce0000000000 */
.L_x_122:
        /* <DEDUP_REMOVED lines=11> */
[C---:B------:R-:W-:Y:S02]  /*2050*/  VIADD R2, R0.reuse, 0x200 ;  /* 0x0000020000027836 */ /* 0x040fe40000000000 */
[----:B------:R-:W-:Y:S02]  /*2060*/  VIADD R0, R0, 0x400 ;  /* 0x0000040000007836 */ /* 0x000fe40000000000 */
[----:B------:R-:W-:Y:S01]  /*2070*/  VIADD R5, R5, 0x400 ;  /* 0x0000040005057836 */ /* 0x000fe20000000000 */
[----:B------:R-:W-:Y:S01]  /*2080*/  ISETP.GE.AND P1, PT, R2, R3, PT ;  /* 0x000000030200720c */ /* 0x000fe20003f26270 */
        /* <DEDUP_REMOVED lines=11> */
[----:B------:R-:W-:Y:S01]  /*2140*/  FSEL R7, R17, R7, !P0 ;  /* 0x0000000711077208 */ /* 0x000fe20004000000 */
[----:B------:R-:W-:Y:S06]  /*2150*/  @!P1 BRA `(.L_x_122) ;  /* 0xfffffffc00909947 */ /* 0x000fec000383ffff */
.L_x_118:
[----:B------:R-:W-:Y:S05]  /*2160*/  BSYNC.RECONVERGENT B1 ;  /* 0x0000000000017941 */ /* 0x000fea0003800200 */
.L_x_116:
        /* <DEDUP_REMOVED lines=50> */
[----:B------:R-:W2:Y:S01]  /*2490*/  LDS.128 R12, [UR4+0x20] ;  /* 0x00002004ff0c7984 */ /* 0x000ea20008000c00 */
[----:B-1----:R-:W-:-:S06]  /*24a0*/  DSETP.GEU.AND P1, PT, R6, R8, PT ;  /* 0x000000080600722a */ /* 0x002fcc0003f2e000 */
[----:B0-----:R-:W-:Y:S02]  /*24b0*/  FSEL R2, R8, R6, !P1 ;  /* 0x0000000608027208 */ /* 0x001fe40004800000 */
[----:B------:R-:W-:Y:S02]  /*24c0*/  FSEL R3, R9, R7, !P1 ;  /* 0x0000000709037208 */ /* 0x000fe40004800000 */
[----:B------:R-:W0:Y:S04]  /*24d0*/  LDS.128 R4, [UR4+0x30] ;  /* 0x00003004ff047984 */ /* 0x000e280008000c00 */
[----:B------:R-:W-:-:S06]  /*24e0*/  DSETP.GEU.AND P1, PT, R2, R10, PT ;  /* 0x0000000a0200722a */ /* 0x000fcc0003f2e000 */
[----:B------:R-:W-:Y:S02]  /*24f0*/  FSEL R2, R10, R2, !P1 ;  /* 0x000000020a027208 */ /* 0x000fe40004800000 */
[----:B------:R-:W-:-:S06]  /*2500*/  FSEL R3, R11, R3, !P1 ;  /* 0x000000030b037208 */ /* 0x000fcc0004800000 */
[----:B--2---:R-:W-:-:S06]  /*2510*/  DSETP.GEU.AND P1, PT, R2, R12, PT ;  /* 0x0000000c0200722a */ /* 0x004fcc0003f2e000 */
        /* <DEDUP_REMOVED lines=16> */
.L_x_99:
        /* <DEDUP_REMOVED lines=12> */
.L_x_125:
[----:B------:R-:W-:Y:S05]  /*26e0*/  BSYNC.RECONVERGENT B1 ;  /* 0x0000000000017941 */ /* 0x000fea0003800200 */
.L_x_124:
        /* <DEDUP_REMOVED lines=17> */
.L_x_130:
        /* <DEDUP_REMOVED lines=12> */
.L_x_129:
[----:B------:R-:W-:Y:S05]  /*28c0*/  BSYNC.RECONVERGENT B2 ;  /* 0x0000000000027941 */ /* 0x000fea0003800200 */
.L_x_128:
        /* <DEDUP_REMOVED lines=10> */
.L_x_133:
        /* <DEDUP_REMOVED lines=69> */
.L_x_132:
[----:B------:R-:W-:Y:S05]  /*2dc0*/  BSYNC.RECONVERGENT B2 ;  /* 0x0000000000027941 */ /* 0x000fea0003800200 */
.L_x_131:
        /* <DEDUP_REMOVED lines=40> */
.L_x_135:
[----:B------:R-:W-:Y:S05]  /*3050*/  BSYNC.RECONVERGENT B2 ;  /* 0x0000000000027941 */ /* 0x000fea0003800200 */
.L_x_134:
        /* <DEDUP_REMOVED lines=18> */
.L_x_127:
[----:B------:R-:W-:Y:S05]  /*3180*/  BSYNC.RECONVERGENT B1 ;  /* 0x0000000000017941 */ /* 0x000fea0003800200 */
.L_x_126:
        /* <DEDUP_REMOVED lines=60> */
[----:B---3--:R-:W1:Y:S01]  /*3550*/  LDS.128 R12, [UR4+0x20] ;  /* 0x00002004ff0c7984 */ /* 0x008e620008000c00 */
        /* <DEDUP_REMOVED lines=24> */
.L_x_136:
        /* <DEDUP_REMOVED lines=63> */
[----:B----4-:R-:W-:Y:S05]  /*3ad0*/  @P0 BRA `(.L_x_114) ;  /* 0x0000001000380947 */ /* 0x010fea0003800000 */
[----:B------:R-:W0:Y:S01]  /*3ae0*/  S2UR UR5, SR_CgaCtaId ;  /* 0x00000000000579c3 */ /* 0x000e220000008800 */
[----:B------:R-:W-:Y:S01]  /*3af0*/  UMOV UR4, 0x400 ;  /* 0x0000040000047882 */ /* 0x000fe20000000000 */
[C---:B------:R-:W-:Y:S02]  /*3b00*/  ISETP.GT.U32.AND P3, PT, R0.reuse, 0x20, PT ;  /* 0x000000200000780c */ /* 0x040fe40003f64070 */
        /* <DEDUP_REMOVED lines=9> */
[----:B------:R-:W-:Y:S01]  /*3ba0*/  ISETP.GT.U32.AND P1, PT, R0, 0x60, PT ;  /* 0x000000600000780c */ /* 0x000fe20003f24070 */
[----:B------:R-:W-:Y:S01]  /*3bb0*/  IMAD.MOV.U32 R2, RZ, RZ, R13 ;  /* 0x000000ffff027224 */ /* 0x000fe200078e000d */
[----:B------:R-:W0:Y:S01]  /*3bc0*/  LDS.128 R4, [UR4+0x30] ;  /* 0x00003004ff047984 */ /* 0x000e220008000c00 */
[----:B------:R-:W-:-:S06]  /*3bd0*/  IMAD.MOV.U32 R3, RZ, RZ, R12 ;  /* 0x000000ffff037224 */ /* 0x000fcc00078e000c */
        /* <DEDUP_REMOVED lines=36> */
.L_x_123:
[----:B------:R-:W0:Y:S01]  /*3e20*/  S2R R7, SR_TID.X ;  /* 0x0000000000077919 */ /* 0x000e220000002100 */
[----:B------:R-:W1:Y:S02]  /*3e30*/  LDCU.64 UR4, c[0x0][0x380] ;  /* 0x00007000ff0477ac */ /* 0x000e640008000a00 */
[----:B-1----:R-:W-:Y:S02]  /*3e40*/  IMAD.U32 R2, RZ, RZ, UR4 ;  /* 0x00000004ff027e24 */ /* 0x002fe4000f8e00ff */
[----:B------:R-:W-:Y:S02]  /*3e50*/  IMAD.U32 R3, RZ, RZ, UR5 ;  /* 0x00000005ff037e24 */ /* 0x000fe4000f8e00ff */
        /* <DEDUP_REMOVED lines=9> */
[----:B------:R-:W-:-:S05]  /*3ef0*/  VIADD R6, R0, 0xfffff800 ;  /* 0xfffff80000067836 */ /* 0x000fca0000000000 */
[----:B------:R-:W-:Y:S01]  /*3f00*/  ISETP.GE.U32.AND P1, PT, R6, 0x800, PT ;  /* 0x000008000600780c */ /* 0x000fe20003f26070 */
[----:B--2---:R-:W-:-:S06]  /*3f10*/  DSETP.GEU.AND P0, PT, R22, R8, PT ;  /* 0x000000081600722a */ /* 0x004fcc0003f0e000 */
[----:B------:R-:W-:Y:S02]  /*3f20*/  FSEL R8, R8, R22, !P0 ;  /* 0x0000001608087208 */ /* 0x000fe40004000000 */
[----:B------:R-:W-:-:S06]  /*3f30*/  FSEL R9, R9, R23, !P0 ;  /* 0x0000001709097208 */ /* 0x000fcc0004000000 */
[----:B---3--:R-:W-:-:S06]  /*3f40*/  DSETP.GEU.AND P0, PT, R8, R10, PT ;  /* 0x0000000a0800722a */ /* 0x008fcc0003f0e000 */
[----:B------:R-:W-:Y:S02]  /*3f50*/  FSEL R8, R10, R8, !P0 ;  /* 0x000000080a087208 */ /* 0x000fe40004000000 */
[----:B------:R-:W-:Y:S01]  /*3f60*/  FSEL R9, R11, R9, !P0 ;  /* 0x000000090b097208 */ /* 0x000fe20004000000 */
[----:B------:R-:W-:-:S05]  /*3f70*/  IMAD.MOV.U32 R11, RZ, RZ, 0x800 ;  /* 0x00000800ff0b7424 */ /* 0x000fca00078e00ff */
        /* <DEDUP_REMOVED lines=18> */
[----:B------:R-:W1:Y:S02]  /*40a0*/  LDC.64 R2, c[0x0][0x380] ;  /* 0x0000e000ff027b82 */ /* 0x000e640000000a00 */
.L_x_139:
[----:B------:R-:W-:-:S04]  /*40b0*/  IMAD.IADD R17, R7, 0x1, R11 ;  /* 0x0000000107117824 */ /* 0x000fc800078e020b */
[----:B-1----:R-:W-:-:S06]  /*40c0*/  IMAD.WIDE.U32 R16, R17, 0x8, R2 ;  /* 0x0000000811107825 */ /* 0x002fcc00078e0002 */
[----:B------:R-:W2:Y:S01]  /*40d0*/  LDG.E.64.CONSTANT R16, desc[UR6][R16.64] ;  /* 0x0000000610107981 */ /* 0x000ea2000c1e9b00 */
[----:B------:R-:W-:-:S05]  /*40e0*/  IMAD.WIDE.U32 R18, R11, 0x8, R4 ;  /* 0x000000080b127825 */ /* 0x000fca00078e0004 */
[----:B------:R-:W3:Y:S04]  /*40f0*/  LDG.E.64.CONSTANT R20, desc[UR6][R18.64+0x800] ;  /* 0x0008000612147981 */ /* 0x000ee8000c1e9b00 */
[----:B------:R-:W4:Y:S04]  /*4100*/  LDG.E.64.CONSTANT R22, desc[UR6][R18.64+0x1000] ;  /* 0x0010000612167981 */ /* 0x000f28000c1e9b00 */
[----:B------:R-:W5:Y:S04]  /*4110*/  LDG.E.64.CONSTANT R24, desc[UR6][R18.64+0x1800] ;  /* 0x0018000612187981 */ /* 0x000f68000c1e9b00 */
[----:B------:R-:W5:Y:S04]  /*4120*/  LDG.E.64.CONSTANT R26, desc[UR6][R18.64+0x2000] ;  /* 0x00200006121a7981 */ /* 0x000f68000c1e9b00 */
[----:B------:R-:W5:Y:S04]  /*4130*/  LDG.E.64.CONSTANT R28, desc[UR6][R18.64+0x2800] ;  /* 0x00280006121c7981 */ /* 0x000f68000c1e9b00 */
[----:B------:R-:W5:Y:S04]  /*4140*/  LDG.E.64.CONSTANT R14, desc[UR6][R18.64+0x3000] ;  /* 0x00300006120e7981 */ /* 0x000f68000c1e9b00 */
[----:B------:R-:W5:Y:S01]  /*4150*/  LDG.E.64.CONSTANT R12, desc[UR6][R18.64+0x3800] ;  /* 0x00380006120c7981 */ /* 0x000f62000c1e9b00 */
[----:B0-----:R-:W-:-:S05]  /*4160*/  IMAD.IADD R10, R0, 0x1, -R11 ;  /* 0x00000001000a7824 */ /* 0x001fca00078e0a0b */
[----:B------:R-:W-:Y:S01]  /*4170*/  ISETP.GE.U32.AND P1, PT, R10, 0x800, PT ;  /* 0x000008000a00780c */ /* 0x000fe20003f26070 */
        /* <DEDUP_REMOVED lines=26> */
[----:B------:R-:W-:-:S13]  /*4320*/  ISETP.GT.U32.AND P0, PT, R11, R6, PT ;  /* 0x000000060b00720c */ /* 0x000fda0003f04070 */
[----:B------:R-:W-:Y:S05]  /*4330*/  @!P0 BRA `(.L_x_139) ;  /* 0xfffffffc005c8947 */ /* 0x000fea000383ffff */
.L_x_137:
        /* <DEDUP_REMOVED lines=14> */
[----:B------:R-:W-:Y:S01]  /*4420*/  LEA.HI R0, R5, 0x1, RZ, 0x18 ;  /* 0x0000000105007811 */ /* 0x000fe200078fc0ff */
[----:B------:R-:W-:-:S03]  /*4430*/  IMAD.IADD R15, R7, 0x1, R11 ;  /* 0x00000001070f7824 */ /* 0x000fc600078e020b */
[----:B------:R-:W-:Y:S01]  /*4440*/  LOP3.LUT R5, R0, 0x3, RZ, 0xc0, !PT ;  /* 0x0000000300057812 */ /* 0x000fe200078ec0ff */
[----:B------:R-:W-:-:S04]  /*4450*/  IMAD.MOV.U32 R0, RZ, RZ, R7 ;  /* 0x000000ffff007224 */ /* 0x000fc800078e0007 */
[----:B------:R-:W-:-:S07]  /*4460*/  IMAD.MOV R5, RZ, RZ, -R5 ;  /* 0x000000ffff057224 */ /* 0x000fce00078e0a05 */
.L_x_143:
        /* <DEDUP_REMOVED lines=10> */
.L_x_142:
[----:B------:R-:W-:Y:S05]  /*4510*/  BSYNC.RECONVERGENT B2 ;  /* 0x0000000000027941 */ /* 0x000fea0003800200 */
.L_x_141:
[----:B------:R-:W-:Y:S05]  /*4520*/  @!P2 BRA `(.L_x_140) ;  /* 0x000000000078a947 */ /* 0x000fea0003800000 */
[C---:B------:R-:W-:Y:S02]  /*4530*/  IMAD.IADD R5, R0.reuse, 0x1, R11 ;  /* 0x0000000100057824 */ /* 0x040fe400078e020b */
[----:B------:R-:W-:-:S07]  /*4540*/  VIADD R0, R0, 0x200 ;  /* 0x0000020000007836 */ /* 0x000fce0000000000 */
.L_x_144:
[----:B------:R-:W-:-:S04]  /*4550*/  IMAD.WIDE.U32 R10, R5, 0x8, R2 ;  /* 0x00000008050a7825 */ /* 0x000fc800078e0002 */
        /* <DEDUP_REMOVED lines=13> */
[----:B------:R-:W-:Y:S01]  /*4630*/  FSEL R9, R11, R9, !P0 ;  /* 0x000000090b097208 */ /* 0x000fe20004000000 */
[C---:B------:R-:W-:Y:S02]  /*4640*/  VIADD R11, R0.reuse, 0x200 ;  /* 0x00000200000b7836 */ /* 0x040fe40000000000 */
[----:B------:R-:W-:-:S03]  /*4650*/  VIADD R0, R0, 0x400 ;  /* 0x0000040000007836 */ /* 0x000fc60000000000 */
[----:B---3--:R-:W-:Y:S01]  /*4660*/  DSETP.GEU.AND P0, PT, R8, R12, PT ;  /* 0x0000000c0800722a */ /* 0x008fe20003f0e000 */
[----:B------:R-:W-:-:S05]  /*4670*/  ISETP.GE.AND P1, PT, R11, R4, PT ;  /* 0x000000040b00720c */ /* 0x000fca0003f26270 */
        /* <DEDUP_REMOVED lines=9> */
.L_x_140:
[----:B------:R-:W-:Y:S05]  /*4710*/  BSYNC.RECONVERGENT B1 ;  /* 0x0000000000017941 */ /* 0x000fea0003800200 */
.L_x_138:
        /* <DEDUP_REMOVED lines=74> */
.L_x_114:
[----:B------:R-:W-:Y:S05]  /*4bc0*/  BSYNC.RECONVERGENT B0 ;  /* 0x0000000000007941 */ /* 0x000fea0003800200 */
.L_x_98:
[----:B------:R-:W-:Y:S05]  /*4bd0*/  @P0 EXIT ;  /* 0x000000000000094d */ /* 0x000fea0003800000 */
[----:B------:R-:W4:Y:S01]  /*4be0*/  LDCU.64 UR8, c[0x0][0x398] ;  /* 0x00007300ff0877ac */ /* 0x000f220008000a00 */
[----:B01----:R-:W0:Y:S01]  /*4bf0*/  LDC.64 R4, c[0x0][0x388] ;  /* 0x0000e200ff047b82 */ /* 0x003e220000000a00 */
[----:B------:R-:W2:Y:S01]  /*4c00*/  LDCU.64 UR4, c[0x0][0x398] ;  /* 0x00007300ff0477ac */ /* 0x000ea20008000a00 */
[----:B----4-:R-:W-:-:S06]  /*4c10*/  DSETP.GT.AND P0, PT, R6, UR8, PT ;  /* 0x0000000806007e2a */ /* 0x010fcc000bf04000 */
[----:B--23--:R-:W-:Y:S02]  /*4c20*/  FSEL R2, R6, UR4, P0 ;  /* 0x0000000406027c08 */ /* 0x00cfe40008000000 */
[----:B------:R-:W-:-:S05]  /*4c30*/  FSEL R3, R7, UR5, P0 ;  /* 0x0000000507037c08 */ /* 0x000fca0008000000 */
[----:B0-----:R-:W-:Y:S01]  /*4c40*/  STG.E.64 desc[UR6][R4.64], R2 ;  /* 0x0000000204007986 */ /* 0x001fe2000c101b06 */
[----:B------:R-:W-:Y:S05]  /*4c50*/  EXIT ;  /* 0x000000000000794d */ /* 0x000fea0003800000 */
.L_x_145:
        /* <DEDUP_REMOVED lines=10> */
.L_x_151:


//--------------------- .text._ZN3cub18CUB_300001_SM_10006detail11EmptyKernelIvEEvv --------------------------
	.section	.text._ZN3cub18CUB_300001_SM_10006detail11EmptyKernelIvEEvv,"ax",@progbits
	.align	128
        .global         _ZN3cub18CUB_300001_SM_10006detail11EmptyKernelIvEEvv
        .type           _ZN3cub18CUB_300001_SM_10006detail11EmptyKernelIvEEvv,@function
        .size           _ZN3cub18CUB_300001_SM_10006detail11EmptyKernelIvEEvv,(.L_x_152 - _ZN3cub18CUB_300001_SM_10006detail11EmptyKernelIvEEvv)
        .other          _ZN3cub18CUB_300001_SM_10006detail11EmptyKernelIvEEvv,@"STO_CUDA_ENTRY STV_DEFAULT"
_ZN3cub18CUB_300001_SM_10006detail11EmptyKernelIvEEvv:
.text._ZN3cub18CUB_300001_SM_10006detail11EmptyKernelIvEEvv:
[----:B------:R-:W-:Y:S01]  /*0000*/  LDC R1, c[0x0][0x37c] ;  /* 0x0000df00ff017b82 */ /* 0x000fe20000000800 */
[----:B------:R-:W-:Y:S05]  /*0010*/  EXIT ;  /* 0x000000000000794d */ /* 0x000fea0003800000 */
.L_x_146:
        /* <DEDUP_REMOVED lines=14> */
.L_x_152:


//--------------------- .text._Z13getDifferencePdS_S_i --------------------------
	.section	.text._Z13getDifferencePdS_S_i,"ax",@progbits
	.align	128
        .global         _Z13getDifferencePdS_S_i
        .type           _Z13getDifferencePdS_S_i,@function
        .size           _Z13getDifferencePdS_S_i,(.L_x_153 - _Z13getDifferencePdS_S_i)
        .other          _Z13getDifferencePdS_S_i,@"STO_CUDA_ENTRY STV_DEFAULT"
_Z13getDifferencePdS_S_i:
.text._Z13getDifferencePdS_S_i:
[----:B------:R-:W-:Y:S01]  /*0000*/  LDC R1, c[0x0][0x37c] ;  /* 0x0000df00ff017b82 */ /* 0x000fe20000000800 */
[----:B------:R-:W0:Y:S07]  /*0010*/  S2R R3, SR_TID.X ;  /* 0x0000000000037919 */ /* 0x000e2e0000002100 */
[----:B------:R-:W0:Y:S01]  /*0020*/  LDC R0, c[0x0][0x360] ;  /* 0x0000d800ff007b82 */ /* 0x000e220000000800 */
[----:B------:R-:W1:Y:S01]  /*0030*/  LDCU UR6, c[0x0][0x398] ;  /* 0x00007300ff0677ac */ /* 0x000e620008000800 */
[----:B------:R-:W2:Y:S06]  /*0040*/  S2R R2, SR_TID.Y ;  /* 0x0000000000027919 */ /* 0x000eac0000002200 */
[----:B------:R-:W0:Y:S08]  /*0050*/  S2UR UR4, SR_CTAID.X ;  /* 0x00000000000479c3 */ /* 0x000e300000002500 */
[----:B------:R-:W2:Y:S08]  /*0060*/  S2UR UR5, SR_CTAID.Y ;  /* 0x00000000000579c3 */ /* 0x000eb00000002600 */
[----:B------:R-:W2:Y:S01]  /*0070*/  LDC R7, c[0x0][0x364] ;  /* 0x0000d900ff077b82 */ /* 0x000ea20000000800 */
[----:B0-----:R-:W-:-:S05]  /*0080*/  IMAD R0, R0, UR4, R3 ;  /* 0x0000000400007c24 */ /* 0x001fca000f8e0203 */
[----:B------:R-:W-:Y:S01]  /*0090*/  ISETP.GE.AND P0, PT, R0, RZ, PT ;  /* 0x000000ff0000720c */ /* 0x000fe20003f06270 */
[----:B--2---:R-:W-:-:S05]  /*00a0*/  IMAD R7, R7, UR5, R2 ;  /* 0x0000000507077c24 */ /* 0x004fca000f8e0202 */
[----:B------:R-:W-:-:S04]  /*00b0*/  VIMNMX R2, PT, PT, R0, R7, !PT ;  /* 0x0000000700027248 */ /* 0x000fc80007fe0100 */
[----:B-1----:R-:W-:-:S13]  /*00c0*/  ISETP.GE.OR P0, PT, R2, UR6, !P0 ;  /* 0x0000000602007c0c */ /* 0x002fda000c706670 */
[----:B------:R-:W-:Y:S05]  /*00d0*/  @P0 EXIT ;  /* 0x000000000000094d */ /* 0x000fea0003800000 */
[----:B------:R-:W0:Y:S01]  /*00e0*/  LDC.64 R2, c[0x0][0x388] ;  /* 0x0000e200ff027b82 */ /* 0x000e220000000a00 */
[----:B------:R-:W1:Y:S01]  /*00f0*/  LDCU.64 UR4, c[0x0][0x358] ;  /* 0x00006b00ff0477ac */ /* 0x000e620008000a00 */
[----:B------:R-:W-:-:S06]  /*0100*/  IMAD R11, R0, UR6, R7 ;  /* 0x00000006000b7c24 */ /* 0x000fcc000f8e0207 */
[----:B------:R-:W2:Y:S08]  /*0110*/  LDC.64 R4, c[0x0][0x380] ;  /* 0x0000e000ff047b82 */ /* 0x000eb00000000a00 */
[----:B------:R-:W3:Y:S01]  /*0120*/  LDC.64 R8, c[0x0][0x390] ;  /* 0x0000e400ff087b82 */ /* 0x000ee20000000a00 */
[----:B0-----:R-:W-:-:S06]  /*0130*/  IMAD.WIDE.U32 R2, R11, 0x8, R2 ;  /* 0x000000080b027825 */ /* 0x001fcc00078e0002 */
[----:B-1----:R-:W4:Y:S01]  /*0140*/  LDG.E.64 R2, desc[UR4][R2.64] ;  /* 0x0000000402027981 */ /* 0x002f22000c1e1b00 */
[----:B--2---:R-:W-:-:S06]  /*0150*/  IMAD.WIDE.U32 R4, R11, 0x8, R4 ;  /* 0x000000080b047825 */ /* 0x004fcc00078e0004 */
[----:B------:R-:W4:Y:S01]  /*0160*/  LDG.E.64 R4, desc[UR4][R4.64] ;  /* 0x0000000404047981 */ /* 0x000f22000c1e1b00 */
[----:B---3--:R-:W-:Y:S01]  /*0170*/  IMAD.WIDE.U32 R8, R11, 0x8, R8 ;  /* 0x000000080b087825 */ /* 0x008fe200078e0008 */
[----:B----4-:R-:W-:-:S07]  /*0180*/  DADD R6, R2, -R4 ;  /* 0x0000000002067229 */ /* 0x010fce0000000804 */
[----:B------:R-:W-:Y:S01]  /*0190*/  STG.E.64 desc[UR4][R8.64], R6 ;  /* 0x0000000608007986 */ /* 0x000fe2000c101b04 */
[----:B------:R-:W-:Y:S05]  /*01a0*/  EXIT ;  /* 0x000000000000794d */ /* 0x000fea0003800000 */
.L_x_147:
        /* <DEDUP_REMOVED lines=13> */
.L_x_153:


//--------------------- .text._Z9calculatePdS_i   --------------------------
	.section	.text._Z9calculatePdS_i,"ax",@progbits
	.align	128
        .global         _Z9calculatePdS_i
        .type           _Z9calculatePdS_i,@function
        .size           _Z9calculatePdS_i,(.L_x_154 - _Z9calculatePdS_i)
        .other          _Z9calculatePdS_i,@"STO_CUDA_ENTRY STV_DEFAULT"
_Z9calculatePdS_i:
.text._Z9calculatePdS_i:
[----:B------:R-:W-:Y:S01]  /*0000*/  LDC R1, c[0x0][0x37c] ;  /* 0x0000df00ff017b82 */ /* 0x000fe20000000800 */
[----:B------:R-:W0:Y:S07]  /*0010*/  S2R R3, SR_TID.X ;  /* 0x0000000000037919 */ /* 0x000e2e0000002100 */
[----:B------:R-:W0:Y:S01]  /*0020*/  S2UR UR4, SR_CTAID.X ;  /* 0x00000000000479c3 */ /* 0x000e220000002500 */
[----:B------:R-:W1:Y:S07]  /*0030*/  S2R R5, SR_TID.Y ;  /* 0x0000000000057919 */ /* 0x000e6e0000002200 */
[----:B------:R-:W0:Y:S08]  /*0040*/  LDC R4, c[0x0][0x360] ;  /* 0x0000d800ff047b82 */ /* 0x000e300000000800 */
[----:B------:R-:W2:Y:S08]  /*0050*/  LDC R10, c[0x0][0x390] ;  /* 0x0000e400ff0a7b82 */ /* 0x000eb00000000800 */
[----:B------:R-:W1:Y:S08]  /*0060*/  S2UR UR5, SR_CTAID.Y ;  /* 0x00000000000579c3 */ /* 0x000e700000002600 */
[----:B------:R-:W1:Y:S01]  /*0070*/  LDC R2, c[0x0][0x364] ;  /* 0x0000d900ff027b82 */ /* 0x000e620000000800 */
[----:B0-----:R-:W-:Y:S01]  /*0080*/  IMAD R4, R4, UR4, R3 ;  /* 0x0000000404047c24 */ /* 0x001fe2000f8e0203 */
[----:B--2---:R-:W-:-:S04]  /*0090*/  IADD3 R0, PT, PT, R10, -0x1, RZ ;  /* 0xffffffff0a007810 */ /* 0x004fc80007ffe0ff */
[----:B------:R-:W-:-:S04]  /*00a0*/  ISETP.GE.AND P0, PT, R4, R0, PT ;  /* 0x000000000400720c */ /* 0x000fc80003f06270 */
[----:B------:R-:W-:Y:S01]  /*00b0*/  ISETP.LT.OR P0, PT, R4, 0x1, P0 ;  /* 0x000000010400780c */ /* 0x000fe20000701670 */
[----:B-1----:R-:W-:-:S05]  /*00c0*/  IMAD R3, R2, UR5, R5 ;  /* 0x0000000502037c24 */ /* 0x002fca000f8e0205 */
[----:B------:R-:W-:-:S04]  /*00d0*/  ISETP.EQ.OR P0, PT, R3, RZ, P0 ;  /* 0x000000ff0300720c */ /* 0x000fc80000702670 */
[----:B------:R-:W-:-:S13]  /*00e0*/  ISETP.GE.OR P0, PT, R3, R0, P0 ;  /* 0x000000000300720c */ /* 0x000fda0000706670 */
[----:B------:R-:W-:Y:S05]  /*00f0*/  @P0 EXIT ;  /* 0x000000000000094d */ /* 0x000fea0003800000 */
[----:B------:R-:W0:Y:S01]  /*0100*/  LDC.64 R8, c[0x0][0x380] ;  /* 0x0000e000ff087b82 */ /* 0x000e220000000a00 */
[----:B------:R-:W1:Y:S01]  /*0110*/  LDCU.64 UR4, c[0x0][0x358] ;  /* 0x00006b00ff0477ac */ /* 0x000e620008000a00 */
[CC--:B------:R-:W-:Y:S02]  /*0120*/  IMAD R0, R3.reuse, R10.reuse, R4 ;  /* 0x0000000a03007224 */ /* 0x0c0fe400078e0204 */
[----:B------:R-:W-:-:S05]  /*0130*/  IMAD R5, R3, R10, -R10 ;  /* 0x0000000a03057224 */ /* 0x000fca00078e0a0a */
[----:B------:R-:W-:Y:S01]  /*0140*/  IADD3 R11, PT, PT, R4, R5, RZ ;  /* 0x00000005040b7210 */ /* 0x000fe20007ffe0ff */
[----:B0-----:R-:W-:-:S05]  /*0150*/  IMAD.WIDE R2, R0, 0x8, R8 ;  /* 0x0000000800027825 */ /* 0x001fca00078e0208 */
[----:B-1----:R-:W2:Y:S01]  /*0160*/  LDG.E.64 R4, desc[UR4][R2.64+-0x8] ;  /* 0xfffff80402047981 */ /* 0x002ea2000c1e1b00 */
[----:B------:R-:W-:-:S03]  /*0170*/  IMAD.WIDE R8, R11, 0x8, R8 ;  /* 0x000000080b087825 */ /* 0x000fc600078e0208 */
[----:B------:R-:W2:Y:S01]  /*0180*/  LDG.E.64 R6, desc[UR4][R2.64+0x8] ;  /* 0x0000080402067981 */ /* 0x000ea2000c1e1b00 */
[----:B------:R-:W-:-:S03]  /*0190*/  IMAD.WIDE R10, R10, 0x8, R2 ;  /* 0x000000080a0a7825 */ /* 0x000fc600078e0202 */
[----:B------:R-:W3:Y:S04]  /*01a0*/  LDG.E.64 R8, desc[UR4][R8.64] ;  /* 0x0000000408087981 */ /* 0x000ee8000c1e1b00 */
[----:B------:R-:W4:Y:S01]  /*01b0*/  LDG.E.64 R10, desc[UR4][R10.64] ;  /* 0x000000040a0a7981 */ /* 0x000f22000c1e1b00 */
[----:B--2---:R-:W-:Y:S01]  /*01c0*/  DADD R4, R4, R6 ;  /* 0x0000000004047229 */ /* 0x004fe20000000006 */
[----:B------:R-:W0:Y:S07]  /*01d0*/  LDC.64 R6, c[0x0][0x388] ;  /* 0x0000e200ff067b82 */ /* 0x000e2e0000000a00 */
[----:B---3--:R-:W-:-:S08]  /*01e0*/  DADD R4, R8, R4 ;  /* 0x0000000008047229 */ /* 0x008fd00000000004 */
[----:B----4-:R-:W-:-:S08]  /*01f0*/  DADD R4, R10, R4 ;  /* 0x000000000a047229 */ /* 0x010fd00000000004 */
[----:B------:R-:W-:Y:S01]  /*0200*/  DMUL R4, R4, 0.25 ;  /* 0x3fd0000004047828 */ /* 0x000fe20000000000 */
[----:B0-----:R-:W-:-:S06]  /*0210*/  IMAD.WIDE R6, R0, 0x8, R6 ;  /* 0x0000000800067825 */ /* 0x001fcc00078e0206 */
[----:B------:R-:W-:Y:S01]  /*0220*/  STG.E.64 desc[UR4][R6.64], R4 ;  /* 0x0000000406007986 */ /* 0x000fe2000c101b04 */
[----:B------:R-:W-:Y:S05]  /*0230*/  EXIT ;  /* 0x000000000000794d */ /* 0x000fea0003800000 */
.L_x_148:
        /* <DEDUP_REMOVED lines=12> */
.L_x_154:


//--------------------- .nv.shared._ZN3cub18CUB_300001_SM_10006detail6reduce28DeviceReduceSingleTileKernelINS2_10policy_hubIdjN4cuda3__47maximumIvEEE10Policy1000EPdSB_iS8_ddNS5_3std3__410__identityEEEvT0_T1_T2_T3_T4_T6_ --------------------------
	.section	.nv.shared._ZN3cub18CUB_300001_SM_10006detail6reduce28DeviceReduceSingleTileKernelINS2_10policy_hubIdjN4cuda3__47maximumIvEEE10Policy1000EPdSB_iS8_ddNS5_3std3__410__identityEEEvT0_T1_T2_T3_T4_T6_,"aw",@nobits
	.sectionflags	@""
	.align	8
.nv.shared._ZN3cub18CUB_300001_SM_10006detail6reduce28DeviceReduceSingleTileKernelINS2_10policy_hubIdjN4cuda3__47maximumIvEEE10Policy1000EPdSB_iS8_ddNS5_3std3__410__identityEEEvT0_T1_T2_T3_T4_T6_:
	.zero		1104


//--------------------- .nv.shared.reserved.0     --------------------------
	.section	.nv.shared.reserved.0,"aw",@nobits
	.weak		__nv_reservedSMEM_offset_0_alias
	.size		__nv_reservedSMEM_offset_0_alias, 0, 64
	.other		__nv_reservedSMEM_offset_0_alias,@"STO_CUDA_RESERVED_SHARED STV_DEFAULT"
__nv_reservedSMEM_offset_0_alias:
	.zero		0
	.zero		64


//--------------------- .nv.global                --------------------------
	.section	.nv.global,"aw",@nobits
.nv.global:
	.type		_ZN34_INTERNAL_6ce5db9b_4_k_cu_197ad3076thrust24THRUST_300001_SM_1000_NS12placeholders2_5E,@object
	.size		_ZN34_INTERNAL_6ce5db9b_4_k_cu_197ad3076thrust24THRUST_300001_SM_1000_NS12placeholders2_5E,(_ZN34_INTERNAL_6ce5db9b_4_k_cu_197ad3074cuda3std3__45__cpo6cbeginE - _ZN34_INTERNAL_6ce5db9b_4_k_cu_197ad3076thrust24THRUST_300001_SM_1000_NS12placeholders2_5E)
_ZN34_INTERNAL_6ce5db9b_4_k_cu_197ad3076thrust24THRUST_300001_SM_1000_NS12placeholders2_5E:
	.zero		1
	.type		_ZN34_INTERNAL_6ce5db9b_4_k_cu_197ad3074cuda3std3__45__cpo6cbeginE,@object
	.size		_ZN34_INTERNAL_6ce5db9b_4_k_cu_197ad3074cuda3std3__45__cpo6cbeginE,(_ZN34_INTERNAL_6ce5db9b_4_k_cu_197ad3074cuda3std6ranges3__45__cpo6cbeginE - _ZN34_INTERNAL_6ce5db9b_4_k_cu_197ad3074cuda3std3__45__cpo6cbeginE)
_ZN34_INTERNAL_6ce5db9b_4_k_cu_197ad3074cuda3std3__45__cpo6cbeginE:
	.zero		1
	.type		_ZN34_INTERNAL_6ce5db9b_4_k_cu_197ad3074cuda3std6ranges3__45__cpo6cbeginE,@object
	.size		_ZN34_INTERNAL_6ce5db9b_4_k_cu_197ad3074cuda3std6ranges3__45__cpo6cbeginE,(_ZN34_INTERNAL_6ce5db9b_4_k_cu_197ad3074cuda3std3__48in_placeE - _ZN34_INTERNAL_6ce5db9b_4_k_cu_197ad3074cuda3std6ranges3__45__cpo6cbeginE)
_ZN34_INTERNAL_6ce5db9b_4_k_cu_197ad3074cuda3std6ranges3__45__cpo6cbeginE:
	.zero		1
	.type		_ZN34_INTERNAL_6ce5db9b_4_k_cu_197ad3074cuda3std3__48in_placeE,@object
	.size		_ZN34_INTERNAL_6ce5db9b_4_k_cu_197ad3074cuda3std3__48in_placeE,(_ZN34_INTERNAL_6ce5db9b_4_k_cu_197ad3074cuda3std6ranges3__45__cpo4sizeE - _ZN34_INTERNAL_6ce5db9b_4_k_cu_197ad3074cuda3std3__48in_placeE)
_ZN34_INTERNAL_6ce5db9b_4_k_cu_197ad3074cuda3std3__48in_placeE:
	.zero		1
	.type		_ZN34_INTERNAL_6ce5db9b_4_k_cu_197ad3074cuda3std6ranges3__45__cpo4sizeE,@object
	.size		_ZN34_INTERNAL_6ce5db9b_4_k_cu_197ad3074cuda3std6ranges3__45__cpo4sizeE,(_ZN34_INTERNAL_6ce5db9b_4_k_cu_197ad3076thrust24THRUST_300001_SM_1000_NS12placeholders2_9E - _ZN34_INTERNAL_6ce5db9b_4_k_cu_197ad3074cuda3std6ranges3__45__cpo4sizeE)
_ZN34_INTERNAL_6ce5db9b_4_k_cu_197ad3074cuda3std6ranges3__45__cpo4sizeE:
	.zero		1
	.type		_ZN34_INTERNAL_6ce5db9b_4_k_cu_197ad3076thrust24THRUST_300001_SM_1000_NS12placeholders2_9E,@object
	.size		_ZN34_INTERNAL_6ce5db9b_4_k_cu_197ad3076thrust24THRUST_300001_SM_1000_NS12placeholders2_9E,(_ZN34_INTERNAL_6ce5db9b_4_k_cu_197ad3074cuda3std3__45__cpo7crbeginE - _ZN34_INTERNAL_6ce5db9b_4_k_cu_197ad3076thrust24THRUST_300001_SM_1000_NS12placeholders2_9E)
_ZN34_INTERNAL_6ce5db9b_4_k_cu_197ad3076thrust24THRUST_300001_SM_1000_NS12placeholders2_9E:
	.zero		1
	.type		_ZN34_INTERNAL_6ce5db9b_4_k_cu_197ad3074cuda3std3__45__cpo7crbeginE,@object
	.size		_ZN34_INTERNAL_6ce5db9b_4_k_cu_197ad3074cuda3std3__45__cpo7crbeginE,(_ZN34_INTERNAL_6ce5db9b_4_k_cu_197ad3074cuda3std6ranges3__45__cpo4nextE - _ZN34_INTERNAL_6ce5db9b_4_k_cu_197ad3074cuda3std3__45__cpo7crbeginE)
_ZN34_INTERNAL_6ce5db9b_4_k_cu_197ad3074cuda3std3__45__cpo7crbeginE:
	.zero		1
	.type		_ZN34_INTERNAL_6ce5db9b_4_k_cu_197ad3074cuda3std6ranges3__45__cpo4nextE,@object
	.size		_ZN34_INTERNAL_6ce5db9b_4_k_cu_197ad3074cuda3std6ranges3__45__cpo4nextE,(_ZN34_INTERNAL_6ce5db9b_4_k_cu_197ad3074cuda3std6ranges3__45__cpo4swapE - _ZN34_INTERNAL_6ce5db9b_4_k_cu_197ad3074cuda3std6ranges3__45__cpo4nextE)
_ZN34_INTERNAL_6ce5db9b_4_k_cu_197ad3074cuda3std6ranges3__45__cpo4nextE:
	.zero		1
	.type		_ZN34_INTERNAL_6ce5db9b_4_k_cu_197ad3074cuda3std6ranges3__45__cpo4swapE,@object
	.size		_ZN34_INTERNAL_6ce5db9b_4_k_cu_197ad3074cuda3std6ranges3__45__cpo4swapE,(_ZN34_INTERNAL_6ce5db9b_4_k_cu_197ad3076thrust24THRUST_300001_SM_1000_NS12placeholders2_1E - _ZN34_INTERNAL_6ce5db9b_4_k_cu_197ad3074cuda3std6ranges3__45__cpo4swapE)
_ZN34_INTERNAL_6ce5db9b_4_k_cu_197ad3074cuda3std6ranges3__45__cpo4swapE:
	.zero		1
	.type		_ZN34_INTERNAL_6ce5db9b_4_k_cu_197ad3076thrust24THRUST_300001_SM_1000_NS12placeholders2_1E,@object
	.size		_ZN34_INTERNAL_6ce5db9b_4_k_cu_197ad3076thrust24THRUST_300001_SM_1000_NS12placeholders2_1E,(_ZN34_INTERNAL_6ce5db9b_4_k_cu_197ad3076thrust24THRUST_300001_SM_1000_NS12placeholders2_3E - _ZN34_INTERNAL_6ce5db9b_4_k_cu_197ad3076thrust24THRUST_300001_SM_1000_NS12placeholders2_1E)
_ZN34_INTERNAL_6ce5db9b_4_k_cu_197ad3076thrust24THRUST_300001_SM_1000_NS12placeholders2_1E:
	.zero		1
	.type		_ZN34_INTERNAL_6ce5db9b_4_k_cu_197ad3076thrust24THRUST_300001_SM_1000_NS12placeholders2_3E,@object
	.size		_ZN34_INTERNAL_6ce5db9b_4_k_cu_197ad3076thrust24THRUST_300001_SM_1000_NS12placeholders2_3E,(_ZN34_INTERNAL_6ce5db9b_4_k_cu_197ad3074cuda3std3__45__cpo5beginE - _ZN34_INTERNAL_6ce5db9b_4_k_cu_197ad3076thrust24THRUST_300001_SM_1000_NS12placeholders2_3E)
_ZN34_INTERNAL_6ce5db9b_4_k_cu_197ad3076thrust24THRUST_300001_SM_1000_NS12placeholders2_3E:
	.zero		1
	.type		_ZN34_INTERNAL_6ce5db9b_4_k_cu_197ad3074cuda3std3__45__cpo5beginE,@object
	.size		_ZN34_INTERNAL_6ce5db9b_4_k_cu_197ad3074cuda3std3__45__cpo5beginE,(_ZN34_INTERNAL_6ce5db9b_4_k_cu_197ad3074cuda3std6ranges3__45__cpo5beginE - _ZN34_INTERNAL_6ce5db9b_4_k_cu_197ad3074cuda3std3__45__cpo5beginE)
_ZN34_INTERNAL_6ce5db9b_4_k_cu_197ad3074cuda3std3__45__cpo5beginE:
	.zero		1
	.type		_ZN34_INTERNAL_6ce5db9b_4_k_cu_197ad3074cuda3std6ranges3__45__cpo5beginE,@object
	.size		_ZN34_INTERNAL_6ce5db9b_4_k_cu_197ad3074cuda3std6ranges3__45__cpo5beginE,(_ZN34_INTERNAL_6ce5db9b_4_k_cu_197ad3074cuda3std3__436_GLOBAL__N__6ce5db9b_4_k_cu_197ad3076ignoreE - _ZN34_INTERNAL_6ce5db9b_4_k_cu_197ad3074cuda3std6ranges3__45__cpo5beginE)
_ZN34_INTERNAL_6ce5db9b_4_k_cu_197ad3074cuda3std6ranges3__45__cpo5beginE:
	.zero		1
	.type		_ZN34_INTERNAL_6ce5db9b_4_k_cu_197ad3074cuda3std3__436_GLOBAL__N__6ce5db9b_4_k_cu_197ad3076ignoreE,@object
	.size		_ZN34_INTERNAL_6ce5db9b_4_k_cu_197ad3074cuda3std3__436_GLOBAL__N__6ce5db9b_4_k_cu_197ad3076ignoreE,(_ZN34_INTERNAL_6ce5db9b_4_k_cu_197ad3074cuda3std6ranges3__45__cpo4dataE - _ZN34_INTERNAL_6ce5db9b_4_k_cu_197ad3074cuda3std3__436_GLOBAL__N__6ce5db9b_4_k_cu_197ad3076ignoreE)
_ZN34_INTERNAL_6ce5db9b_4_k_cu_197ad3074cuda3std3__436_GLOBAL__N__6ce5db9b_4_k_cu_197ad3076ignoreE:
	.zero		1
	.type		_ZN34_INTERNAL_6ce5db9b_4_k_cu_197ad3074cuda3std6ranges3__45__cpo4dataE,@object
	.size		_ZN34_INTERNAL_6ce5db9b_4_k_cu_197ad3074cuda3std6ranges3__45__cpo4dataE,(_ZN34_INTERNAL_6ce5db9b_4_k_cu_197ad3076thrust24THRUST_300001_SM_1000_NS12placeholders2_7E - _ZN34_INTERNAL_6ce5db9b_4_k_cu_197ad3074cuda3std6ranges3__45__cpo4dataE)
_ZN34_INTERNAL_6ce5db9b_4_k_cu_197ad3074cuda3std6ranges3__45__cpo4dataE:
	.zero		1
	.type		_ZN34_INTERNAL_6ce5db9b_4_k_cu_197ad3076thrust24THRUST_300001_SM_1000_NS12placeholders2_7E,@object
	.size		_ZN34_INTERNAL_6ce5db9b_4_k_cu_197ad3076thrust24THRUST_300001_SM_1000_NS12placeholders2_7E,(_ZN34_INTERNAL_6ce5db9b_4_k_cu_197ad3074cuda3std3__45__cpo6rbeginE - _ZN34_INTERNAL_6ce5db9b_4_k_cu_197ad3076thrust24THRUST_300001_SM_1000_NS12placeholders2_7E)
_ZN34_INTERNAL_6ce5db9b_4_k_cu_197ad3076thrust24THRUST_300001_SM_1000_NS12placeholders2_7E:
	.zero		1
	.type		_ZN34_INTERNAL_6ce5db9b_4_k_cu_197ad3074cuda3std3__45__cpo6rbeginE,@object
	.size		_ZN34_INTERNAL_6ce5db9b_4_k_cu_197ad3074cuda3std3__45__cpo6rbeginE,(_ZN34_INTERNAL_6ce5db9b_4_k_cu_197ad3074cuda3std6ranges3__45__cpo7advanceE - _ZN34_INTERNAL_6ce5db9b_4_k_cu_197ad3074cuda3std3__45__cpo6rbeginE)
_ZN34_INTERNAL_6ce5db9b_4_k_cu_197ad3074cuda3std3__45__cpo6rbeginE:
	.zero		1
	.type		_ZN34_INTERNAL_6ce5db9b_4_k_cu_197ad3074cuda3std6ranges3__45__cpo7advanceE,@object
	.size		_ZN34_INTERNAL_6ce5db9b_4_k_cu_197ad3074cuda3std6ranges3__45__cpo7advanceE,(_ZN34_INTERNAL_6ce5db9b_4_k_cu_197ad3074cuda3std3__47nulloptE - _ZN34_INTERNAL_6ce5db9b_4_k_cu_197ad3074cuda3std6ranges3__45__cpo7advanceE)
_ZN34_INTERNAL_6ce5db9b_4_k_cu_197ad3074cuda3std6ranges3__45__cpo7advanceE:
	.zero		1
	.type		_ZN34_INTERNAL_6ce5db9b_4_k_cu_197ad3074cuda3std3__47nulloptE,@object
	.size		_ZN34_INTERNAL_6ce5db9b_4_k_cu_197ad3074cuda3std3__47nulloptE,(_ZN34_INTERNAL_6ce5db9b_4_k_cu_197ad3074cuda3std6ranges3__45__cpo8distanceE - _ZN34_INTERNAL_6ce5db9b_4_k_cu_197ad3074cuda3std3__47nulloptE)
_ZN34_INTERNAL_6ce5db9b_4_k_cu_197ad3074cuda3std3__47nulloptE:
	.zero		1
	.type		_ZN34_INTERNAL_6ce5db9b_4_k_cu_197ad3074cuda3std6ranges3__45__cpo8distanceE,@object
	.size		_ZN34_INTERNAL_6ce5db9b_4_k_cu_197ad3074cuda3std6ranges3__45__cpo8distanceE,(_ZN34_INTERNAL_6ce5db9b_4_k_cu_197ad3076thrust24THRUST_300001_SM_1000_NS12placeholders2_6E - _ZN34_INTERNAL_6ce5db9b_4_k_cu_197ad3074cuda3std6ranges3__45__cpo8distanceE)
_ZN34_INTERNAL_6ce5db9b_4_k_cu_197ad3074cuda3std6ranges3__45__cpo8distanceE:
	.zero		1
	.type		_ZN34_INTERNAL_6ce5db9b_4_k_cu_197ad3076thrust24THRUST_300001_SM_1000_NS12placeholders2_6E,@object
	.size		_ZN34_INTERNAL_6ce5db9b_4_k_cu_197ad3076thrust24THRUST_300001_SM_1000_NS12placeholders2_6E,(_ZN34_INTERNAL_6ce5db9b_4_k_cu_197ad3074cuda3std3__45__cpo4cendE - _ZN34_INTERNAL_6ce5db9b_4_k_cu_197ad3076thrust24THRUST_300001_SM_1000_NS12placeholders2_6E)
_ZN34_INTERNAL_6ce5db9b_4_k_cu_197ad3076thrust24THRUST_300001_SM_1000_NS12placeholders2_6E:
	.zero		1
	.type		_ZN34_INTERNAL_6ce5db9b_4_k_cu_197ad3074cuda3std3__45__cpo4cendE,@object
	.size		_ZN34_INTERNAL_6ce5db9b_4_k_cu_197ad3074cuda3std3__45__cpo4cendE,(_ZN34_INTERNAL_6ce5db9b_4_k_cu_197ad3074cuda3std6ranges3__45__cpo4cendE - _ZN34_INTERNAL_6ce5db9b_4_k_cu_197ad3074cuda3std3__45__cpo4cendE)
_ZN34_INTERNAL_6ce5db9b_4_k_cu_197ad3074cuda3std3__45__cpo4cendE:
	.zero		1
	.type		_ZN34_INTERNAL_6ce5db9b_4_k_cu_197ad3074cuda3std6ranges3__45__cpo4cendE,@object
	.size		_ZN34_INTERNAL_6ce5db9b_4_k_cu_197ad3074cuda3std6ranges3__45__cpo4cendE,(_ZN34_INTERNAL_6ce5db9b_4_k_cu_197ad3074cuda3std3__420unreachable_sentinelE - _ZN34_INTERNAL_6ce5db9b_4_k_cu_197ad3074cuda3std6ranges3__45__cpo4cendE)
_ZN34_INTERNAL_6ce5db9b_4_k_cu_197ad3074cuda3std6ranges3__45__cpo4cendE:
	.zero		1
	.type		_ZN34_INTERNAL_6ce5db9b_4_k_cu_197ad3074cuda3std3__420unreachable_sentinelE,@object
	.size		_ZN34_INTERNAL_6ce5db9b_4_k_cu_197ad3074cuda3std3__420unreachable_sentinelE,(_ZN34_INTERNAL_6ce5db9b_4_k_cu_197ad3074cuda3std6ranges3__45__cpo5ssizeE - _ZN34_INTERNAL_6ce5db9b_4_k_cu_197ad3074cuda3std3__420unreachable_sentinelE)
_ZN34_INTERNAL_6ce5db9b_4_k_cu_197ad3074cuda3std3__420unreachable_sentinelE:
	.zero		1
	.type		_ZN34_INTERNAL_6ce5db9b_4_k_cu_197ad3074cuda3std6ranges3__45__cpo5ssizeE,@object
	.size		_ZN34_INTERNAL_6ce5db9b_4_k_cu_197ad3074cuda3std6ranges3__45__cpo5ssizeE,(_ZN34_INTERNAL_6ce5db9b_4_k_cu_197ad3076thrust24THRUST_300001_SM_1000_NS12placeholders3_10E - _ZN34_INTERNAL_6ce5db9b_4_k_cu_197ad3074cuda3std6ranges3__45__cpo5ssizeE)
_ZN34_INTERNAL_6ce5db9b_4_k_cu_197ad3074cuda3std6ranges3__45__cpo5ssizeE:
	.zero		1
	.type		_ZN34_INTERNAL_6ce5db9b_4_k_cu_197ad3076thrust24THRUST_300001_SM_1000_NS12placeholders3_10E,@object
	.size		_ZN34_INTERNAL_6ce5db9b_4_k_cu_197ad3076thrust24THRUST_300001_SM_1000_NS12placeholders3_10E,(_ZN34_INTERNAL_6ce5db9b_4_k_cu_197ad3074cuda3std3__45__cpo5crendE - _ZN34_INTERNAL_6ce5db9b_4_k_cu_197ad3076thrust24THRUST_300001_SM_1000_NS12placeholders3_10E)
_ZN34_INTERNAL_6ce5db9b_4_k_cu_197ad3076thrust24THRUST_300001_SM_1000_NS12placeholders3_10E:
	.zero		1
	.type		_ZN34_INTERNAL_6ce5db9b_4_k_cu_197ad3074cuda3std3__45__cpo5crendE,@object
	.size		_ZN34_INTERNAL_6ce5db9b_4_k_cu_197ad3074cuda3std3__45__cpo5crendE,(_ZN34_INTERNAL_6ce5db9b_4_k_cu_197ad3074cuda3std6ranges3__45__cpo4prevE - _ZN34_INTERNAL_6ce5db9b_4_k_cu_197ad3074cuda3std3__45__cpo5crendE)
_ZN34_INTERNAL_6ce5db9b_4_k_cu_197ad3074cuda3std3__45__cpo5crendE:
	.zero		1
	.type		_ZN34_INTERNAL_6ce5db9b_4_k_cu_197ad3074cuda3std6ranges3__45__cpo4prevE,@object
	.size		_ZN34_INTERNAL_6ce5db9b_4_k_cu_197ad3074cuda3std6ranges3__45__cpo4prevE,(_ZN34_INTERNAL_6ce5db9b_4_k_cu_197ad3074cuda3std6ranges3__45__cpo9iter_moveE - _ZN34_INTERNAL_6ce5db9b_4_k_cu_197ad3074cuda3std6ranges3__45__cpo4prevE)
_ZN34_INTERNAL_6ce5db9b_4_k_cu_197ad3074cuda3std6ranges3__45__cpo4prevE:
	.zero		1
	.type		_ZN34_INTERNAL_6ce5db9b_4_k_cu_197ad3074cuda3std6ranges3__45__cpo9iter_moveE,@object
	.size		_ZN34_INTERNAL_6ce5db9b_4_k_cu_197ad3074cuda3std6ranges3__45__cpo9iter_moveE,(_ZN34_INTERNAL_6ce5db9b_4_k_cu_197ad3076thrust24THRUST_300001_SM_1000_NS12placeholders2_2E - _ZN34_INTERNAL_6ce5db9b_4_k_cu_197ad3074cuda3std6ranges3__45__cpo9iter_moveE)
_ZN34_INTERNAL_6ce5db9b_4_k_cu_197ad3074cuda3std6ranges3__45__cpo9iter_moveE:
	.zero		1
	.type		_ZN34_INTERNAL_6ce5db9b_4_k_cu_197ad3076thrust24THRUST_300001_SM_1000_NS12placeholders2_2E,@object
	.size		_ZN34_INTERNAL_6ce5db9b_4_k_cu_197ad3076thrust24THRUST_300001_SM_1000_NS12placeholders2_2E,(_ZN34_INTERNAL_6ce5db9b_4_k_cu_197ad3076thrust24THRUST_300001_SM_1000_NS12placeholders2_4E - _ZN34_INTERNAL_6ce5db9b_4_k_cu_197ad3076thrust24THRUST_300001_SM_1000_NS12placeholders2_2E)
_ZN34_INTERNAL_6ce5db9b_4_k_cu_197ad3076thrust24THRUST_300001_SM_1000_NS12placeholders2_2E:
	.zero		1
	.type		_ZN34_INTERNAL_6ce5db9b_4_k_cu_197ad3076thrust24THRUST_300001_SM_1000_NS12placeholders2_4E,@object
	.size		_ZN34_INTERNAL_6ce5db9b_4_k_cu_197ad3076thrust24THRUST_300001_SM_1000_NS12placeholders2_4E,(_ZN34_INTERNAL_6ce5db9b_4_k_cu_197ad3074cuda3std3__45__cpo3endE - _ZN34_INTERNAL_6ce5db9b_4_k_cu_197ad3076thrust24THRUST_300001_SM_1000_NS12placeholders2_4E)
_ZN34_INTERNAL_6ce5db9b_4_k_cu_197ad3076thrust24THRUST_300001_SM_1000_NS12placeholders2_4E:
	.zero		1
	.type		_ZN34_INTERNAL_6ce5db9b_4_k_cu_197ad3074cuda3std3__45__cpo3endE,@object
	.size		_ZN34_INTERNAL_6ce5db9b_4_k_cu_197ad3074cuda3std3__45__cpo3endE,(_ZN34_INTERNAL_6ce5db9b_4_k_cu_197ad3074cuda3std6ranges3__45__cpo3endE - _ZN34_INTERNAL_6ce5db9b_4_k_cu_197ad3074cuda3std3__45__cpo3endE)
_ZN34_INTERNAL_6ce5db9b_4_k_cu_197ad3074cuda3std3__45__cpo3endE:
	.zero		1
	.type		_ZN34_INTERNAL_6ce5db9b_4_k_cu_197ad3074cuda3std6ranges3__45__cpo3endE,@object
	.size		_ZN34_INTERNAL_6ce5db9b_4_k_cu_197ad3074cuda3std6ranges3__45__cpo3endE,(_ZN34_INTERNAL_6ce5db9b_4_k_cu_197ad3074cuda3std3__419piecewise_constructE - _ZN34_INTERNAL_6ce5db9b_4_k_cu_197ad3074cuda3std6ranges3__45__cpo3endE)
_ZN34_INTERNAL_6ce5db9b_4_k_cu_197ad3074cuda3std6ranges3__45__cpo3endE:
	.zero		1
	.type		_ZN34_INTERNAL_6ce5db9b_4_k_cu_197ad3074cuda3std3__419piecewise_constructE,@object
	.size		_ZN34_INTERNAL_6ce5db9b_4_k_cu_197ad3074cuda3std3__419piecewise_constructE,(_ZN34_INTERNAL_6ce5db9b_4_k_cu_197ad3074cuda3std6ranges3__45__cpo5cdataE - _ZN34_INTERNAL_6ce5db9b_4_k_cu_197ad3074cuda3std3__419piecewise_constructE)
_ZN34_INTERNAL_6ce5db9b_4_k_cu_197ad3074cuda3std3__419piecewise_constructE:
	.zero		1
	.type		_ZN34_INTERNAL_6ce5db9b_4_k_cu_197ad3074cuda3std6ranges3__45__cpo5cdataE,@object
	.size		_ZN34_INTERNAL_6ce5db9b_4_k_cu_197ad3074cuda3std6ranges3__45__cpo5cdataE,(_ZN34_INTERNAL_6ce5db9b_4_k_cu_197ad3076thrust24THRUST_300001_SM_1000_NS12placeholders2_8E - _ZN34_INTERNAL_6ce5db9b_4_k_cu_197ad3074cuda3std6ranges3__45__cpo5cdataE)
_ZN34_INTERNAL_6ce5db9b_4_k_cu_197ad3074cuda3std6ranges3__45__cpo5cdataE:
	.zero		1
	.type		_ZN34_INTERNAL_6ce5db9b_4_k_cu_197ad3076thrust24THRUST_300001_SM_1000_NS12placeholders2_8E,@object
	.size		_ZN34_INTERNAL_6ce5db9b_4_k_cu_197ad3076thrust24THRUST_300001_SM_1000_NS12placeholders2_8E,(_ZN34_INTERNAL_6ce5db9b_4_k_cu_197ad3074cuda3std3__45__cpo4rendE - _ZN34_INTERNAL_6ce5db9b_4_k_cu_197ad3076thrust24THRUST_300001_SM_1000_NS12placeholders2_8E)
_ZN34_INTERNAL_6ce5db9b_4_k_cu_197ad3076thrust24THRUST_300001_SM_1000_NS12placeholders2_8E:
	.zero		1
	.type		_ZN34_INTERNAL_6ce5db9b_4_k_cu_197ad3074cuda3std3__45__cpo4rendE,@object
	.size		_ZN34_INTERNAL_6ce5db9b_4_k_cu_197ad3074cuda3std3__45__cpo4rendE,(_ZN34_INTERNAL_6ce5db9b_4_k_cu_197ad3074cuda3std6ranges3__45__cpo9iter_swapE - _ZN34_INTERNAL_6ce5db9b_4_k_cu_197ad3074cuda3std3__45__cpo4rendE)
_ZN34_INTERNAL_6ce5db9b_4_k_cu_197ad3074cuda3std3__45__cpo4rendE:
	.zero		1
	.type		_ZN34_INTERNAL_6ce5db9b_4_k_cu_197ad3074cuda3std6ranges3__45__cpo9iter_swapE,@object
	.size		_ZN34_INTERNAL_6ce5db9b_4_k_cu_197ad3074cuda3std6ranges3__45__cpo9iter_swapE,(_ZN34_INTERNAL_6ce5db9b_4_k_cu_197ad3074cuda3std3__48unexpectE - _ZN34_INTERNAL_6ce5db9b_4_k_cu_197ad3074cuda3std6ranges3__45__cpo9iter_swapE)
_ZN34_INTERNAL_6ce5db9b_4_k_cu_197ad3074cuda3std6ranges3__45__cpo9iter_swapE:
	.zero		1
	.type		_ZN34_INTERNAL_6ce5db9b_4_k_cu_197ad3074cuda3std3__48unexpectE,@object
	.size		_ZN34_INTERNAL_6ce5db9b_4_k_cu_197ad3074cuda3std3__48unexpectE,(_ZN34_INTERNAL_6ce5db9b_4_k_cu_197ad3076thrust24THRUST_300001_SM_1000_NS6system6detail10sequential3seqE - _ZN34_INTERNAL_6ce5db9b_4_k_cu_197ad3074cuda3std3__48unexpectE)
_ZN34_INTERNAL_6ce5db9b_4_k_cu_197ad3074cuda3std3__48unexpectE:
	.zero		1
	.type		_ZN34_INTERNAL_6ce5db9b_4_k_cu_197ad3076thrust24THRUST_300001_SM_1000_NS6system6detail10sequential3seqE,@object
	.size		_ZN34_INTERNAL_6ce5db9b_4_k_cu_197ad3076thrust24THRUST_300001_SM_1000_NS6system6detail10sequential3seqE,(.L_29 - _ZN34_INTERNAL_6ce5db9b_4_k_cu_197ad3076thrust24THRUST_300001_SM_1000_NS6system6detail10sequential3seqE)
_ZN34_INTERNAL_6ce5db9b_4_k_cu_197ad3076thrust24THRUST_300001_SM_1000_NS6system6detail10sequential3seqE:
	.zero		1
.L_29:


//--------------------- .nv.shared._ZN3cub18CUB_300001_SM_10006detail6reduce18DeviceReduceKernelINS2_10policy_hubIdjN4cuda3__47maximumIvEEE10Policy1000EPdjS8_dNS5_3std3__410__identityEEEvT0_PT3_T1_NS0_13GridEvenShareISI_EET2_T4_ --------------------------
	.section	.nv.shared._ZN3cub18CUB_300001_SM_10006detail6reduce18DeviceReduceKernelINS2_10policy_hubIdjN4cuda3__47maximumIvEEE10Policy1000EPdjS8_dNS5_3std3__410__identityEEEvT0_PT3_T1_NS0_13GridEvenShareISI_EET2_T4_,"aw",@nobits
	.sectionflags	@""
	.align	8
.nv.shared._ZN3cub18CUB_300001_SM_10006detail6reduce18DeviceReduceKernelINS2_10policy_hubIdjN4cuda3__47maximumIvEEE10Policy1000EPdjS8_dNS5_3std3__410__identityEEEvT0_PT3_T1_NS0_13GridEvenShareISI_EET2_T4_:
	.zero		1104


//--------------------- .nv.shared._ZN3cub18CUB_300001_SM_10006detail6reduce28DeviceReduceSingleTileKernelINS2_10policy_hubIdjN4cuda3__47maximumIvEEE10Policy1000EPdSB_jS8_ddNS5_3std3__410__identityEEEvT0_T1_T2_T3_T4_T6_ --------------------------
	.section	.nv.shared._ZN3cub18CUB_300001_SM_10006detail6reduce28DeviceReduceSingleTileKernelINS2_10policy_hubIdjN4cuda3__47maximumIvEEE10Policy1000EPdSB_jS8_ddNS5_3std3__410__identityEEEvT0_T1_T2_T3_T4_T6_,"aw",@nobits
	.sectionflags	@""
	.align	8
.nv.shared._ZN3cub18CUB_300001_SM_10006detail6reduce28DeviceReduceSingleTileKernelINS2_10policy_hubIdjN4cuda3__47maximumIvEEE10Policy1000EPdSB_jS8_ddNS5_3std3__410__identityEEEvT0_T1_T2_T3_T4_T6_:
	.zero		1104


//--------------------- .nv.constant0._ZN3cub18CUB_300001_SM_10006detail6reduce28DeviceReduceSingleTileKernelINS2_10policy_hubIdjN4cuda3__47maximumIvEEE10Policy1000EPdSB_iS8_ddNS5_3std3__410__identityEEEvT0_T1_T2_T3_T4_T6_ --------------------------
	.section	.nv.constant0._ZN3cub18CUB_300001_SM_10006detail6reduce28DeviceReduceSingleTileKernelINS2_10policy_hubIdjN4cuda3__47maximumIvEEE10Policy1000EPdSB_iS8_ddNS5_3std3__410__identityEEEvT0_T1_T2_T3_T4_T6_,"a",@progbits
	.sectionflags	@""
	.align	4
.nv.constant0._ZN3cub18CUB_300001_SM_10006detail6reduce28DeviceReduceSingleTileKernelINS2_10policy_hubIdjN4cuda3__47maximumIvEEE10Policy1000EPdSB_iS8_ddNS5_3std3__410__identityEEEvT0_T1_T2_T3_T4_T6_:
	.zero		929


//--------------------- .nv.constant0._ZN3cub18CUB_300001_SM_10006detail6reduce18DeviceReduceKernelINS2_10policy_hubIdjN4cuda3__47maximumIvEEE10Policy1000EPdjS8_dNS5_3std3__410__identityEEEvT0_PT3_T1_NS0_13GridEvenShareISI_EET2_T4_ --------------------------
	.section	.nv.constant0._ZN3cub18CUB_300001_SM_10006detail6reduce18DeviceReduceKernelINS2_10policy_hubIdjN4cuda3__47maximumIvEEE10Policy1000EPdjS8_dNS5_3std3__410__identityEEEvT0_PT3_T1_NS0_13GridEvenShareISI_EET2_T4_,"a",@progbits
	.sectionflags	@""
	.align	4
.nv.constant0._ZN3cub18CUB_300001_SM_10006detail6reduce18DeviceReduceKernelINS2_10policy_hubIdjN4cuda3__47maximumIvEEE10Policy1000EPdjS8_dNS5_3std3__410__identityEEEvT0_PT3_T1_NS0_13GridEvenShareISI_EET2_T4_:
	.zero		958


//--------------------- .nv.constant0._ZN3cub18CUB_300001_SM_10006detail6reduce28DeviceReduceSingleTileKernelINS2_10policy_hubIdjN4cuda3__47maximumIvEEE10Policy1000EPdSB_jS8_ddNS5_3std3__410__identityEEEvT0_T1_T2_T3_T4_T6_ --------------------------
	.section	.nv.constant0._ZN3cub18CUB_300001_SM_10006detail6reduce28DeviceReduceSingleTileKernelINS2_10policy_hubIdjN4cuda3__47maximumIvEEE10Policy1000EPdSB_jS8_ddNS5_3std3__410__identityEEEvT0_T1_T2_T3_T4_T6_,"a",@progbits
	.sectionflags	@""
	.align	4
.nv.constant0._ZN3cub18CUB_300001_SM_10006detail6reduce28DeviceReduceSingleTileKernelINS2_10policy_hubIdjN4cuda3__47maximumIvEEE10Policy1000EPdSB_jS8_ddNS5_3std3__410__identityEEEvT0_T1_T2_T3_T4_T6_:
	.zero		929


//--------------------- .nv.constant0._ZN3cub18CUB_300001_SM_10006detail11EmptyKernelIvEEvv --------------------------
	.section	.nv.constant0._ZN3cub18CUB_300001_SM_10006detail11EmptyKernelIvEEvv,"a",@progbits
	.sectionflags	@""
	.align	4
.nv.constant0._ZN3cub18CUB_300001_SM_10006detail11EmptyKernelIvEEvv:
	.zero		896


//--------------------- .nv.constant0._Z13getDifferencePdS_S_i --------------------------
	.section	.nv.constant0._Z13getDifferencePdS_S_i,"a",@progbits
	.sectionflags	@""
	.align	4
.nv.constant0._Z13getDifferencePdS_S_i:
	.zero		924


//--------------------- .nv.constant0._Z9calculatePdS_i --------------------------
	.section	.nv.constant0._Z9calculatePdS_i,"a",@progbits
	.sectionflags	@""
	.align	4
.nv.constant0._Z9calculatePdS_i:
	.zero		916


//--------------------- SYMBOLS --------------------------

	.type		.nv.reservedSmem.offset0,@object
	.size		.nv.reservedSmem.offset0,0x4
	.type		.nv.reservedSmem.cap,@object
	.size		.nv.reservedSmem.cap,0x4
